//
// Generated by NVIDIA NVVM Compiler
//
// Compiler Build ID: CL-36424714
// Cuda compilation tools, release 13.0, V13.0.88
// Based on NVVM 20.0.0
//

.version 9.0
.target sm_100
.address_size 64

	// .globl	_Z14vectorAdditionIaEvPKT_S2_PS0_i
// _ZZ17parallelReductionIaEvPKT_PS0_iE5sdata has been demoted
// _ZZ17parallelReductionIsEvPKT_PS0_iE5sdata has been demoted
// _ZZ17parallelReductionIiEvPKT_PS0_iE5sdata has been demoted
// _ZZ17parallelReductionIlEvPKT_PS0_iE5sdata has been demoted
// _ZZ17parallelReductionIhEvPKT_PS0_iE5sdata has been demoted
// _ZZ17parallelReductionItEvPKT_PS0_iE5sdata has been demoted
// _ZZ17parallelReductionIjEvPKT_PS0_iE5sdata has been demoted
// _ZZ17parallelReductionImEvPKT_PS0_iE5sdata has been demoted
// _ZZ17parallelReductionIfEvPKT_PS0_iE5sdata has been demoted
// _ZZ17parallelReductionIdEvPKT_PS0_iE5sdata has been demoted
// _ZZ12parallelScanIaEvPKT_PS0_iE5sdata has been demoted
// _ZZ12parallelScanIsEvPKT_PS0_iE5sdata has been demoted
// _ZZ12parallelScanIiEvPKT_PS0_iE5sdata has been demoted
// _ZZ12parallelScanIlEvPKT_PS0_iE5sdata has been demoted
// _ZZ12parallelScanIhEvPKT_PS0_iE5sdata has been demoted
// _ZZ12parallelScanItEvPKT_PS0_iE5sdata has been demoted
// _ZZ12parallelScanIjEvPKT_PS0_iE5sdata has been demoted
// _ZZ12parallelScanImEvPKT_PS0_iE5sdata has been demoted
// _ZZ12parallelScanIfEvPKT_PS0_iE5sdata has been demoted
// _ZZ12parallelScanIdEvPKT_PS0_iE5sdata has been demoted

.visible .entry _Z14vectorAdditionIaEvPKT_S2_PS0_i(
	.param .u64 .ptr .align 1 _Z14vectorAdditionIaEvPKT_S2_PS0_i_param_0,
	.param .u64 .ptr .align 1 _Z14vectorAdditionIaEvPKT_S2_PS0_i_param_1,
	.param .u64 .ptr .align 1 _Z14vectorAdditionIaEvPKT_S2_PS0_i_param_2,
	.param .u32 _Z14vectorAdditionIaEvPKT_S2_PS0_i_param_3
)
{
	.reg .pred 	%p<2>;
	.reg .b16 	%rs<4>;
	.reg .b32 	%r<6>;
	.reg .b64 	%rd<11>;

	ld.param.u64 	%rd1, [_Z14vectorAdditionIaEvPKT_S2_PS0_i_param_0];
	ld.param.u64 	%rd2, [_Z14vectorAdditionIaEvPKT_S2_PS0_i_param_1];
	ld.param.u64 	%rd3, [_Z14vectorAdditionIaEvPKT_S2_PS0_i_param_2];
	ld.param.u32 	%r2, [_Z14vectorAdditionIaEvPKT_S2_PS0_i_param_3];
	mov.u32 	%r3, %ctaid.x;
	mov.u32 	%r4, %ntid.x;
	mov.u32 	%r5, %tid.x;
	mad.lo.s32 	%r1, %r3, %r4, %r5;
	setp.ge.s32 	%p1, %r1, %r2;
	@%p1 bra 	$L__BB0_2;
	cvta.to.global.u64 	%rd4, %rd1;
	cvta.to.global.u64 	%rd5, %rd2;
	cvta.to.global.u64 	%rd6, %rd3;
	cvt.s64.s32 	%rd7, %r1;
	add.s64 	%rd8, %rd4, %rd7;
	ld.global.u8 	%rs1, [%rd8];
	add.s64 	%rd9, %rd5, %rd7;
	ld.global.u8 	%rs2, [%rd9];
	add.s16 	%rs3, %rs2, %rs1;
	add.s64 	%rd10, %rd6, %rd7;
	st.global.u8 	[%rd10], %rs3;
$L__BB0_2:
	ret;

}
	// .globl	_Z14vectorAdditionIsEvPKT_S2_PS0_i
.visible .entry _Z14vectorAdditionIsEvPKT_S2_PS0_i(
	.param .u64 .ptr .align 1 _Z14vectorAdditionIsEvPKT_S2_PS0_i_param_0,
	.param .u64 .ptr .align 1 _Z14vectorAdditionIsEvPKT_S2_PS0_i_param_1,
	.param .u64 .ptr .align 1 _Z14vectorAdditionIsEvPKT_S2_PS0_i_param_2,
	.param .u32 _Z14vectorAdditionIsEvPKT_S2_PS0_i_param_3
)
{
	.reg .pred 	%p<2>;
	.reg .b16 	%rs<4>;
	.reg .b32 	%r<6>;
	.reg .b64 	%rd<11>;

	ld.param.u64 	%rd1, [_Z14vectorAdditionIsEvPKT_S2_PS0_i_param_0];
	ld.param.u64 	%rd2, [_Z14vectorAdditionIsEvPKT_S2_PS0_i_param_1];
	ld.param.u64 	%rd3, [_Z14vectorAdditionIsEvPKT_S2_PS0_i_param_2];
	ld.param.u32 	%r2, [_Z14vectorAdditionIsEvPKT_S2_PS0_i_param_3];
	mov.u32 	%r3, %ctaid.x;
	mov.u32 	%r4, %ntid.x;
	mov.u32 	%r5, %tid.x;
	mad.lo.s32 	%r1, %r3, %r4, %r5;
	setp.ge.s32 	%p1, %r1, %r2;
	@%p1 bra 	$L__BB1_2;
	cvta.to.global.u64 	%rd4, %rd1;
	cvta.to.global.u64 	%rd5, %rd2;
	cvta.to.global.u64 	%rd6, %rd3;
	mul.wide.s32 	%rd7, %r1, 2;
	add.s64 	%rd8, %rd4, %rd7;
	ld.global.u16 	%rs1, [%rd8];
	add.s64 	%rd9, %rd5, %rd7;
	ld.global.u16 	%rs2, [%rd9];
	add.s16 	%rs3, %rs2, %rs1;
	add.s64 	%rd10, %rd6, %rd7;
	st.global.u16 	[%rd10], %rs3;
$L__BB1_2:
	ret;

}
	// .globl	_Z14vectorAdditionIiEvPKT_S2_PS0_i
.visible .entry _Z14vectorAdditionIiEvPKT_S2_PS0_i(
	.param .u64 .ptr .align 1 _Z14vectorAdditionIiEvPKT_S2_PS0_i_param_0,
	.param .u64 .ptr .align 1 _Z14vectorAdditionIiEvPKT_S2_PS0_i_param_1,
	.param .u64 .ptr .align 1 _Z14vectorAdditionIiEvPKT_S2_PS0_i_param_2,
	.param .u32 _Z14vectorAdditionIiEvPKT_S2_PS0_i_param_3
)
{
	.reg .pred 	%p<2>;
	.reg .b32 	%r<9>;
	.reg .b64 	%rd<11>;

	ld.param.u64 	%rd1, [_Z14vectorAdditionIiEvPKT_S2_PS0_i_param_0];
	ld.param.u64 	%rd2, [_Z14vectorAdditionIiEvPKT_S2_PS0_i_param_1];
	ld.param.u64 	%rd3, [_Z14vectorAdditionIiEvPKT_S2_PS0_i_param_2];
	ld.param.u32 	%r2, [_Z14vectorAdditionIiEvPKT_S2_PS0_i_param_3];
	mov.u32 	%r3, %ctaid.x;
	mov.u32 	%r4, %ntid.x;
	mov.u32 	%r5, %tid.x;
	mad.lo.s32 	%r1, %r3, %r4, %r5;
	setp.ge.s32 	%p1, %r1, %r2;
	@%p1 bra 	$L__BB2_2;
	cvta.to.global.u64 	%rd4, %rd1;
	cvta.to.global.u64 	%rd5, %rd2;
	cvta.to.global.u64 	%rd6, %rd3;
	mul.wide.s32 	%rd7, %r1, 4;
	add.s64 	%rd8, %rd4, %rd7;
	ld.global.u32 	%r6, [%rd8];
	add.s64 	%rd9, %rd5, %rd7;
	ld.global.u32 	%r7, [%rd9];
	add.s32 	%r8, %r7, %r6;
	add.s64 	%rd10, %rd6, %rd7;
	st.global.u32 	[%rd10], %r8;
$L__BB2_2:
	ret;

}
	// .globl	_Z14vectorAdditionIlEvPKT_S2_PS0_i
.visible .entry _Z14vectorAdditionIlEvPKT_S2_PS0_i(
	.param .u64 .ptr .align 1 _Z14vectorAdditionIlEvPKT_S2_PS0_i_param_0,
	.param .u64 .ptr .align 1 _Z14vectorAdditionIlEvPKT_S2_PS0_i_param_1,
	.param .u64 .ptr .align 1 _Z14vectorAdditionIlEvPKT_S2_PS0_i_param_2,
	.param .u32 _Z14vectorAdditionIlEvPKT_S2_PS0_i_param_3
)
{
	.reg .pred 	%p<2>;
	.reg .b32 	%r<6>;
	.reg .b64 	%rd<14>;

	ld.param.u64 	%rd1, [_Z14vectorAdditionIlEvPKT_S2_PS0_i_param_0];
	ld.param.u64 	%rd2, [_Z14vectorAdditionIlEvPKT_S2_PS0_i_param_1];
	ld.param.u64 	%rd3, [_Z14vectorAdditionIlEvPKT_S2_PS0_i_param_2];
	ld.param.u32 	%r2, [_Z14vectorAdditionIlEvPKT_S2_PS0_i_param_3];
	mov.u32 	%r3, %ctaid.x;
	mov.u32 	%r4, %ntid.x;
	mov.u32 	%r5, %tid.x;
	mad.lo.s32 	%r1, %r3, %r4, %r5;
	setp.ge.s32 	%p1, %r1, %r2;
	@%p1 bra 	$L__BB3_2;
	cvta.to.global.u64 	%rd4, %rd1;
	cvta.to.global.u64 	%rd5, %rd2;
	cvta.to.global.u64 	%rd6, %rd3;
	mul.wide.s32 	%rd7, %r1, 8;
	add.s64 	%rd8, %rd4, %rd7;
	ld.global.u64 	%rd9, [%rd8];
	add.s64 	%rd10, %rd5, %rd7;
	ld.global.u64 	%rd11, [%rd10];
	add.s64 	%rd12, %rd11, %rd9;
	add.s64 	%rd13, %rd6, %rd7;
	st.global.u64 	[%rd13], %rd12;
$L__BB3_2:
	ret;

}
	// .globl	_Z14vectorAdditionIhEvPKT_S2_PS0_i
.visible .entry _Z14vectorAdditionIhEvPKT_S2_PS0_i(
	.param .u64 .ptr .align 1 _Z14vectorAdditionIhEvPKT_S2_PS0_i_param_0,
	.param .u64 .ptr .align 1 _Z14vectorAdditionIhEvPKT_S2_PS0_i_param_1,
	.param .u64 .ptr .align 1 _Z14vectorAdditionIhEvPKT_S2_PS0_i_param_2,
	.param .u32 _Z14vectorAdditionIhEvPKT_S2_PS0_i_param_3
)
{
	.reg .pred 	%p<2>;
	.reg .b16 	%rs<4>;
	.reg .b32 	%r<6>;
	.reg .b64 	%rd<11>;

	ld.param.u64 	%rd1, [_Z14vectorAdditionIhEvPKT_S2_PS0_i_param_0];
	ld.param.u64 	%rd2, [_Z14vectorAdditionIhEvPKT_S2_PS0_i_param_1];
	ld.param.u64 	%rd3, [_Z14vectorAdditionIhEvPKT_S2_PS0_i_param_2];
	ld.param.u32 	%r2, [_Z14vectorAdditionIhEvPKT_S2_PS0_i_param_3];
	mov.u32 	%r3, %ctaid.x;
	mov.u32 	%r4, %ntid.x;
	mov.u32 	%r5, %tid.x;
	mad.lo.s32 	%r1, %r3, %r4, %r5;
	setp.ge.s32 	%p1, %r1, %r2;
	@%p1 bra 	$L__BB4_2;
	cvta.to.global.u64 	%rd4, %rd1;
	cvta.to.global.u64 	%rd5, %rd2;
	cvta.to.global.u64 	%rd6, %rd3;
	cvt.s64.s32 	%rd7, %r1;
	add.s64 	%rd8, %rd4, %rd7;
	ld.global.u8 	%rs1, [%rd8];
	add.s64 	%rd9, %rd5, %rd7;
	ld.global.u8 	%rs2, [%rd9];
	add.s16 	%rs3, %rs2, %rs1;
	add.s64 	%rd10, %rd6, %rd7;
	st.global.u8 	[%rd10], %rs3;
$L__BB4_2:
	ret;

}
	// .globl	_Z14vectorAdditionItEvPKT_S2_PS0_i
.visible .entry _Z14vectorAdditionItEvPKT_S2_PS0_i(
	.param .u64 .ptr .align 1 _Z14vectorAdditionItEvPKT_S2_PS0_i_param_0,
	.param .u64 .ptr .align 1 _Z14vectorAdditionItEvPKT_S2_PS0_i_param_1,
	.param .u64 .ptr .align 1 _Z14vectorAdditionItEvPKT_S2_PS0_i_param_2,
	.param .u32 _Z14vectorAdditionItEvPKT_S2_PS0_i_param_3
)
{
	.reg .pred 	%p<2>;
	.reg .b16 	%rs<4>;
	.reg .b32 	%r<6>;
	.reg .b64 	%rd<11>;

	ld.param.u64 	%rd1, [_Z14vectorAdditionItEvPKT_S2_PS0_i_param_0];
	ld.param.u64 	%rd2, [_Z14vectorAdditionItEvPKT_S2_PS0_i_param_1];
	ld.param.u64 	%rd3, [_Z14vectorAdditionItEvPKT_S2_PS0_i_param_2];
	ld.param.u32 	%r2, [_Z14vectorAdditionItEvPKT_S2_PS0_i_param_3];
	mov.u32 	%r3, %ctaid.x;
	mov.u32 	%r4, %ntid.x;
	mov.u32 	%r5, %tid.x;
	mad.lo.s32 	%r1, %r3, %r4, %r5;
	setp.ge.s32 	%p1, %r1, %r2;
	@%p1 bra 	$L__BB5_2;
	cvta.to.global.u64 	%rd4, %rd1;
	cvta.to.global.u64 	%rd5, %rd2;
	cvta.to.global.u64 	%rd6, %rd3;
	mul.wide.s32 	%rd7, %r1, 2;
	add.s64 	%rd8, %rd4, %rd7;
	ld.global.u16 	%rs1, [%rd8];
	add.s64 	%rd9, %rd5, %rd7;
	ld.global.u16 	%rs2, [%rd9];
	add.s16 	%rs3, %rs2, %rs1;
	add.s64 	%rd10, %rd6, %rd7;
	st.global.u16 	[%rd10], %rs3;
$L__BB5_2:
	ret;

}
	// .globl	_Z14vectorAdditionIjEvPKT_S2_PS0_i
.visible .entry _Z14vectorAdditionIjEvPKT_S2_PS0_i(
	.param .u64 .ptr .align 1 _Z14vectorAdditionIjEvPKT_S2_PS0_i_param_0,
	.param .u64 .ptr .align 1 _Z14vectorAdditionIjEvPKT_S2_PS0_i_param_1,
	.param .u64 .ptr .align 1 _Z14vectorAdditionIjEvPKT_S2_PS0_i_param_2,
	.param .u32 _Z14vectorAdditionIjEvPKT_S2_PS0_i_param_3
)
{
	.reg .pred 	%p<2>;
	.reg .b32 	%r<9>;
	.reg .b64 	%rd<11>;

	ld.param.u64 	%rd1, [_Z14vectorAdditionIjEvPKT_S2_PS0_i_param_0];
	ld.param.u64 	%rd2, [_Z14vectorAdditionIjEvPKT_S2_PS0_i_param_1];
	ld.param.u64 	%rd3, [_Z14vectorAdditionIjEvPKT_S2_PS0_i_param_2];
	ld.param.u32 	%r2, [_Z14vectorAdditionIjEvPKT_S2_PS0_i_param_3];
	mov.u32 	%r3, %ctaid.x;
	mov.u32 	%r4, %ntid.x;
	mov.u32 	%r5, %tid.x;
	mad.lo.s32 	%r1, %r3, %r4, %r5;
	setp.ge.s32 	%p1, %r1, %r2;
	@%p1 bra 	$L__BB6_2;
	cvta.to.global.u64 	%rd4, %rd1;
	cvta.to.global.u64 	%rd5, %rd2;
	cvta.to.global.u64 	%rd6, %rd3;
	mul.wide.s32 	%rd7, %r1, 4;
	add.s64 	%rd8, %rd4, %rd7;
	ld.global.u32 	%r6, [%rd8];
	add.s64 	%rd9, %rd5, %rd7;
	ld.global.u32 	%r7, [%rd9];
	add.s32 	%r8, %r7, %r6;
	add.s64 	%rd10, %rd6, %rd7;
	st.global.u32 	[%rd10], %r8;
$L__BB6_2:
	ret;

}
	// .globl	_Z14vectorAdditionImEvPKT_S2_PS0_i
.visible .entry _Z14vectorAdditionImEvPKT_S2_PS0_i(
	.param .u64 .ptr .align 1 _Z14vectorAdditionImEvPKT_S2_PS0_i_param_0,
	.param .u64 .ptr .align 1 _Z14vectorAdditionImEvPKT_S2_PS0_i_param_1,
	.param .u64 .ptr .align 1 _Z14vectorAdditionImEvPKT_S2_PS0_i_param_2,
	.param .u32 _Z14vectorAdditionImEvPKT_S2_PS0_i_param_3
)
{
	.reg .pred 	%p<2>;
	.reg .b32 	%r<6>;
	.reg .b64 	%rd<14>;

	ld.param.u64 	%rd1, [_Z14vectorAdditionImEvPKT_S2_PS0_i_param_0];
	ld.param.u64 	%rd2, [_Z14vectorAdditionImEvPKT_S2_PS0_i_param_1];
	ld.param.u64 	%rd3, [_Z14vectorAdditionImEvPKT_S2_PS0_i_param_2];
	ld.param.u32 	%r2, [_Z14vectorAdditionImEvPKT_S2_PS0_i_param_3];
	mov.u32 	%r3, %ctaid.x;
	mov.u32 	%r4, %ntid.x;
	mov.u32 	%r5, %tid.x;
	mad.lo.s32 	%r1, %r3, %r4, %r5;
	setp.ge.s32 	%p1, %r1, %r2;
	@%p1 bra 	$L__BB7_2;
	cvta.to.global.u64 	%rd4, %rd1;
	cvta.to.global.u64 	%rd5, %rd2;
	cvta.to.global.u64 	%rd6, %rd3;
	mul.wide.s32 	%rd7, %r1, 8;
	add.s64 	%rd8, %rd4, %rd7;
	ld.global.u64 	%rd9, [%rd8];
	add.s64 	%rd10, %rd5, %rd7;
	ld.global.u64 	%rd11, [%rd10];
	add.s64 	%rd12, %rd11, %rd9;
	add.s64 	%rd13, %rd6, %rd7;
	st.global.u64 	[%rd13], %rd12;
$L__BB7_2:
	ret;

}
	// .globl	_Z14vectorAdditionIfEvPKT_S2_PS0_i
.visible .entry _Z14vectorAdditionIfEvPKT_S2_PS0_i(
	.param .u64 .ptr .align 1 _Z14vectorAdditionIfEvPKT_S2_PS0_i_param_0,
	.param .u64 .ptr .align 1 _Z14vectorAdditionIfEvPKT_S2_PS0_i_param_1,
	.param .u64 .ptr .align 1 _Z14vectorAdditionIfEvPKT_S2_PS0_i_param_2,
	.param .u32 _Z14vectorAdditionIfEvPKT_S2_PS0_i_param_3
)
{
	.reg .pred 	%p<2>;
	.reg .b32 	%r<6>;
	.reg .b32 	%f<4>;
	.reg .b64 	%rd<11>;

	ld.param.u64 	%rd1, [_Z14vectorAdditionIfEvPKT_S2_PS0_i_param_0];
	ld.param.u64 	%rd2, [_Z14vectorAdditionIfEvPKT_S2_PS0_i_param_1];
	ld.param.u64 	%rd3, [_Z14vectorAdditionIfEvPKT_S2_PS0_i_param_2];
	ld.param.u32 	%r2, [_Z14vectorAdditionIfEvPKT_S2_PS0_i_param_3];
	mov.u32 	%r3, %ctaid.x;
	mov.u32 	%r4, %ntid.x;
	mov.u32 	%r5, %tid.x;
	mad.lo.s32 	%r1, %r3, %r4, %r5;
	setp.ge.s32 	%p1, %r1, %r2;
	@%p1 bra 	$L__BB8_2;
	cvta.to.global.u64 	%rd4, %rd1;
	cvta.to.global.u64 	%rd5, %rd2;
	cvta.to.global.u64 	%rd6, %rd3;
	mul.wide.s32 	%rd7, %r1, 4;
	add.s64 	%rd8, %rd4, %rd7;
	ld.global.f32 	%f1, [%rd8];
	add.s64 	%rd9, %rd5, %rd7;
	ld.global.f32 	%f2, [%rd9];
	add.f32 	%f3, %f1, %f2;
	add.s64 	%rd10, %rd6, %rd7;
	st.global.f32 	[%rd10], %f3;
$L__BB8_2:
	ret;

}
	// .globl	_Z14vectorAdditionIdEvPKT_S2_PS0_i
.visible .entry _Z14vectorAdditionIdEvPKT_S2_PS0_i(
	.param .u64 .ptr .align 1 _Z14vectorAdditionIdEvPKT_S2_PS0_i_param_0,
	.param .u64 .ptr .align 1 _Z14vectorAdditionIdEvPKT_S2_PS0_i_param_1,
	.param .u64 .ptr .align 1 _Z14vectorAdditionIdEvPKT_S2_PS0_i_param_2,
	.param .u32 _Z14vectorAdditionIdEvPKT_S2_PS0_i_param_3
)
{
	.reg .pred 	%p<2>;
	.reg .b32 	%r<6>;
	.reg .b64 	%rd<11>;
	.reg .b64 	%fd<4>;

	ld.param.u64 	%rd1, [_Z14vectorAdditionIdEvPKT_S2_PS0_i_param_0];
	ld.param.u64 	%rd2, [_Z14vectorAdditionIdEvPKT_S2_PS0_i_param_1];
	ld.param.u64 	%rd3, [_Z14vectorAdditionIdEvPKT_S2_PS0_i_param_2];
	ld.param.u32 	%r2, [_Z14vectorAdditionIdEvPKT_S2_PS0_i_param_3];
	mov.u32 	%r3, %ctaid.x;
	mov.u32 	%r4, %ntid.x;
	mov.u32 	%r5, %tid.x;
	mad.lo.s32 	%r1, %r3, %r4, %r5;
	setp.ge.s32 	%p1, %r1, %r2;
	@%p1 bra 	$L__BB9_2;
	cvta.to.global.u64 	%rd4, %rd1;
	cvta.to.global.u64 	%rd5, %rd2;
	cvta.to.global.u64 	%rd6, %rd3;
	mul.wide.s32 	%rd7, %r1, 8;
	add.s64 	%rd8, %rd4, %rd7;
	ld.global.f64 	%fd1, [%rd8];
	add.s64 	%rd9, %rd5, %rd7;
	ld.global.f64 	%fd2, [%rd9];
	add.f64 	%fd3, %fd1, %fd2;
	add.s64 	%rd10, %rd6, %rd7;
	st.global.f64 	[%rd10], %fd3;
$L__BB9_2:
	ret;

}
	// .globl	_Z20matrixMultiplicationIaEvPKT_S2_PS0_iii
.visible .entry _Z20matrixMultiplicationIaEvPKT_S2_PS0_iii(
	.param .u64 .ptr .align 1 _Z20matrixMultiplicationIaEvPKT_S2_PS0_iii_param_0,
	.param .u64 .ptr .align 1 _Z20matrixMultiplicationIaEvPKT_S2_PS0_iii_param_1,
	.param .u64 .ptr .align 1 _Z20matrixMultiplicationIaEvPKT_S2_PS0_iii_param_2,
	.param .u32 _Z20matrixMultiplicationIaEvPKT_S2_PS0_iii_param_3,
	.param .u32 _Z20matrixMultiplicationIaEvPKT_S2_PS0_iii_param_4,
	.param .u32 _Z20matrixMultiplicationIaEvPKT_S2_PS0_iii_param_5
)
{
	.reg .pred 	%p<13>;
	.reg .b16 	%rs<68>;
	.reg .b32 	%r<41>;
	.reg .b64 	%rd<51>;

	ld.param.u64 	%rd7, [_Z20matrixMultiplicationIaEvPKT_S2_PS0_iii_param_0];
	ld.param.u64 	%rd8, [_Z20matrixMultiplicationIaEvPKT_S2_PS0_iii_param_1];
	ld.param.u64 	%rd6, [_Z20matrixMultiplicationIaEvPKT_S2_PS0_iii_param_2];
	ld.param.u32 	%r20, [_Z20matrixMultiplicationIaEvPKT_S2_PS0_iii_param_3];
	ld.param.u32 	%r18, [_Z20matrixMultiplicationIaEvPKT_S2_PS0_iii_param_4];
	ld.param.u32 	%r19, [_Z20matrixMultiplicationIaEvPKT_S2_PS0_iii_param_5];
	cvta.to.global.u64 	%rd1, %rd8;
	cvta.to.global.u64 	%rd2, %rd7;
	mov.u32 	%r21, %ctaid.y;
	mov.u32 	%r22, %ntid.y;
	mov.u32 	%r23, %tid.y;
	mad.lo.s32 	%r1, %r21, %r22, %r23;
	mov.u32 	%r24, %ctaid.x;
	mov.u32 	%r25, %ntid.x;
	mov.u32 	%r26, %tid.x;
	mad.lo.s32 	%r2, %r24, %r25, %r26;
	setp.ge.s32 	%p1, %r1, %r20;
	setp.ge.s32 	%p2, %r2, %r19;
	or.pred  	%p3, %p1, %p2;
	@%p3 bra 	$L__BB10_14;
	setp.lt.s32 	%p4, %r18, 1;
	mov.b16 	%rs67, 0;
	@%p4 bra 	$L__BB10_13;
	mul.lo.s32 	%r3, %r18, %r1;
	and.b32  	%r4, %r18, 7;
	setp.lt.u32 	%p5, %r18, 8;
	mov.b16 	%rs67, 0;
	mov.b32 	%r39, 0;
	@%p5 bra 	$L__BB10_5;
	and.b32  	%r39, %r18, 2147483640;
	neg.s32 	%r37, %r39;
	shl.b32 	%r7, %r19, 3;
	cvt.u64.u32 	%rd9, %r3;
	add.s64 	%rd10, %rd9, %rd2;
	add.s64 	%rd50, %rd10, 3;
	mov.b16 	%rs67, 0;
	cvt.s64.s32 	%rd13, %r19;
	mov.u32 	%r36, %r2;
$L__BB10_4:
	.pragma "nounroll";
	ld.global.u8 	%rs17, [%rd50+-3];
	cvt.s64.s32 	%rd11, %r36;
	add.s64 	%rd12, %rd1, %rd11;
	ld.global.u8 	%rs18, [%rd12];
	mad.lo.s16 	%rs19, %rs18, %rs17, %rs67;
	ld.global.u8 	%rs20, [%rd50+-2];
	add.s64 	%rd14, %rd12, %rd13;
	ld.global.u8 	%rs21, [%rd14];
	mad.lo.s16 	%rs22, %rs21, %rs20, %rs19;
	ld.global.u8 	%rs23, [%rd50+-1];
	add.s64 	%rd15, %rd14, %rd13;
	ld.global.u8 	%rs24, [%rd15];
	mad.lo.s16 	%rs25, %rs24, %rs23, %rs22;
	ld.global.u8 	%rs26, [%rd50];
	add.s64 	%rd16, %rd15, %rd13;
	ld.global.u8 	%rs27, [%rd16];
	mad.lo.s16 	%rs28, %rs27, %rs26, %rs25;
	ld.global.u8 	%rs29, [%rd50+1];
	add.s64 	%rd17, %rd16, %rd13;
	ld.global.u8 	%rs30, [%rd17];
	mad.lo.s16 	%rs31, %rs30, %rs29, %rs28;
	ld.global.u8 	%rs32, [%rd50+2];
	add.s64 	%rd18, %rd17, %rd13;
	ld.global.u8 	%rs33, [%rd18];
	mad.lo.s16 	%rs34, %rs33, %rs32, %rs31;
	ld.global.u8 	%rs35, [%rd50+3];
	add.s64 	%rd19, %rd18, %rd13;
	ld.global.u8 	%rs36, [%rd19];
	mad.lo.s16 	%rs37, %rs36, %rs35, %rs34;
	ld.global.u8 	%rs38, [%rd50+4];
	add.s64 	%rd20, %rd19, %rd13;
	ld.global.u8 	%rs39, [%rd20];
	mad.lo.s16 	%rs67, %rs39, %rs38, %rs37;
	add.s32 	%r37, %r37, 8;
	add.s32 	%r36, %r36, %r7;
	add.s64 	%rd50, %rd50, 8;
	setp.ne.s32 	%p6, %r37, 0;
	@%p6 bra 	$L__BB10_4;
$L__BB10_5:
	setp.eq.s32 	%p7, %r4, 0;
	@%p7 bra 	$L__BB10_13;
	and.b32  	%r13, %r18, 3;
	setp.lt.u32 	%p8, %r4, 4;
	@%p8 bra 	$L__BB10_8;
	add.s32 	%r28, %r39, %r3;
	cvt.u64.u32 	%rd21, %r28;
	add.s64 	%rd22, %rd2, %rd21;
	ld.global.u8 	%rs41, [%rd22];
	mad.lo.s32 	%r29, %r39, %r19, %r2;
	cvt.s64.s32 	%rd23, %r29;
	add.s64 	%rd24, %rd1, %rd23;
	ld.global.u8 	%rs42, [%rd24];
	mad.lo.s16 	%rs43, %rs42, %rs41, %rs67;
	cvt.u64.u32 	%rd25, %r3;
	cvt.u64.u32 	%rd26, %r39;
	add.s64 	%rd27, %rd26, %rd25;
	add.s64 	%rd28, %rd2, %rd27;
	ld.global.u8 	%rs44, [%rd28+1];
	cvt.s64.s32 	%rd29, %r19;
	add.s64 	%rd30, %rd24, %rd29;
	ld.global.u8 	%rs45, [%rd30];
	mad.lo.s16 	%rs46, %rs45, %rs44, %rs43;
	ld.global.u8 	%rs47, [%rd28+2];
	add.s64 	%rd31, %rd30, %rd29;
	ld.global.u8 	%rs48, [%rd31];
	mad.lo.s16 	%rs49, %rs48, %rs47, %rs46;
	ld.global.u8 	%rs50, [%rd28+3];
	add.s64 	%rd32, %rd31, %rd29;
	ld.global.u8 	%rs51, [%rd32];
	mad.lo.s16 	%rs67, %rs51, %rs50, %rs49;
	add.s32 	%r39, %r39, 4;
$L__BB10_8:
	setp.eq.s32 	%p9, %r13, 0;
	@%p9 bra 	$L__BB10_13;
	setp.eq.s32 	%p10, %r13, 1;
	@%p10 bra 	$L__BB10_11;
	add.s32 	%r30, %r39, %r3;
	cvt.u64.u32 	%rd33, %r30;
	add.s64 	%rd34, %rd2, %rd33;
	ld.global.u8 	%rs53, [%rd34];
	mad.lo.s32 	%r31, %r39, %r19, %r2;
	cvt.s64.s32 	%rd35, %r31;
	add.s64 	%rd36, %rd1, %rd35;
	ld.global.u8 	%rs54, [%rd36];
	mad.lo.s16 	%rs55, %rs54, %rs53, %rs67;
	cvt.u64.u32 	%rd37, %r3;
	cvt.u64.u32 	%rd38, %r39;
	add.s64 	%rd39, %rd38, %rd37;
	add.s64 	%rd40, %rd2, %rd39;
	ld.global.u8 	%rs56, [%rd40+1];
	cvt.s64.s32 	%rd41, %r19;
	add.s64 	%rd42, %rd36, %rd41;
	ld.global.u8 	%rs57, [%rd42];
	mad.lo.s16 	%rs67, %rs57, %rs56, %rs55;
	add.s32 	%r39, %r39, 2;
$L__BB10_11:
	and.b32  	%r32, %r18, 1;
	setp.eq.b32 	%p11, %r32, 1;
	not.pred 	%p12, %p11;
	@%p12 bra 	$L__BB10_13;
	add.s32 	%r33, %r39, %r3;
	cvt.u64.u32 	%rd43, %r33;
	add.s64 	%rd44, %rd2, %rd43;
	ld.global.u8 	%rs58, [%rd44];
	mad.lo.s32 	%r34, %r39, %r19, %r2;
	cvt.s64.s32 	%rd45, %r34;
	add.s64 	%rd46, %rd1, %rd45;
	ld.global.u8 	%rs59, [%rd46];
	mad.lo.s16 	%rs67, %rs59, %rs58, %rs67;
$L__BB10_13:
	mad.lo.s32 	%r35, %r19, %r1, %r2;
	cvt.s64.s32 	%rd47, %r35;
	cvta.to.global.u64 	%rd48, %rd6;
	add.s64 	%rd49, %rd48, %rd47;
	st.global.u8 	[%rd49], %rs67;
$L__BB10_14:
	ret;

}
	// .globl	_Z20matrixMultiplicationIsEvPKT_S2_PS0_iii
.visible .entry _Z20matrixMultiplicationIsEvPKT_S2_PS0_iii(
	.param .u64 .ptr .align 1 _Z20matrixMultiplicationIsEvPKT_S2_PS0_iii_param_0,
	.param .u64 .ptr .align 1 _Z20matrixMultiplicationIsEvPKT_S2_PS0_iii_param_1,
	.param .u64 .ptr .align 1 _Z20matrixMultiplicationIsEvPKT_S2_PS0_iii_param_2,
	.param .u32 _Z20matrixMultiplicationIsEvPKT_S2_PS0_iii_param_3,
	.param .u32 _Z20matrixMultiplicationIsEvPKT_S2_PS0_iii_param_4,
	.param .u32 _Z20matrixMultiplicationIsEvPKT_S2_PS0_iii_param_5
)
{
	.reg .pred 	%p<13>;
	.reg .b16 	%rs<68>;
	.reg .b32 	%r<41>;
	.reg .b64 	%rd<53>;

	ld.param.u64 	%rd7, [_Z20matrixMultiplicationIsEvPKT_S2_PS0_iii_param_0];
	ld.param.u64 	%rd8, [_Z20matrixMultiplicationIsEvPKT_S2_PS0_iii_param_1];
	ld.param.u64 	%rd6, [_Z20matrixMultiplicationIsEvPKT_S2_PS0_iii_param_2];
	ld.param.u32 	%r20, [_Z20matrixMultiplicationIsEvPKT_S2_PS0_iii_param_3];
	ld.param.u32 	%r18, [_Z20matrixMultiplicationIsEvPKT_S2_PS0_iii_param_4];
	ld.param.u32 	%r19, [_Z20matrixMultiplicationIsEvPKT_S2_PS0_iii_param_5];
	cvta.to.global.u64 	%rd1, %rd8;
	cvta.to.global.u64 	%rd2, %rd7;
	mov.u32 	%r21, %ctaid.y;
	mov.u32 	%r22, %ntid.y;
	mov.u32 	%r23, %tid.y;
	mad.lo.s32 	%r1, %r21, %r22, %r23;
	mov.u32 	%r24, %ctaid.x;
	mov.u32 	%r25, %ntid.x;
	mov.u32 	%r26, %tid.x;
	mad.lo.s32 	%r2, %r24, %r25, %r26;
	setp.ge.s32 	%p1, %r1, %r20;
	setp.ge.s32 	%p2, %r2, %r19;
	or.pred  	%p3, %p1, %p2;
	@%p3 bra 	$L__BB11_14;
	setp.lt.s32 	%p4, %r18, 1;
	mov.b16 	%rs67, 0;
	@%p4 bra 	$L__BB11_13;
	mul.lo.s32 	%r3, %r18, %r1;
	and.b32  	%r4, %r18, 7;
	setp.lt.u32 	%p5, %r18, 8;
	mov.b16 	%rs67, 0;
	mov.b32 	%r39, 0;
	@%p5 bra 	$L__BB11_5;
	and.b32  	%r39, %r18, 2147483640;
	neg.s32 	%r37, %r39;
	shl.b32 	%r7, %r19, 3;
	mul.wide.u32 	%rd9, %r3, 2;
	add.s64 	%rd10, %rd9, %rd2;
	add.s64 	%rd52, %rd10, 8;
	mov.b16 	%rs67, 0;
	mul.wide.s32 	%rd13, %r19, 2;
	mov.u32 	%r36, %r2;
$L__BB11_4:
	.pragma "nounroll";
	ld.global.u16 	%rs17, [%rd52+-8];
	mul.wide.s32 	%rd11, %r36, 2;
	add.s64 	%rd12, %rd1, %rd11;
	ld.global.u16 	%rs18, [%rd12];
	mad.lo.s16 	%rs19, %rs18, %rs17, %rs67;
	ld.global.u16 	%rs20, [%rd52+-6];
	add.s64 	%rd14, %rd12, %rd13;
	ld.global.u16 	%rs21, [%rd14];
	mad.lo.s16 	%rs22, %rs21, %rs20, %rs19;
	ld.global.u16 	%rs23, [%rd52+-4];
	add.s64 	%rd15, %rd14, %rd13;
	ld.global.u16 	%rs24, [%rd15];
	mad.lo.s16 	%rs25, %rs24, %rs23, %rs22;
	ld.global.u16 	%rs26, [%rd52+-2];
	add.s64 	%rd16, %rd15, %rd13;
	ld.global.u16 	%rs27, [%rd16];
	mad.lo.s16 	%rs28, %rs27, %rs26, %rs25;
	ld.global.u16 	%rs29, [%rd52];
	add.s64 	%rd17, %rd16, %rd13;
	ld.global.u16 	%rs30, [%rd17];
	mad.lo.s16 	%rs31, %rs30, %rs29, %rs28;
	ld.global.u16 	%rs32, [%rd52+2];
	add.s64 	%rd18, %rd17, %rd13;
	ld.global.u16 	%rs33, [%rd18];
	mad.lo.s16 	%rs34, %rs33, %rs32, %rs31;
	ld.global.u16 	%rs35, [%rd52+4];
	add.s64 	%rd19, %rd18, %rd13;
	ld.global.u16 	%rs36, [%rd19];
	mad.lo.s16 	%rs37, %rs36, %rs35, %rs34;
	ld.global.u16 	%rs38, [%rd52+6];
	add.s64 	%rd20, %rd19, %rd13;
	ld.global.u16 	%rs39, [%rd20];
	mad.lo.s16 	%rs67, %rs39, %rs38, %rs37;
	add.s32 	%r37, %r37, 8;
	add.s32 	%r36, %r36, %r7;
	add.s64 	%rd52, %rd52, 16;
	setp.ne.s32 	%p6, %r37, 0;
	@%p6 bra 	$L__BB11_4;
$L__BB11_5:
	setp.eq.s32 	%p7, %r4, 0;
	@%p7 bra 	$L__BB11_13;
	and.b32  	%r13, %r18, 3;
	setp.lt.u32 	%p8, %r4, 4;
	@%p8 bra 	$L__BB11_8;
	add.s32 	%r28, %r39, %r3;
	mul.wide.u32 	%rd21, %r28, 2;
	add.s64 	%rd22, %rd2, %rd21;
	ld.global.u16 	%rs41, [%rd22];
	mad.lo.s32 	%r29, %r39, %r19, %r2;
	mul.wide.s32 	%rd23, %r29, 2;
	add.s64 	%rd24, %rd1, %rd23;
	ld.global.u16 	%rs42, [%rd24];
	mad.lo.s16 	%rs43, %rs42, %rs41, %rs67;
	cvt.u64.u32 	%rd25, %r3;
	cvt.u64.u32 	%rd26, %r39;
	add.s64 	%rd27, %rd26, %rd25;
	shl.b64 	%rd28, %rd27, 1;
	add.s64 	%rd29, %rd2, %rd28;
	ld.global.u16 	%rs44, [%rd29+2];
	mul.wide.s32 	%rd30, %r19, 2;
	add.s64 	%rd31, %rd24, %rd30;
	ld.global.u16 	%rs45, [%rd31];
	mad.lo.s16 	%rs46, %rs45, %rs44, %rs43;
	ld.global.u16 	%rs47, [%rd29+4];
	add.s64 	%rd32, %rd31, %rd30;
	ld.global.u16 	%rs48, [%rd32];
	mad.lo.s16 	%rs49, %rs48, %rs47, %rs46;
	ld.global.u16 	%rs50, [%rd29+6];
	add.s64 	%rd33, %rd32, %rd30;
	ld.global.u16 	%rs51, [%rd33];
	mad.lo.s16 	%rs67, %rs51, %rs50, %rs49;
	add.s32 	%r39, %r39, 4;
$L__BB11_8:
	setp.eq.s32 	%p9, %r13, 0;
	@%p9 bra 	$L__BB11_13;
	setp.eq.s32 	%p10, %r13, 1;
	@%p10 bra 	$L__BB11_11;
	add.s32 	%r30, %r39, %r3;
	mul.wide.u32 	%rd34, %r30, 2;
	add.s64 	%rd35, %rd2, %rd34;
	ld.global.u16 	%rs53, [%rd35];
	mad.lo.s32 	%r31, %r39, %r19, %r2;
	mul.wide.s32 	%rd36, %r31, 2;
	add.s64 	%rd37, %rd1, %rd36;
	ld.global.u16 	%rs54, [%rd37];
	mad.lo.s16 	%rs55, %rs54, %rs53, %rs67;
	cvt.u64.u32 	%rd38, %r3;
	cvt.u64.u32 	%rd39, %r39;
	add.s64 	%rd40, %rd39, %rd38;
	shl.b64 	%rd41, %rd40, 1;
	add.s64 	%rd42, %rd2, %rd41;
	ld.global.u16 	%rs56, [%rd42+2];
	mul.wide.s32 	%rd43, %r19, 2;
	add.s64 	%rd44, %rd37, %rd43;
	ld.global.u16 	%rs57, [%rd44];
	mad.lo.s16 	%rs67, %rs57, %rs56, %rs55;
	add.s32 	%r39, %r39, 2;
$L__BB11_11:
	and.b32  	%r32, %r18, 1;
	setp.eq.b32 	%p11, %r32, 1;
	not.pred 	%p12, %p11;
	@%p12 bra 	$L__BB11_13;
	add.s32 	%r33, %r39, %r3;
	mul.wide.u32 	%rd45, %r33, 2;
	add.s64 	%rd46, %rd2, %rd45;
	ld.global.u16 	%rs58, [%rd46];
	mad.lo.s32 	%r34, %r39, %r19, %r2;
	mul.wide.s32 	%rd47, %r34, 2;
	add.s64 	%rd48, %rd1, %rd47;
	ld.global.u16 	%rs59, [%rd48];
	mad.lo.s16 	%rs67, %rs59, %rs58, %rs67;
$L__BB11_13:
	mad.lo.s32 	%r35, %r19, %r1, %r2;
	cvta.to.global.u64 	%rd49, %rd6;
	mul.wide.s32 	%rd50, %r35, 2;
	add.s64 	%rd51, %rd49, %rd50;
	st.global.u16 	[%rd51], %rs67;
$L__BB11_14:
	ret;

}
	// .globl	_Z20matrixMultiplicationIiEvPKT_S2_PS0_iii
.visible .entry _Z20matrixMultiplicationIiEvPKT_S2_PS0_iii(
	.param .u64 .ptr .align 1 _Z20matrixMultiplicationIiEvPKT_S2_PS0_iii_param_0,
	.param .u64 .ptr .align 1 _Z20matrixMultiplicationIiEvPKT_S2_PS0_iii_param_1,
	.param .u64 .ptr .align 1 _Z20matrixMultiplicationIiEvPKT_S2_PS0_iii_param_2,
	.param .u32 _Z20matrixMultiplicationIiEvPKT_S2_PS0_iii_param_3,
	.param .u32 _Z20matrixMultiplicationIiEvPKT_S2_PS0_iii_param_4,
	.param .u32 _Z20matrixMultiplicationIiEvPKT_S2_PS0_iii_param_5
)
{
	.reg .pred 	%p<13>;
	.reg .b32 	%r<107>;
	.reg .b64 	%rd<53>;

	ld.param.u64 	%rd7, [_Z20matrixMultiplicationIiEvPKT_S2_PS0_iii_param_0];
	ld.param.u64 	%rd8, [_Z20matrixMultiplicationIiEvPKT_S2_PS0_iii_param_1];
	ld.param.u64 	%rd6, [_Z20matrixMultiplicationIiEvPKT_S2_PS0_iii_param_2];
	ld.param.u32 	%r32, [_Z20matrixMultiplicationIiEvPKT_S2_PS0_iii_param_3];
	ld.param.u32 	%r30, [_Z20matrixMultiplicationIiEvPKT_S2_PS0_iii_param_4];
	ld.param.u32 	%r31, [_Z20matrixMultiplicationIiEvPKT_S2_PS0_iii_param_5];
	cvta.to.global.u64 	%rd1, %rd8;
	cvta.to.global.u64 	%rd2, %rd7;
	mov.u32 	%r33, %ctaid.y;
	mov.u32 	%r34, %ntid.y;
	mov.u32 	%r35, %tid.y;
	mad.lo.s32 	%r1, %r33, %r34, %r35;
	mov.u32 	%r36, %ctaid.x;
	mov.u32 	%r37, %ntid.x;
	mov.u32 	%r38, %tid.x;
	mad.lo.s32 	%r2, %r36, %r37, %r38;
	setp.ge.s32 	%p1, %r1, %r32;
	setp.ge.s32 	%p2, %r2, %r31;
	or.pred  	%p3, %p1, %p2;
	@%p3 bra 	$L__BB12_14;
	setp.lt.s32 	%p4, %r30, 1;
	mov.b32 	%r106, 0;
	@%p4 bra 	$L__BB12_13;
	mul.lo.s32 	%r3, %r30, %r1;
	and.b32  	%r4, %r30, 7;
	setp.lt.u32 	%p5, %r30, 8;
	mov.b32 	%r101, 0;
	mov.u32 	%r106, %r101;
	@%p5 bra 	$L__BB12_5;
	and.b32  	%r101, %r30, 2147483640;
	neg.s32 	%r95, %r101;
	shl.b32 	%r7, %r31, 3;
	mul.wide.u32 	%rd9, %r3, 4;
	add.s64 	%rd10, %rd9, %rd2;
	add.s64 	%rd52, %rd10, 16;
	mov.b32 	%r106, 0;
	mul.wide.s32 	%rd13, %r31, 4;
	mov.u32 	%r94, %r2;
$L__BB12_4:
	.pragma "nounroll";
	ld.global.u32 	%r43, [%rd52+-16];
	mul.wide.s32 	%rd11, %r94, 4;
	add.s64 	%rd12, %rd1, %rd11;
	ld.global.u32 	%r44, [%rd12];
	mad.lo.s32 	%r45, %r44, %r43, %r106;
	ld.global.u32 	%r46, [%rd52+-12];
	add.s64 	%rd14, %rd12, %rd13;
	ld.global.u32 	%r47, [%rd14];
	mad.lo.s32 	%r48, %r47, %r46, %r45;
	ld.global.u32 	%r49, [%rd52+-8];
	add.s64 	%rd15, %rd14, %rd13;
	ld.global.u32 	%r50, [%rd15];
	mad.lo.s32 	%r51, %r50, %r49, %r48;
	ld.global.u32 	%r52, [%rd52+-4];
	add.s64 	%rd16, %rd15, %rd13;
	ld.global.u32 	%r53, [%rd16];
	mad.lo.s32 	%r54, %r53, %r52, %r51;
	ld.global.u32 	%r55, [%rd52];
	add.s64 	%rd17, %rd16, %rd13;
	ld.global.u32 	%r56, [%rd17];
	mad.lo.s32 	%r57, %r56, %r55, %r54;
	ld.global.u32 	%r58, [%rd52+4];
	add.s64 	%rd18, %rd17, %rd13;
	ld.global.u32 	%r59, [%rd18];
	mad.lo.s32 	%r60, %r59, %r58, %r57;
	ld.global.u32 	%r61, [%rd52+8];
	add.s64 	%rd19, %rd18, %rd13;
	ld.global.u32 	%r62, [%rd19];
	mad.lo.s32 	%r63, %r62, %r61, %r60;
	ld.global.u32 	%r64, [%rd52+12];
	add.s64 	%rd20, %rd19, %rd13;
	ld.global.u32 	%r65, [%rd20];
	mad.lo.s32 	%r106, %r65, %r64, %r63;
	add.s32 	%r95, %r95, 8;
	add.s32 	%r94, %r94, %r7;
	add.s64 	%rd52, %rd52, 32;
	setp.ne.s32 	%p6, %r95, 0;
	@%p6 bra 	$L__BB12_4;
$L__BB12_5:
	setp.eq.s32 	%p7, %r4, 0;
	@%p7 bra 	$L__BB12_13;
	and.b32  	%r17, %r30, 3;
	setp.lt.u32 	%p8, %r4, 4;
	@%p8 bra 	$L__BB12_8;
	add.s32 	%r67, %r101, %r3;
	mul.wide.u32 	%rd21, %r67, 4;
	add.s64 	%rd22, %rd2, %rd21;
	ld.global.u32 	%r68, [%rd22];
	mad.lo.s32 	%r69, %r101, %r31, %r2;
	mul.wide.s32 	%rd23, %r69, 4;
	add.s64 	%rd24, %rd1, %rd23;
	ld.global.u32 	%r70, [%rd24];
	mad.lo.s32 	%r71, %r70, %r68, %r106;
	cvt.u64.u32 	%rd25, %r3;
	cvt.u64.u32 	%rd26, %r101;
	add.s64 	%rd27, %rd26, %rd25;
	shl.b64 	%rd28, %rd27, 2;
	add.s64 	%rd29, %rd2, %rd28;
	ld.global.u32 	%r72, [%rd29+4];
	mul.wide.s32 	%rd30, %r31, 4;
	add.s64 	%rd31, %rd24, %rd30;
	ld.global.u32 	%r73, [%rd31];
	mad.lo.s32 	%r74, %r73, %r72, %r71;
	ld.global.u32 	%r75, [%rd29+8];
	add.s64 	%rd32, %rd31, %rd30;
	ld.global.u32 	%r76, [%rd32];
	mad.lo.s32 	%r77, %r76, %r75, %r74;
	ld.global.u32 	%r78, [%rd29+12];
	add.s64 	%rd33, %rd32, %rd30;
	ld.global.u32 	%r79, [%rd33];
	mad.lo.s32 	%r106, %r79, %r78, %r77;
	add.s32 	%r101, %r101, 4;
$L__BB12_8:
	setp.eq.s32 	%p9, %r17, 0;
	@%p9 bra 	$L__BB12_13;
	setp.eq.s32 	%p10, %r17, 1;
	@%p10 bra 	$L__BB12_11;
	add.s32 	%r81, %r101, %r3;
	mul.wide.u32 	%rd34, %r81, 4;
	add.s64 	%rd35, %rd2, %rd34;
	ld.global.u32 	%r82, [%rd35];
	mad.lo.s32 	%r83, %r101, %r31, %r2;
	mul.wide.s32 	%rd36, %r83, 4;
	add.s64 	%rd37, %rd1, %rd36;
	ld.global.u32 	%r84, [%rd37];
	mad.lo.s32 	%r85, %r84, %r82, %r106;
	cvt.u64.u32 	%rd38, %r3;
	cvt.u64.u32 	%rd39, %r101;
	add.s64 	%rd40, %rd39, %rd38;
	shl.b64 	%rd41, %rd40, 2;
	add.s64 	%rd42, %rd2, %rd41;
	ld.global.u32 	%r86, [%rd42+4];
	mul.wide.s32 	%rd43, %r31, 4;
	add.s64 	%rd44, %rd37, %rd43;
	ld.global.u32 	%r87, [%rd44];
	mad.lo.s32 	%r106, %r87, %r86, %r85;
	add.s32 	%r101, %r101, 2;
$L__BB12_11:
	and.b32  	%r88, %r30, 1;
	setp.eq.b32 	%p11, %r88, 1;
	not.pred 	%p12, %p11;
	@%p12 bra 	$L__BB12_13;
	add.s32 	%r89, %r101, %r3;
	mul.wide.u32 	%rd45, %r89, 4;
	add.s64 	%rd46, %rd2, %rd45;
	ld.global.u32 	%r90, [%rd46];
	mad.lo.s32 	%r91, %r101, %r31, %r2;
	mul.wide.s32 	%rd47, %r91, 4;
	add.s64 	%rd48, %rd1, %rd47;
	ld.global.u32 	%r92, [%rd48];
	mad.lo.s32 	%r106, %r92, %r90, %r106;
$L__BB12_13:
	mad.lo.s32 	%r93, %r31, %r1, %r2;
	cvta.to.global.u64 	%rd49, %rd6;
	mul.wide.s32 	%rd50, %r93, 4;
	add.s64 	%rd51, %rd49, %rd50;
	st.global.u32 	[%rd51], %r106;
$L__BB12_14:
	ret;

}
	// .globl	_Z20matrixMultiplicationIlEvPKT_S2_PS0_iii
.visible .entry _Z20matrixMultiplicationIlEvPKT_S2_PS0_iii(
	.param .u64 .ptr .align 1 _Z20matrixMultiplicationIlEvPKT_S2_PS0_iii_param_0,
	.param .u64 .ptr .align 1 _Z20matrixMultiplicationIlEvPKT_S2_PS0_iii_param_1,
	.param .u64 .ptr .align 1 _Z20matrixMultiplicationIlEvPKT_S2_PS0_iii_param_2,
	.param .u32 _Z20matrixMultiplicationIlEvPKT_S2_PS0_iii_param_3,
	.param .u32 _Z20matrixMultiplicationIlEvPKT_S2_PS0_iii_param_4,
	.param .u32 _Z20matrixMultiplicationIlEvPKT_S2_PS0_iii_param_5
)
{
	.reg .pred 	%p<13>;
	.reg .b32 	%r<41>;
	.reg .b64 	%rd<120>;

	ld.param.u64 	%rd19, [_Z20matrixMultiplicationIlEvPKT_S2_PS0_iii_param_0];
	ld.param.u64 	%rd20, [_Z20matrixMultiplicationIlEvPKT_S2_PS0_iii_param_1];
	ld.param.u64 	%rd18, [_Z20matrixMultiplicationIlEvPKT_S2_PS0_iii_param_2];
	ld.param.u32 	%r20, [_Z20matrixMultiplicationIlEvPKT_S2_PS0_iii_param_3];
	ld.param.u32 	%r18, [_Z20matrixMultiplicationIlEvPKT_S2_PS0_iii_param_4];
	ld.param.u32 	%r19, [_Z20matrixMultiplicationIlEvPKT_S2_PS0_iii_param_5];
	cvta.to.global.u64 	%rd1, %rd20;
	cvta.to.global.u64 	%rd2, %rd19;
	mov.u32 	%r21, %ctaid.y;
	mov.u32 	%r22, %ntid.y;
	mov.u32 	%r23, %tid.y;
	mad.lo.s32 	%r1, %r21, %r22, %r23;
	mov.u32 	%r24, %ctaid.x;
	mov.u32 	%r25, %ntid.x;
	mov.u32 	%r26, %tid.x;
	mad.lo.s32 	%r2, %r24, %r25, %r26;
	setp.ge.s32 	%p1, %r1, %r20;
	setp.ge.s32 	%p2, %r2, %r19;
	or.pred  	%p3, %p1, %p2;
	@%p3 bra 	$L__BB13_14;
	setp.lt.s32 	%p4, %r18, 1;
	mov.b64 	%rd119, 0;
	@%p4 bra 	$L__BB13_13;
	mul.lo.s32 	%r3, %r18, %r1;
	and.b32  	%r4, %r18, 7;
	setp.lt.u32 	%p5, %r18, 8;
	mov.b64 	%rd119, 0;
	mov.b32 	%r39, 0;
	@%p5 bra 	$L__BB13_5;
	and.b32  	%r39, %r18, 2147483640;
	neg.s32 	%r37, %r39;
	shl.b32 	%r7, %r19, 3;
	mul.wide.u32 	%rd25, %r3, 8;
	add.s64 	%rd26, %rd25, %rd2;
	add.s64 	%rd111, %rd26, 32;
	mov.b64 	%rd119, 0;
	mul.wide.s32 	%rd33, %r19, 8;
	mov.u32 	%r36, %r2;
$L__BB13_4:
	.pragma "nounroll";
	ld.global.u64 	%rd27, [%rd111+-32];
	mul.wide.s32 	%rd28, %r36, 8;
	add.s64 	%rd29, %rd1, %rd28;
	ld.global.u64 	%rd30, [%rd29];
	mad.lo.s64 	%rd31, %rd30, %rd27, %rd119;
	ld.global.u64 	%rd32, [%rd111+-24];
	add.s64 	%rd34, %rd29, %rd33;
	ld.global.u64 	%rd35, [%rd34];
	mad.lo.s64 	%rd36, %rd35, %rd32, %rd31;
	ld.global.u64 	%rd37, [%rd111+-16];
	add.s64 	%rd38, %rd34, %rd33;
	ld.global.u64 	%rd39, [%rd38];
	mad.lo.s64 	%rd40, %rd39, %rd37, %rd36;
	ld.global.u64 	%rd41, [%rd111+-8];
	add.s64 	%rd42, %rd38, %rd33;
	ld.global.u64 	%rd43, [%rd42];
	mad.lo.s64 	%rd44, %rd43, %rd41, %rd40;
	ld.global.u64 	%rd45, [%rd111];
	add.s64 	%rd46, %rd42, %rd33;
	ld.global.u64 	%rd47, [%rd46];
	mad.lo.s64 	%rd48, %rd47, %rd45, %rd44;
	ld.global.u64 	%rd49, [%rd111+8];
	add.s64 	%rd50, %rd46, %rd33;
	ld.global.u64 	%rd51, [%rd50];
	mad.lo.s64 	%rd52, %rd51, %rd49, %rd48;
	ld.global.u64 	%rd53, [%rd111+16];
	add.s64 	%rd54, %rd50, %rd33;
	ld.global.u64 	%rd55, [%rd54];
	mad.lo.s64 	%rd56, %rd55, %rd53, %rd52;
	ld.global.u64 	%rd57, [%rd111+24];
	add.s64 	%rd58, %rd54, %rd33;
	ld.global.u64 	%rd59, [%rd58];
	mad.lo.s64 	%rd119, %rd59, %rd57, %rd56;
	add.s32 	%r37, %r37, 8;
	add.s32 	%r36, %r36, %r7;
	add.s64 	%rd111, %rd111, 64;
	setp.ne.s32 	%p6, %r37, 0;
	@%p6 bra 	$L__BB13_4;
$L__BB13_5:
	setp.eq.s32 	%p7, %r4, 0;
	@%p7 bra 	$L__BB13_13;
	and.b32  	%r13, %r18, 3;
	setp.lt.u32 	%p8, %r4, 4;
	@%p8 bra 	$L__BB13_8;
	add.s32 	%r28, %r39, %r3;
	mul.wide.u32 	%rd61, %r28, 8;
	add.s64 	%rd62, %rd2, %rd61;
	ld.global.u64 	%rd63, [%rd62];
	mad.lo.s32 	%r29, %r39, %r19, %r2;
	mul.wide.s32 	%rd64, %r29, 8;
	add.s64 	%rd65, %rd1, %rd64;
	ld.global.u64 	%rd66, [%rd65];
	mad.lo.s64 	%rd67, %rd66, %rd63, %rd119;
	cvt.u64.u32 	%rd68, %r3;
	cvt.u64.u32 	%rd69, %r39;
	add.s64 	%rd70, %rd69, %rd68;
	shl.b64 	%rd71, %rd70, 3;
	add.s64 	%rd72, %rd2, %rd71;
	ld.global.u64 	%rd73, [%rd72+8];
	mul.wide.s32 	%rd74, %r19, 8;
	add.s64 	%rd75, %rd65, %rd74;
	ld.global.u64 	%rd76, [%rd75];
	mad.lo.s64 	%rd77, %rd76, %rd73, %rd67;
	ld.global.u64 	%rd78, [%rd72+16];
	add.s64 	%rd79, %rd75, %rd74;
	ld.global.u64 	%rd80, [%rd79];
	mad.lo.s64 	%rd81, %rd80, %rd78, %rd77;
	ld.global.u64 	%rd82, [%rd72+24];
	add.s64 	%rd83, %rd79, %rd74;
	ld.global.u64 	%rd84, [%rd83];
	mad.lo.s64 	%rd119, %rd84, %rd82, %rd81;
	add.s32 	%r39, %r39, 4;
$L__BB13_8:
	setp.eq.s32 	%p9, %r13, 0;
	@%p9 bra 	$L__BB13_13;
	setp.eq.s32 	%p10, %r13, 1;
	@%p10 bra 	$L__BB13_11;
	add.s32 	%r30, %r39, %r3;
	mul.wide.u32 	%rd86, %r30, 8;
	add.s64 	%rd87, %rd2, %rd86;
	ld.global.u64 	%rd88, [%rd87];
	mad.lo.s32 	%r31, %r39, %r19, %r2;
	mul.wide.s32 	%rd89, %r31, 8;
	add.s64 	%rd90, %rd1, %rd89;
	ld.global.u64 	%rd91, [%rd90];
	mad.lo.s64 	%rd92, %rd91, %rd88, %rd119;
	cvt.u64.u32 	%rd93, %r3;
	cvt.u64.u32 	%rd94, %r39;
	add.s64 	%rd95, %rd94, %rd93;
	shl.b64 	%rd96, %rd95, 3;
	add.s64 	%rd97, %rd2, %rd96;
	ld.global.u64 	%rd98, [%rd97+8];
	mul.wide.s32 	%rd99, %r19, 8;
	add.s64 	%rd100, %rd90, %rd99;
	ld.global.u64 	%rd101, [%rd100];
	mad.lo.s64 	%rd119, %rd101, %rd98, %rd92;
	add.s32 	%r39, %r39, 2;
$L__BB13_11:
	and.b32  	%r32, %r18, 1;
	setp.eq.b32 	%p11, %r32, 1;
	not.pred 	%p12, %p11;
	@%p12 bra 	$L__BB13_13;
	add.s32 	%r33, %r39, %r3;
	mul.wide.u32 	%rd102, %r33, 8;
	add.s64 	%rd103, %rd2, %rd102;
	ld.global.u64 	%rd104, [%rd103];
	mad.lo.s32 	%r34, %r39, %r19, %r2;
	mul.wide.s32 	%rd105, %r34, 8;
	add.s64 	%rd106, %rd1, %rd105;
	ld.global.u64 	%rd107, [%rd106];
	mad.lo.s64 	%rd119, %rd107, %rd104, %rd119;
$L__BB13_13:
	mad.lo.s32 	%r35, %r19, %r1, %r2;
	cvta.to.global.u64 	%rd108, %rd18;
	mul.wide.s32 	%rd109, %r35, 8;
	add.s64 	%rd110, %rd108, %rd109;
	st.global.u64 	[%rd110], %rd119;
$L__BB13_14:
	ret;

}
	// .globl	_Z20matrixMultiplicationIhEvPKT_S2_PS0_iii
.visible .entry _Z20matrixMultiplicationIhEvPKT_S2_PS0_iii(
	.param .u64 .ptr .align 1 _Z20matrixMultiplicationIhEvPKT_S2_PS0_iii_param_0,
	.param .u64 .ptr .align 1 _Z20matrixMultiplicationIhEvPKT_S2_PS0_iii_param_1,
	.param .u64 .ptr .align 1 _Z20matrixMultiplicationIhEvPKT_S2_PS0_iii_param_2,
	.param .u32 _Z20matrixMultiplicationIhEvPKT_S2_PS0_iii_param_3,
	.param .u32 _Z20matrixMultiplicationIhEvPKT_S2_PS0_iii_param_4,
	.param .u32 _Z20matrixMultiplicationIhEvPKT_S2_PS0_iii_param_5
)
{
	.reg .pred 	%p<13>;
	.reg .b16 	%rs<68>;
	.reg .b32 	%r<41>;
	.reg .b64 	%rd<51>;

	ld.param.u64 	%rd7, [_Z20matrixMultiplicationIhEvPKT_S2_PS0_iii_param_0];
	ld.param.u64 	%rd8, [_Z20matrixMultiplicationIhEvPKT_S2_PS0_iii_param_1];
	ld.param.u64 	%rd6, [_Z20matrixMultiplicationIhEvPKT_S2_PS0_iii_param_2];
	ld.param.u32 	%r20, [_Z20matrixMultiplicationIhEvPKT_S2_PS0_iii_param_3];
	ld.param.u32 	%r18, [_Z20matrixMultiplicationIhEvPKT_S2_PS0_iii_param_4];
	ld.param.u32 	%r19, [_Z20matrixMultiplicationIhEvPKT_S2_PS0_iii_param_5];
	cvta.to.global.u64 	%rd1, %rd8;
	cvta.to.global.u64 	%rd2, %rd7;
	mov.u32 	%r21, %ctaid.y;
	mov.u32 	%r22, %ntid.y;
	mov.u32 	%r23, %tid.y;
	mad.lo.s32 	%r1, %r21, %r22, %r23;
	mov.u32 	%r24, %ctaid.x;
	mov.u32 	%r25, %ntid.x;
	mov.u32 	%r26, %tid.x;
	mad.lo.s32 	%r2, %r24, %r25, %r26;
	setp.ge.s32 	%p1, %r1, %r20;
	setp.ge.s32 	%p2, %r2, %r19;
	or.pred  	%p3, %p1, %p2;
	@%p3 bra 	$L__BB14_14;
	setp.lt.s32 	%p4, %r18, 1;
	mov.b16 	%rs67, 0;
	@%p4 bra 	$L__BB14_13;
	mul.lo.s32 	%r3, %r18, %r1;
	and.b32  	%r4, %r18, 7;
	setp.lt.u32 	%p5, %r18, 8;
	mov.b16 	%rs67, 0;
	mov.b32 	%r39, 0;
	@%p5 bra 	$L__BB14_5;
	and.b32  	%r39, %r18, 2147483640;
	neg.s32 	%r37, %r39;
	shl.b32 	%r7, %r19, 3;
	cvt.u64.u32 	%rd9, %r3;
	add.s64 	%rd10, %rd9, %rd2;
	add.s64 	%rd50, %rd10, 3;
	mov.b16 	%rs67, 0;
	cvt.s64.s32 	%rd13, %r19;
	mov.u32 	%r36, %r2;
$L__BB14_4:
	.pragma "nounroll";
	ld.global.u8 	%rs17, [%rd50+-3];
	cvt.s64.s32 	%rd11, %r36;
	add.s64 	%rd12, %rd1, %rd11;
	ld.global.u8 	%rs18, [%rd12];
	mad.lo.s16 	%rs19, %rs18, %rs17, %rs67;
	ld.global.u8 	%rs20, [%rd50+-2];
	add.s64 	%rd14, %rd12, %rd13;
	ld.global.u8 	%rs21, [%rd14];
	mad.lo.s16 	%rs22, %rs21, %rs20, %rs19;
	ld.global.u8 	%rs23, [%rd50+-1];
	add.s64 	%rd15, %rd14, %rd13;
	ld.global.u8 	%rs24, [%rd15];
	mad.lo.s16 	%rs25, %rs24, %rs23, %rs22;
	ld.global.u8 	%rs26, [%rd50];
	add.s64 	%rd16, %rd15, %rd13;
	ld.global.u8 	%rs27, [%rd16];
	mad.lo.s16 	%rs28, %rs27, %rs26, %rs25;
	ld.global.u8 	%rs29, [%rd50+1];
	add.s64 	%rd17, %rd16, %rd13;
	ld.global.u8 	%rs30, [%rd17];
	mad.lo.s16 	%rs31, %rs30, %rs29, %rs28;
	ld.global.u8 	%rs32, [%rd50+2];
	add.s64 	%rd18, %rd17, %rd13;
	ld.global.u8 	%rs33, [%rd18];
	mad.lo.s16 	%rs34, %rs33, %rs32, %rs31;
	ld.global.u8 	%rs35, [%rd50+3];
	add.s64 	%rd19, %rd18, %rd13;
	ld.global.u8 	%rs36, [%rd19];
	mad.lo.s16 	%rs37, %rs36, %rs35, %rs34;
	ld.global.u8 	%rs38, [%rd50+4];
	add.s64 	%rd20, %rd19, %rd13;
	ld.global.u8 	%rs39, [%rd20];
	mad.lo.s16 	%rs67, %rs39, %rs38, %rs37;
	add.s32 	%r37, %r37, 8;
	add.s32 	%r36, %r36, %r7;
	add.s64 	%rd50, %rd50, 8;
	setp.ne.s32 	%p6, %r37, 0;
	@%p6 bra 	$L__BB14_4;
$L__BB14_5:
	setp.eq.s32 	%p7, %r4, 0;
	@%p7 bra 	$L__BB14_13;
	and.b32  	%r13, %r18, 3;
	setp.lt.u32 	%p8, %r4, 4;
	@%p8 bra 	$L__BB14_8;
	add.s32 	%r28, %r39, %r3;
	cvt.u64.u32 	%rd21, %r28;
	add.s64 	%rd22, %rd2, %rd21;
	ld.global.u8 	%rs41, [%rd22];
	mad.lo.s32 	%r29, %r39, %r19, %r2;
	cvt.s64.s32 	%rd23, %r29;
	add.s64 	%rd24, %rd1, %rd23;
	ld.global.u8 	%rs42, [%rd24];
	mad.lo.s16 	%rs43, %rs42, %rs41, %rs67;
	cvt.u64.u32 	%rd25, %r3;
	cvt.u64.u32 	%rd26, %r39;
	add.s64 	%rd27, %rd26, %rd25;
	add.s64 	%rd28, %rd2, %rd27;
	ld.global.u8 	%rs44, [%rd28+1];
	cvt.s64.s32 	%rd29, %r19;
	add.s64 	%rd30, %rd24, %rd29;
	ld.global.u8 	%rs45, [%rd30];
	mad.lo.s16 	%rs46, %rs45, %rs44, %rs43;
	ld.global.u8 	%rs47, [%rd28+2];
	add.s64 	%rd31, %rd30, %rd29;
	ld.global.u8 	%rs48, [%rd31];
	mad.lo.s16 	%rs49, %rs48, %rs47, %rs46;
	ld.global.u8 	%rs50, [%rd28+3];
	add.s64 	%rd32, %rd31, %rd29;
	ld.global.u8 	%rs51, [%rd32];
	mad.lo.s16 	%rs67, %rs51, %rs50, %rs49;
	add.s32 	%r39, %r39, 4;
$L__BB14_8:
	setp.eq.s32 	%p9, %r13, 0;
	@%p9 bra 	$L__BB14_13;
	setp.eq.s32 	%p10, %r13, 1;
	@%p10 bra 	$L__BB14_11;
	add.s32 	%r30, %r39, %r3;
	cvt.u64.u32 	%rd33, %r30;
	add.s64 	%rd34, %rd2, %rd33;
	ld.global.u8 	%rs53, [%rd34];
	mad.lo.s32 	%r31, %r39, %r19, %r2;
	cvt.s64.s32 	%rd35, %r31;
	add.s64 	%rd36, %rd1, %rd35;
	ld.global.u8 	%rs54, [%rd36];
	mad.lo.s16 	%rs55, %rs54, %rs53, %rs67;
	cvt.u64.u32 	%rd37, %r3;
	cvt.u64.u32 	%rd38, %r39;
	add.s64 	%rd39, %rd38, %rd37;
	add.s64 	%rd40, %rd2, %rd39;
	ld.global.u8 	%rs56, [%rd40+1];
	cvt.s64.s32 	%rd41, %r19;
	add.s64 	%rd42, %rd36, %rd41;
	ld.global.u8 	%rs57, [%rd42];
	mad.lo.s16 	%rs67, %rs57, %rs56, %rs55;
	add.s32 	%r39, %r39, 2;
$L__BB14_11:
	and.b32  	%r32, %r18, 1;
	setp.eq.b32 	%p11, %r32, 1;
	not.pred 	%p12, %p11;
	@%p12 bra 	$L__BB14_13;
	add.s32 	%r33, %r39, %r3;
	cvt.u64.u32 	%rd43, %r33;
	add.s64 	%rd44, %rd2, %rd43;
	ld.global.u8 	%rs58, [%rd44];
	mad.lo.s32 	%r34, %r39, %r19, %r2;
	cvt.s64.s32 	%rd45, %r34;
	add.s64 	%rd46, %rd1, %rd45;
	ld.global.u8 	%rs59, [%rd46];
	mad.lo.s16 	%rs67, %rs59, %rs58, %rs67;
$L__BB14_13:
	mad.lo.s32 	%r35, %r19, %r1, %r2;
	cvt.s64.s32 	%rd47, %r35;
	cvta.to.global.u64 	%rd48, %rd6;
	add.s64 	%rd49, %rd48, %rd47;
	st.global.u8 	[%rd49], %rs67;
$L__BB14_14:
	ret;

}
	// .globl	_Z20matrixMultiplicationItEvPKT_S2_PS0_iii
.visible .entry _Z20matrixMultiplicationItEvPKT_S2_PS0_iii(
	.param .u64 .ptr .align 1 _Z20matrixMultiplicationItEvPKT_S2_PS0_iii_param_0,
	.param .u64 .ptr .align 1 _Z20matrixMultiplicationItEvPKT_S2_PS0_iii_param_1,
	.param .u64 .ptr .align 1 _Z20matrixMultiplicationItEvPKT_S2_PS0_iii_param_2,
	.param .u32 _Z20matrixMultiplicationItEvPKT_S2_PS0_iii_param_3,
	.param .u32 _Z20matrixMultiplicationItEvPKT_S2_PS0_iii_param_4,
	.param .u32 _Z20matrixMultiplicationItEvPKT_S2_PS0_iii_param_5
)
{
	.reg .pred 	%p<13>;
	.reg .b16 	%rs<68>;
	.reg .b32 	%r<41>;
	.reg .b64 	%rd<53>;

	ld.param.u64 	%rd7, [_Z20matrixMultiplicationItEvPKT_S2_PS0_iii_param_0];
	ld.param.u64 	%rd8, [_Z20matrixMultiplicationItEvPKT_S2_PS0_iii_param_1];
	ld.param.u64 	%rd6, [_Z20matrixMultiplicationItEvPKT_S2_PS0_iii_param_2];
	ld.param.u32 	%r20, [_Z20matrixMultiplicationItEvPKT_S2_PS0_iii_param_3];
	ld.param.u32 	%r18, [_Z20matrixMultiplicationItEvPKT_S2_PS0_iii_param_4];
	ld.param.u32 	%r19, [_Z20matrixMultiplicationItEvPKT_S2_PS0_iii_param_5];
	cvta.to.global.u64 	%rd1, %rd8;
	cvta.to.global.u64 	%rd2, %rd7;
	mov.u32 	%r21, %ctaid.y;
	mov.u32 	%r22, %ntid.y;
	mov.u32 	%r23, %tid.y;
	mad.lo.s32 	%r1, %r21, %r22, %r23;
	mov.u32 	%r24, %ctaid.x;
	mov.u32 	%r25, %ntid.x;
	mov.u32 	%r26, %tid.x;
	mad.lo.s32 	%r2, %r24, %r25, %r26;
	setp.ge.s32 	%p1, %r1, %r20;
	setp.ge.s32 	%p2, %r2, %r19;
	or.pred  	%p3, %p1, %p2;
	@%p3 bra 	$L__BB15_14;
	setp.lt.s32 	%p4, %r18, 1;
	mov.b16 	%rs67, 0;
	@%p4 bra 	$L__BB15_13;
	mul.lo.s32 	%r3, %r18, %r1;
	and.b32  	%r4, %r18, 7;
	setp.lt.u32 	%p5, %r18, 8;
	mov.b16 	%rs67, 0;
	mov.b32 	%r39, 0;
	@%p5 bra 	$L__BB15_5;
	and.b32  	%r39, %r18, 2147483640;
	neg.s32 	%r37, %r39;
	shl.b32 	%r7, %r19, 3;
	mul.wide.u32 	%rd9, %r3, 2;
	add.s64 	%rd10, %rd9, %rd2;
	add.s64 	%rd52, %rd10, 8;
	mov.b16 	%rs67, 0;
	mul.wide.s32 	%rd13, %r19, 2;
	mov.u32 	%r36, %r2;
$L__BB15_4:
	.pragma "nounroll";
	ld.global.u16 	%rs17, [%rd52+-8];
	mul.wide.s32 	%rd11, %r36, 2;
	add.s64 	%rd12, %rd1, %rd11;
	ld.global.u16 	%rs18, [%rd12];
	mad.lo.s16 	%rs19, %rs18, %rs17, %rs67;
	ld.global.u16 	%rs20, [%rd52+-6];
	add.s64 	%rd14, %rd12, %rd13;
	ld.global.u16 	%rs21, [%rd14];
	mad.lo.s16 	%rs22, %rs21, %rs20, %rs19;
	ld.global.u16 	%rs23, [%rd52+-4];
	add.s64 	%rd15, %rd14, %rd13;
	ld.global.u16 	%rs24, [%rd15];
	mad.lo.s16 	%rs25, %rs24, %rs23, %rs22;
	ld.global.u16 	%rs26, [%rd52+-2];
	add.s64 	%rd16, %rd15, %rd13;
	ld.global.u16 	%rs27, [%rd16];
	mad.lo.s16 	%rs28, %rs27, %rs26, %rs25;
	ld.global.u16 	%rs29, [%rd52];
	add.s64 	%rd17, %rd16, %rd13;
	ld.global.u16 	%rs30, [%rd17];
	mad.lo.s16 	%rs31, %rs30, %rs29, %rs28;
	ld.global.u16 	%rs32, [%rd52+2];
	add.s64 	%rd18, %rd17, %rd13;
	ld.global.u16 	%rs33, [%rd18];
	mad.lo.s16 	%rs34, %rs33, %rs32, %rs31;
	ld.global.u16 	%rs35, [%rd52+4];
	add.s64 	%rd19, %rd18, %rd13;
	ld.global.u16 	%rs36, [%rd19];
	mad.lo.s16 	%rs37, %rs36, %rs35, %rs34;
	ld.global.u16 	%rs38, [%rd52+6];
	add.s64 	%rd20, %rd19, %rd13;
	ld.global.u16 	%rs39, [%rd20];
	mad.lo.s16 	%rs67, %rs39, %rs38, %rs37;
	add.s32 	%r37, %r37, 8;
	add.s32 	%r36, %r36, %r7;
	add.s64 	%rd52, %rd52, 16;
	setp.ne.s32 	%p6, %r37, 0;
	@%p6 bra 	$L__BB15_4;
$L__BB15_5:
	setp.eq.s32 	%p7, %r4, 0;
	@%p7 bra 	$L__BB15_13;
	and.b32  	%r13, %r18, 3;
	setp.lt.u32 	%p8, %r4, 4;
	@%p8 bra 	$L__BB15_8;
	add.s32 	%r28, %r39, %r3;
	mul.wide.u32 	%rd21, %r28, 2;
	add.s64 	%rd22, %rd2, %rd21;
	ld.global.u16 	%rs41, [%rd22];
	mad.lo.s32 	%r29, %r39, %r19, %r2;
	mul.wide.s32 	%rd23, %r29, 2;
	add.s64 	%rd24, %rd1, %rd23;
	ld.global.u16 	%rs42, [%rd24];
	mad.lo.s16 	%rs43, %rs42, %rs41, %rs67;
	cvt.u64.u32 	%rd25, %r3;
	cvt.u64.u32 	%rd26, %r39;
	add.s64 	%rd27, %rd26, %rd25;
	shl.b64 	%rd28, %rd27, 1;
	add.s64 	%rd29, %rd2, %rd28;
	ld.global.u16 	%rs44, [%rd29+2];
	mul.wide.s32 	%rd30, %r19, 2;
	add.s64 	%rd31, %rd24, %rd30;
	ld.global.u16 	%rs45, [%rd31];
	mad.lo.s16 	%rs46, %rs45, %rs44, %rs43;
	ld.global.u16 	%rs47, [%rd29+4];
	add.s64 	%rd32, %rd31, %rd30;
	ld.global.u16 	%rs48, [%rd32];
	mad.lo.s16 	%rs49, %rs48, %rs47, %rs46;
	ld.global.u16 	%rs50, [%rd29+6];
	add.s64 	%rd33, %rd32, %rd30;
	ld.global.u16 	%rs51, [%rd33];
	mad.lo.s16 	%rs67, %rs51, %rs50, %rs49;
	add.s32 	%r39, %r39, 4;
$L__BB15_8:
	setp.eq.s32 	%p9, %r13, 0;
	@%p9 bra 	$L__BB15_13;
	setp.eq.s32 	%p10, %r13, 1;
	@%p10 bra 	$L__BB15_11;
	add.s32 	%r30, %r39, %r3;
	mul.wide.u32 	%rd34, %r30, 2;
	add.s64 	%rd35, %rd2, %rd34;
	ld.global.u16 	%rs53, [%rd35];
	mad.lo.s32 	%r31, %r39, %r19, %r2;
	mul.wide.s32 	%rd36, %r31, 2;
	add.s64 	%rd37, %rd1, %rd36;
	ld.global.u16 	%rs54, [%rd37];
	mad.lo.s16 	%rs55, %rs54, %rs53, %rs67;
	cvt.u64.u32 	%rd38, %r3;
	cvt.u64.u32 	%rd39, %r39;
	add.s64 	%rd40, %rd39, %rd38;
	shl.b64 	%rd41, %rd40, 1;
	add.s64 	%rd42, %rd2, %rd41;
	ld.global.u16 	%rs56, [%rd42+2];
	mul.wide.s32 	%rd43, %r19, 2;
	add.s64 	%rd44, %rd37, %rd43;
	ld.global.u16 	%rs57, [%rd44];
	mad.lo.s16 	%rs67, %rs57, %rs56, %rs55;
	add.s32 	%r39, %r39, 2;
$L__BB15_11:
	and.b32  	%r32, %r18, 1;
	setp.eq.b32 	%p11, %r32, 1;
	not.pred 	%p12, %p11;
	@%p12 bra 	$L__BB15_13;
	add.s32 	%r33, %r39, %r3;
	mul.wide.u32 	%rd45, %r33, 2;
	add.s64 	%rd46, %rd2, %rd45;
	ld.global.u16 	%rs58, [%rd46];
	mad.lo.s32 	%r34, %r39, %r19, %r2;
	mul.wide.s32 	%rd47, %r34, 2;
	add.s64 	%rd48, %rd1, %rd47;
	ld.global.u16 	%rs59, [%rd48];
	mad.lo.s16 	%rs67, %rs59, %rs58, %rs67;
$L__BB15_13:
	mad.lo.s32 	%r35, %r19, %r1, %r2;
	cvta.to.global.u64 	%rd49, %rd6;
	mul.wide.s32 	%rd50, %r35, 2;
	add.s64 	%rd51, %rd49, %rd50;
	st.global.u16 	[%rd51], %rs67;
$L__BB15_14:
	ret;

}
	// .globl	_Z20matrixMultiplicationIjEvPKT_S2_PS0_iii
.visible .entry _Z20matrixMultiplicationIjEvPKT_S2_PS0_iii(
	.param .u64 .ptr .align 1 _Z20matrixMultiplicationIjEvPKT_S2_PS0_iii_param_0,
	.param .u64 .ptr .align 1 _Z20matrixMultiplicationIjEvPKT_S2_PS0_iii_param_1,
	.param .u64 .ptr .align 1 _Z20matrixMultiplicationIjEvPKT_S2_PS0_iii_param_2,
	.param .u32 _Z20matrixMultiplicationIjEvPKT_S2_PS0_iii_param_3,
	.param .u32 _Z20matrixMultiplicationIjEvPKT_S2_PS0_iii_param_4,
	.param .u32 _Z20matrixMultiplicationIjEvPKT_S2_PS0_iii_param_5
)
{
	.reg .pred 	%p<13>;
	.reg .b32 	%r<107>;
	.reg .b64 	%rd<53>;

	ld.param.u64 	%rd7, [_Z20matrixMultiplicationIjEvPKT_S2_PS0_iii_param_0];
	ld.param.u64 	%rd8, [_Z20matrixMultiplicationIjEvPKT_S2_PS0_iii_param_1];
	ld.param.u64 	%rd6, [_Z20matrixMultiplicationIjEvPKT_S2_PS0_iii_param_2];
	ld.param.u32 	%r32, [_Z20matrixMultiplicationIjEvPKT_S2_PS0_iii_param_3];
	ld.param.u32 	%r30, [_Z20matrixMultiplicationIjEvPKT_S2_PS0_iii_param_4];
	ld.param.u32 	%r31, [_Z20matrixMultiplicationIjEvPKT_S2_PS0_iii_param_5];
	cvta.to.global.u64 	%rd1, %rd8;
	cvta.to.global.u64 	%rd2, %rd7;
	mov.u32 	%r33, %ctaid.y;
	mov.u32 	%r34, %ntid.y;
	mov.u32 	%r35, %tid.y;
	mad.lo.s32 	%r1, %r33, %r34, %r35;
	mov.u32 	%r36, %ctaid.x;
	mov.u32 	%r37, %ntid.x;
	mov.u32 	%r38, %tid.x;
	mad.lo.s32 	%r2, %r36, %r37, %r38;
	setp.ge.s32 	%p1, %r1, %r32;
	setp.ge.s32 	%p2, %r2, %r31;
	or.pred  	%p3, %p1, %p2;
	@%p3 bra 	$L__BB16_14;
	setp.lt.s32 	%p4, %r30, 1;
	mov.b32 	%r106, 0;
	@%p4 bra 	$L__BB16_13;
	mul.lo.s32 	%r3, %r30, %r1;
	and.b32  	%r4, %r30, 7;
	setp.lt.u32 	%p5, %r30, 8;
	mov.b32 	%r101, 0;
	mov.u32 	%r106, %r101;
	@%p5 bra 	$L__BB16_5;
	and.b32  	%r101, %r30, 2147483640;
	neg.s32 	%r95, %r101;
	shl.b32 	%r7, %r31, 3;
	mul.wide.u32 	%rd9, %r3, 4;
	add.s64 	%rd10, %rd9, %rd2;
	add.s64 	%rd52, %rd10, 16;
	mov.b32 	%r106, 0;
	mul.wide.s32 	%rd13, %r31, 4;
	mov.u32 	%r94, %r2;
$L__BB16_4:
	.pragma "nounroll";
	ld.global.u32 	%r43, [%rd52+-16];
	mul.wide.s32 	%rd11, %r94, 4;
	add.s64 	%rd12, %rd1, %rd11;
	ld.global.u32 	%r44, [%rd12];
	mad.lo.s32 	%r45, %r44, %r43, %r106;
	ld.global.u32 	%r46, [%rd52+-12];
	add.s64 	%rd14, %rd12, %rd13;
	ld.global.u32 	%r47, [%rd14];
	mad.lo.s32 	%r48, %r47, %r46, %r45;
	ld.global.u32 	%r49, [%rd52+-8];
	add.s64 	%rd15, %rd14, %rd13;
	ld.global.u32 	%r50, [%rd15];
	mad.lo.s32 	%r51, %r50, %r49, %r48;
	ld.global.u32 	%r52, [%rd52+-4];
	add.s64 	%rd16, %rd15, %rd13;
	ld.global.u32 	%r53, [%rd16];
	mad.lo.s32 	%r54, %r53, %r52, %r51;
	ld.global.u32 	%r55, [%rd52];
	add.s64 	%rd17, %rd16, %rd13;
	ld.global.u32 	%r56, [%rd17];
	mad.lo.s32 	%r57, %r56, %r55, %r54;
	ld.global.u32 	%r58, [%rd52+4];
	add.s64 	%rd18, %rd17, %rd13;
	ld.global.u32 	%r59, [%rd18];
	mad.lo.s32 	%r60, %r59, %r58, %r57;
	ld.global.u32 	%r61, [%rd52+8];
	add.s64 	%rd19, %rd18, %rd13;
	ld.global.u32 	%r62, [%rd19];
	mad.lo.s32 	%r63, %r62, %r61, %r60;
	ld.global.u32 	%r64, [%rd52+12];
	add.s64 	%rd20, %rd19, %rd13;
	ld.global.u32 	%r65, [%rd20];
	mad.lo.s32 	%r106, %r65, %r64, %r63;
	add.s32 	%r95, %r95, 8;
	add.s32 	%r94, %r94, %r7;
	add.s64 	%rd52, %rd52, 32;
	setp.ne.s32 	%p6, %r95, 0;
	@%p6 bra 	$L__BB16_4;
$L__BB16_5:
	setp.eq.s32 	%p7, %r4, 0;
	@%p7 bra 	$L__BB16_13;
	and.b32  	%r17, %r30, 3;
	setp.lt.u32 	%p8, %r4, 4;
	@%p8 bra 	$L__BB16_8;
	add.s32 	%r67, %r101, %r3;
	mul.wide.u32 	%rd21, %r67, 4;
	add.s64 	%rd22, %rd2, %rd21;
	ld.global.u32 	%r68, [%rd22];
	mad.lo.s32 	%r69, %r101, %r31, %r2;
	mul.wide.s32 	%rd23, %r69, 4;
	add.s64 	%rd24, %rd1, %rd23;
	ld.global.u32 	%r70, [%rd24];
	mad.lo.s32 	%r71, %r70, %r68, %r106;
	cvt.u64.u32 	%rd25, %r3;
	cvt.u64.u32 	%rd26, %r101;
	add.s64 	%rd27, %rd26, %rd25;
	shl.b64 	%rd28, %rd27, 2;
	add.s64 	%rd29, %rd2, %rd28;
	ld.global.u32 	%r72, [%rd29+4];
	mul.wide.s32 	%rd30, %r31, 4;
	add.s64 	%rd31, %rd24, %rd30;
	ld.global.u32 	%r73, [%rd31];
	mad.lo.s32 	%r74, %r73, %r72, %r71;
	ld.global.u32 	%r75, [%rd29+8];
	add.s64 	%rd32, %rd31, %rd30;
	ld.global.u32 	%r76, [%rd32];
	mad.lo.s32 	%r77, %r76, %r75, %r74;
	ld.global.u32 	%r78, [%rd29+12];
	add.s64 	%rd33, %rd32, %rd30;
	ld.global.u32 	%r79, [%rd33];
	mad.lo.s32 	%r106, %r79, %r78, %r77;
	add.s32 	%r101, %r101, 4;
$L__BB16_8:
	setp.eq.s32 	%p9, %r17, 0;
	@%p9 bra 	$L__BB16_13;
	setp.eq.s32 	%p10, %r17, 1;
	@%p10 bra 	$L__BB16_11;
	add.s32 	%r81, %r101, %r3;
	mul.wide.u32 	%rd34, %r81, 4;
	add.s64 	%rd35, %rd2, %rd34;
	ld.global.u32 	%r82, [%rd35];
	mad.lo.s32 	%r83, %r101, %r31, %r2;
	mul.wide.s32 	%rd36, %r83, 4;
	add.s64 	%rd37, %rd1, %rd36;
	ld.global.u32 	%r84, [%rd37];
	mad.lo.s32 	%r85, %r84, %r82, %r106;
	cvt.u64.u32 	%rd38, %r3;
	cvt.u64.u32 	%rd39, %r101;
	add.s64 	%rd40, %rd39, %rd38;
	shl.b64 	%rd41, %rd40, 2;
	add.s64 	%rd42, %rd2, %rd41;
	ld.global.u32 	%r86, [%rd42+4];
	mul.wide.s32 	%rd43, %r31, 4;
	add.s64 	%rd44, %rd37, %rd43;
	ld.global.u32 	%r87, [%rd44];
	mad.lo.s32 	%r106, %r87, %r86, %r85;
	add.s32 	%r101, %r101, 2;
$L__BB16_11:
	and.b32  	%r88, %r30, 1;
	setp.eq.b32 	%p11, %r88, 1;
	not.pred 	%p12, %p11;
	@%p12 bra 	$L__BB16_13;
	add.s32 	%r89, %r101, %r3;
	mul.wide.u32 	%rd45, %r89, 4;
	add.s64 	%rd46, %rd2, %rd45;
	ld.global.u32 	%r90, [%rd46];
	mad.lo.s32 	%r91, %r101, %r31, %r2;
	mul.wide.s32 	%rd47, %r91, 4;
	add.s64 	%rd48, %rd1, %rd47;
	ld.global.u32 	%r92, [%rd48];
	mad.lo.s32 	%r106, %r92, %r90, %r106;
$L__BB16_13:
	mad.lo.s32 	%r93, %r31, %r1, %r2;
	cvta.to.global.u64 	%rd49, %rd6;
	mul.wide.s32 	%rd50, %r93, 4;
	add.s64 	%rd51, %rd49, %rd50;
	st.global.u32 	[%rd51], %r106;
$L__BB16_14:
	ret;

}
	// .globl	_Z20matrixMultiplicationImEvPKT_S2_PS0_iii
.visible .entry _Z20matrixMultiplicationImEvPKT_S2_PS0_iii(
	.param .u64 .ptr .align 1 _Z20matrixMultiplicationImEvPKT_S2_PS0_iii_param_0,
	.param .u64 .ptr .align 1 _Z20matrixMultiplicationImEvPKT_S2_PS0_iii_param_1,
	.param .u64 .ptr .align 1 _Z20matrixMultiplicationImEvPKT_S2_PS0_iii_param_2,
	.param .u32 _Z20matrixMultiplicationImEvPKT_S2_PS0_iii_param_3,
	.param .u32 _Z20matrixMultiplicationImEvPKT_S2_PS0_iii_param_4,
	.param .u32 _Z20matrixMultiplicationImEvPKT_S2_PS0_iii_param_5
)
{
	.reg .pred 	%p<13>;
	.reg .b32 	%r<41>;
	.reg .b64 	%rd<120>;

	ld.param.u64 	%rd19, [_Z20matrixMultiplicationImEvPKT_S2_PS0_iii_param_0];
	ld.param.u64 	%rd20, [_Z20matrixMultiplicationImEvPKT_S2_PS0_iii_param_1];
	ld.param.u64 	%rd18, [_Z20matrixMultiplicationImEvPKT_S2_PS0_iii_param_2];
	ld.param.u32 	%r20, [_Z20matrixMultiplicationImEvPKT_S2_PS0_iii_param_3];
	ld.param.u32 	%r18, [_Z20matrixMultiplicationImEvPKT_S2_PS0_iii_param_4];
	ld.param.u32 	%r19, [_Z20matrixMultiplicationImEvPKT_S2_PS0_iii_param_5];
	cvta.to.global.u64 	%rd1, %rd20;
	cvta.to.global.u64 	%rd2, %rd19;
	mov.u32 	%r21, %ctaid.y;
	mov.u32 	%r22, %ntid.y;
	mov.u32 	%r23, %tid.y;
	mad.lo.s32 	%r1, %r21, %r22, %r23;
	mov.u32 	%r24, %ctaid.x;
	mov.u32 	%r25, %ntid.x;
	mov.u32 	%r26, %tid.x;
	mad.lo.s32 	%r2, %r24, %r25, %r26;
	setp.ge.s32 	%p1, %r1, %r20;
	setp.ge.s32 	%p2, %r2, %r19;
	or.pred  	%p3, %p1, %p2;
	@%p3 bra 	$L__BB17_14;
	setp.lt.s32 	%p4, %r18, 1;
	mov.b64 	%rd119, 0;
	@%p4 bra 	$L__BB17_13;
	mul.lo.s32 	%r3, %r18, %r1;
	and.b32  	%r4, %r18, 7;
	setp.lt.u32 	%p5, %r18, 8;
	mov.b64 	%rd119, 0;
	mov.b32 	%r39, 0;
	@%p5 bra 	$L__BB17_5;
	and.b32  	%r39, %r18, 2147483640;
	neg.s32 	%r37, %r39;
	shl.b32 	%r7, %r19, 3;
	mul.wide.u32 	%rd25, %r3, 8;
	add.s64 	%rd26, %rd25, %rd2;
	add.s64 	%rd111, %rd26, 32;
	mov.b64 	%rd119, 0;
	mul.wide.s32 	%rd33, %r19, 8;
	mov.u32 	%r36, %r2;
$L__BB17_4:
	.pragma "nounroll";
	ld.global.u64 	%rd27, [%rd111+-32];
	mul.wide.s32 	%rd28, %r36, 8;
	add.s64 	%rd29, %rd1, %rd28;
	ld.global.u64 	%rd30, [%rd29];
	mad.lo.s64 	%rd31, %rd30, %rd27, %rd119;
	ld.global.u64 	%rd32, [%rd111+-24];
	add.s64 	%rd34, %rd29, %rd33;
	ld.global.u64 	%rd35, [%rd34];
	mad.lo.s64 	%rd36, %rd35, %rd32, %rd31;
	ld.global.u64 	%rd37, [%rd111+-16];
	add.s64 	%rd38, %rd34, %rd33;
	ld.global.u64 	%rd39, [%rd38];
	mad.lo.s64 	%rd40, %rd39, %rd37, %rd36;
	ld.global.u64 	%rd41, [%rd111+-8];
	add.s64 	%rd42, %rd38, %rd33;
	ld.global.u64 	%rd43, [%rd42];
	mad.lo.s64 	%rd44, %rd43, %rd41, %rd40;
	ld.global.u64 	%rd45, [%rd111];
	add.s64 	%rd46, %rd42, %rd33;
	ld.global.u64 	%rd47, [%rd46];
	mad.lo.s64 	%rd48, %rd47, %rd45, %rd44;
	ld.global.u64 	%rd49, [%rd111+8];
	add.s64 	%rd50, %rd46, %rd33;
	ld.global.u64 	%rd51, [%rd50];
	mad.lo.s64 	%rd52, %rd51, %rd49, %rd48;
	ld.global.u64 	%rd53, [%rd111+16];
	add.s64 	%rd54, %rd50, %rd33;
	ld.global.u64 	%rd55, [%rd54];
	mad.lo.s64 	%rd56, %rd55, %rd53, %rd52;
	ld.global.u64 	%rd57, [%rd111+24];
	add.s64 	%rd58, %rd54, %rd33;
	ld.global.u64 	%rd59, [%rd58];
	mad.lo.s64 	%rd119, %rd59, %rd57, %rd56;
	add.s32 	%r37, %r37, 8;
	add.s32 	%r36, %r36, %r7;
	add.s64 	%rd111, %rd111, 64;
	setp.ne.s32 	%p6, %r37, 0;
	@%p6 bra 	$L__BB17_4;
$L__BB17_5:
	setp.eq.s32 	%p7, %r4, 0;
	@%p7 bra 	$L__BB17_13;
	and.b32  	%r13, %r18, 3;
	setp.lt.u32 	%p8, %r4, 4;
	@%p8 bra 	$L__BB17_8;
	add.s32 	%r28, %r39, %r3;
	mul.wide.u32 	%rd61, %r28, 8;
	add.s64 	%rd62, %rd2, %rd61;
	ld.global.u64 	%rd63, [%rd62];
	mad.lo.s32 	%r29, %r39, %r19, %r2;
	mul.wide.s32 	%rd64, %r29, 8;
	add.s64 	%rd65, %rd1, %rd64;
	ld.global.u64 	%rd66, [%rd65];
	mad.lo.s64 	%rd67, %rd66, %rd63, %rd119;
	cvt.u64.u32 	%rd68, %r3;
	cvt.u64.u32 	%rd69, %r39;
	add.s64 	%rd70, %rd69, %rd68;
	shl.b64 	%rd71, %rd70, 3;
	add.s64 	%rd72, %rd2, %rd71;
	ld.global.u64 	%rd73, [%rd72+8];
	mul.wide.s32 	%rd74, %r19, 8;
	add.s64 	%rd75, %rd65, %rd74;
	ld.global.u64 	%rd76, [%rd75];
	mad.lo.s64 	%rd77, %rd76, %rd73, %rd67;
	ld.global.u64 	%rd78, [%rd72+16];
	add.s64 	%rd79, %rd75, %rd74;
	ld.global.u64 	%rd80, [%rd79];
	mad.lo.s64 	%rd81, %rd80, %rd78, %rd77;
	ld.global.u64 	%rd82, [%rd72+24];
	add.s64 	%rd83, %rd79, %rd74;
	ld.global.u64 	%rd84, [%rd83];
	mad.lo.s64 	%rd119, %rd84, %rd82, %rd81;
	add.s32 	%r39, %r39, 4;
$L__BB17_8:
	setp.eq.s32 	%p9, %r13, 0;
	@%p9 bra 	$L__BB17_13;
	setp.eq.s32 	%p10, %r13, 1;
	@%p10 bra 	$L__BB17_11;
	add.s32 	%r30, %r39, %r3;
	mul.wide.u32 	%rd86, %r30, 8;
	add.s64 	%rd87, %rd2, %rd86;
	ld.global.u64 	%rd88, [%rd87];
	mad.lo.s32 	%r31, %r39, %r19, %r2;
	mul.wide.s32 	%rd89, %r31, 8;
	add.s64 	%rd90, %rd1, %rd89;
	ld.global.u64 	%rd91, [%rd90];
	mad.lo.s64 	%rd92, %rd91, %rd88, %rd119;
	cvt.u64.u32 	%rd93, %r3;
	cvt.u64.u32 	%rd94, %r39;
	add.s64 	%rd95, %rd94, %rd93;
	shl.b64 	%rd96, %rd95, 3;
	add.s64 	%rd97, %rd2, %rd96;
	ld.global.u64 	%rd98, [%rd97+8];
	mul.wide.s32 	%rd99, %r19, 8;
	add.s64 	%rd100, %rd90, %rd99;
	ld.global.u64 	%rd101, [%rd100];
	mad.lo.s64 	%rd119, %rd101, %rd98, %rd92;
	add.s32 	%r39, %r39, 2;
$L__BB17_11:
	and.b32  	%r32, %r18, 1;
	setp.eq.b32 	%p11, %r32, 1;
	not.pred 	%p12, %p11;
	@%p12 bra 	$L__BB17_13;
	add.s32 	%r33, %r39, %r3;
	mul.wide.u32 	%rd102, %r33, 8;
	add.s64 	%rd103, %rd2, %rd102;
	ld.global.u64 	%rd104, [%rd103];
	mad.lo.s32 	%r34, %r39, %r19, %r2;
	mul.wide.s32 	%rd105, %r34, 8;
	add.s64 	%rd106, %rd1, %rd105;
	ld.global.u64 	%rd107, [%rd106];
	mad.lo.s64 	%rd119, %rd107, %rd104, %rd119;
$L__BB17_13:
	mad.lo.s32 	%r35, %r19, %r1, %r2;
	cvta.to.global.u64 	%rd108, %rd18;
	mul.wide.s32 	%rd109, %r35, 8;
	add.s64 	%rd110, %rd108, %rd109;
	st.global.u64 	[%rd110], %rd119;
$L__BB17_14:
	ret;

}
	// .globl	_Z20matrixMultiplicationIfEvPKT_S2_PS0_iii
.visible .entry _Z20matrixMultiplicationIfEvPKT_S2_PS0_iii(
	.param .u64 .ptr .align 1 _Z20matrixMultiplicationIfEvPKT_S2_PS0_iii_param_0,
	.param .u64 .ptr .align 1 _Z20matrixMultiplicationIfEvPKT_S2_PS0_iii_param_1,
	.param .u64 .ptr .align 1 _Z20matrixMultiplicationIfEvPKT_S2_PS0_iii_param_2,
	.param .u32 _Z20matrixMultiplicationIfEvPKT_S2_PS0_iii_param_3,
	.param .u32 _Z20matrixMultiplicationIfEvPKT_S2_PS0_iii_param_4,
	.param .u32 _Z20matrixMultiplicationIfEvPKT_S2_PS0_iii_param_5
)
{
	.reg .pred 	%p<13>;
	.reg .b32 	%r<41>;
	.reg .b32 	%f<68>;
	.reg .b64 	%rd<53>;

	ld.param.u64 	%rd7, [_Z20matrixMultiplicationIfEvPKT_S2_PS0_iii_param_0];
	ld.param.u64 	%rd8, [_Z20matrixMultiplicationIfEvPKT_S2_PS0_iii_param_1];
	ld.param.u64 	%rd6, [_Z20matrixMultiplicationIfEvPKT_S2_PS0_iii_param_2];
	ld.param.u32 	%r20, [_Z20matrixMultiplicationIfEvPKT_S2_PS0_iii_param_3];
	ld.param.u32 	%r18, [_Z20matrixMultiplicationIfEvPKT_S2_PS0_iii_param_4];
	ld.param.u32 	%r19, [_Z20matrixMultiplicationIfEvPKT_S2_PS0_iii_param_5];
	cvta.to.global.u64 	%rd1, %rd8;
	cvta.to.global.u64 	%rd2, %rd7;
	mov.u32 	%r21, %ctaid.y;
	mov.u32 	%r22, %ntid.y;
	mov.u32 	%r23, %tid.y;
	mad.lo.s32 	%r1, %r21, %r22, %r23;
	mov.u32 	%r24, %ctaid.x;
	mov.u32 	%r25, %ntid.x;
	mov.u32 	%r26, %tid.x;
	mad.lo.s32 	%r2, %r24, %r25, %r26;
	setp.ge.s32 	%p1, %r1, %r20;
	setp.ge.s32 	%p2, %r2, %r19;
	or.pred  	%p3, %p1, %p2;
	@%p3 bra 	$L__BB18_14;
	setp.lt.s32 	%p4, %r18, 1;
	mov.f32 	%f67, 0f00000000;
	@%p4 bra 	$L__BB18_13;
	mul.lo.s32 	%r3, %r18, %r1;
	and.b32  	%r4, %r18, 7;
	setp.lt.u32 	%p5, %r18, 8;
	mov.f32 	%f67, 0f00000000;
	mov.b32 	%r39, 0;
	@%p5 bra 	$L__BB18_5;
	and.b32  	%r39, %r18, 2147483640;
	neg.s32 	%r37, %r39;
	shl.b32 	%r7, %r19, 3;
	mul.wide.u32 	%rd9, %r3, 4;
	add.s64 	%rd10, %rd9, %rd2;
	add.s64 	%rd52, %rd10, 16;
	mov.f32 	%f67, 0f00000000;
	mul.wide.s32 	%rd13, %r19, 4;
	mov.u32 	%r36, %r2;
$L__BB18_4:
	.pragma "nounroll";
	ld.global.f32 	%f17, [%rd52+-16];
	mul.wide.s32 	%rd11, %r36, 4;
	add.s64 	%rd12, %rd1, %rd11;
	ld.global.f32 	%f18, [%rd12];
	fma.rn.f32 	%f19, %f17, %f18, %f67;
	ld.global.f32 	%f20, [%rd52+-12];
	add.s64 	%rd14, %rd12, %rd13;
	ld.global.f32 	%f21, [%rd14];
	fma.rn.f32 	%f22, %f20, %f21, %f19;
	ld.global.f32 	%f23, [%rd52+-8];
	add.s64 	%rd15, %rd14, %rd13;
	ld.global.f32 	%f24, [%rd15];
	fma.rn.f32 	%f25, %f23, %f24, %f22;
	ld.global.f32 	%f26, [%rd52+-4];
	add.s64 	%rd16, %rd15, %rd13;
	ld.global.f32 	%f27, [%rd16];
	fma.rn.f32 	%f28, %f26, %f27, %f25;
	ld.global.f32 	%f29, [%rd52];
	add.s64 	%rd17, %rd16, %rd13;
	ld.global.f32 	%f30, [%rd17];
	fma.rn.f32 	%f31, %f29, %f30, %f28;
	ld.global.f32 	%f32, [%rd52+4];
	add.s64 	%rd18, %rd17, %rd13;
	ld.global.f32 	%f33, [%rd18];
	fma.rn.f32 	%f34, %f32, %f33, %f31;
	ld.global.f32 	%f35, [%rd52+8];
	add.s64 	%rd19, %rd18, %rd13;
	ld.global.f32 	%f36, [%rd19];
	fma.rn.f32 	%f37, %f35, %f36, %f34;
	ld.global.f32 	%f38, [%rd52+12];
	add.s64 	%rd20, %rd19, %rd13;
	ld.global.f32 	%f39, [%rd20];
	fma.rn.f32 	%f67, %f38, %f39, %f37;
	add.s32 	%r37, %r37, 8;
	add.s32 	%r36, %r36, %r7;
	add.s64 	%rd52, %rd52, 32;
	setp.ne.s32 	%p6, %r37, 0;
	@%p6 bra 	$L__BB18_4;
$L__BB18_5:
	setp.eq.s32 	%p7, %r4, 0;
	@%p7 bra 	$L__BB18_13;
	and.b32  	%r13, %r18, 3;
	setp.lt.u32 	%p8, %r4, 4;
	@%p8 bra 	$L__BB18_8;
	add.s32 	%r28, %r39, %r3;
	mul.wide.u32 	%rd21, %r28, 4;
	add.s64 	%rd22, %rd2, %rd21;
	ld.global.f32 	%f41, [%rd22];
	mad.lo.s32 	%r29, %r39, %r19, %r2;
	mul.wide.s32 	%rd23, %r29, 4;
	add.s64 	%rd24, %rd1, %rd23;
	ld.global.f32 	%f42, [%rd24];
	fma.rn.f32 	%f43, %f41, %f42, %f67;
	cvt.u64.u32 	%rd25, %r3;
	cvt.u64.u32 	%rd26, %r39;
	add.s64 	%rd27, %rd26, %rd25;
	shl.b64 	%rd28, %rd27, 2;
	add.s64 	%rd29, %rd2, %rd28;
	ld.global.f32 	%f44, [%rd29+4];
	mul.wide.s32 	%rd30, %r19, 4;
	add.s64 	%rd31, %rd24, %rd30;
	ld.global.f32 	%f45, [%rd31];
	fma.rn.f32 	%f46, %f44, %f45, %f43;
	ld.global.f32 	%f47, [%rd29+8];
	add.s64 	%rd32, %rd31, %rd30;
	ld.global.f32 	%f48, [%rd32];
	fma.rn.f32 	%f49, %f47, %f48, %f46;
	ld.global.f32 	%f50, [%rd29+12];
	add.s64 	%rd33, %rd32, %rd30;
	ld.global.f32 	%f51, [%rd33];
	fma.rn.f32 	%f67, %f50, %f51, %f49;
	add.s32 	%r39, %r39, 4;
$L__BB18_8:
	setp.eq.s32 	%p9, %r13, 0;
	@%p9 bra 	$L__BB18_13;
	setp.eq.s32 	%p10, %r13, 1;
	@%p10 bra 	$L__BB18_11;
	add.s32 	%r30, %r39, %r3;
	mul.wide.u32 	%rd34, %r30, 4;
	add.s64 	%rd35, %rd2, %rd34;
	ld.global.f32 	%f53, [%rd35];
	mad.lo.s32 	%r31, %r39, %r19, %r2;
	mul.wide.s32 	%rd36, %r31, 4;
	add.s64 	%rd37, %rd1, %rd36;
	ld.global.f32 	%f54, [%rd37];
	fma.rn.f32 	%f55, %f53, %f54, %f67;
	cvt.u64.u32 	%rd38, %r3;
	cvt.u64.u32 	%rd39, %r39;
	add.s64 	%rd40, %rd39, %rd38;
	shl.b64 	%rd41, %rd40, 2;
	add.s64 	%rd42, %rd2, %rd41;
	ld.global.f32 	%f56, [%rd42+4];
	mul.wide.s32 	%rd43, %r19, 4;
	add.s64 	%rd44, %rd37, %rd43;
	ld.global.f32 	%f57, [%rd44];
	fma.rn.f32 	%f67, %f56, %f57, %f55;
	add.s32 	%r39, %r39, 2;
$L__BB18_11:
	and.b32  	%r32, %r18, 1;
	setp.eq.b32 	%p11, %r32, 1;
	not.pred 	%p12, %p11;
	@%p12 bra 	$L__BB18_13;
	add.s32 	%r33, %r39, %r3;
	mul.wide.u32 	%rd45, %r33, 4;
	add.s64 	%rd46, %rd2, %rd45;
	ld.global.f32 	%f58, [%rd46];
	mad.lo.s32 	%r34, %r39, %r19, %r2;
	mul.wide.s32 	%rd47, %r34, 4;
	add.s64 	%rd48, %rd1, %rd47;
	ld.global.f32 	%f59, [%rd48];
	fma.rn.f32 	%f67, %f58, %f59, %f67;
$L__BB18_13:
	mad.lo.s32 	%r35, %r19, %r1, %r2;
	cvta.to.global.u64 	%rd49, %rd6;
	mul.wide.s32 	%rd50, %r35, 4;
	add.s64 	%rd51, %rd49, %rd50;
	st.global.f32 	[%rd51], %f67;
$L__BB18_14:
	ret;

}
	// .globl	_Z20matrixMultiplicationIdEvPKT_S2_PS0_iii
.visible .entry _Z20matrixMultiplicationIdEvPKT_S2_PS0_iii(
	.param .u64 .ptr .align 1 _Z20matrixMultiplicationIdEvPKT_S2_PS0_iii_param_0,
	.param .u64 .ptr .align 1 _Z20matrixMultiplicationIdEvPKT_S2_PS0_iii_param_1,
	.param .u64 .ptr .align 1 _Z20matrixMultiplicationIdEvPKT_S2_PS0_iii_param_2,
	.param .u32 _Z20matrixMultiplicationIdEvPKT_S2_PS0_iii_param_3,
	.param .u32 _Z20matrixMultiplicationIdEvPKT_S2_PS0_iii_param_4,
	.param .u32 _Z20matrixMultiplicationIdEvPKT_S2_PS0_iii_param_5
)
{
	.reg .pred 	%p<13>;
	.reg .b32 	%r<41>;
	.reg .b64 	%rd<53>;
	.reg .b64 	%fd<68>;

	ld.param.u64 	%rd7, [_Z20matrixMultiplicationIdEvPKT_S2_PS0_iii_param_0];
	ld.param.u64 	%rd8, [_Z20matrixMultiplicationIdEvPKT_S2_PS0_iii_param_1];
	ld.param.u64 	%rd6, [_Z20matrixMultiplicationIdEvPKT_S2_PS0_iii_param_2];
	ld.param.u32 	%r20, [_Z20matrixMultiplicationIdEvPKT_S2_PS0_iii_param_3];
	ld.param.u32 	%r18, [_Z20matrixMultiplicationIdEvPKT_S2_PS0_iii_param_4];
	ld.param.u32 	%r19, [_Z20matrixMultiplicationIdEvPKT_S2_PS0_iii_param_5];
	cvta.to.global.u64 	%rd1, %rd8;
	cvta.to.global.u64 	%rd2, %rd7;
	mov.u32 	%r21, %ctaid.y;
	mov.u32 	%r22, %ntid.y;
	mov.u32 	%r23, %tid.y;
	mad.lo.s32 	%r1, %r21, %r22, %r23;
	mov.u32 	%r24, %ctaid.x;
	mov.u32 	%r25, %ntid.x;
	mov.u32 	%r26, %tid.x;
	mad.lo.s32 	%r2, %r24, %r25, %r26;
	setp.ge.s32 	%p1, %r1, %r20;
	setp.ge.s32 	%p2, %r2, %r19;
	or.pred  	%p3, %p1, %p2;
	@%p3 bra 	$L__BB19_14;
	setp.lt.s32 	%p4, %r18, 1;
	mov.f64 	%fd67, 0d0000000000000000;
	@%p4 bra 	$L__BB19_13;
	mul.lo.s32 	%r3, %r18, %r1;
	and.b32  	%r4, %r18, 7;
	setp.lt.u32 	%p5, %r18, 8;
	mov.f64 	%fd67, 0d0000000000000000;
	mov.b32 	%r39, 0;
	@%p5 bra 	$L__BB19_5;
	and.b32  	%r39, %r18, 2147483640;
	neg.s32 	%r37, %r39;
	shl.b32 	%r7, %r19, 3;
	mul.wide.u32 	%rd9, %r3, 8;
	add.s64 	%rd10, %rd9, %rd2;
	add.s64 	%rd52, %rd10, 32;
	mov.f64 	%fd67, 0d0000000000000000;
	mul.wide.s32 	%rd13, %r19, 8;
	mov.u32 	%r36, %r2;
$L__BB19_4:
	.pragma "nounroll";
	ld.global.f64 	%fd17, [%rd52+-32];
	mul.wide.s32 	%rd11, %r36, 8;
	add.s64 	%rd12, %rd1, %rd11;
	ld.global.f64 	%fd18, [%rd12];
	fma.rn.f64 	%fd19, %fd17, %fd18, %fd67;
	ld.global.f64 	%fd20, [%rd52+-24];
	add.s64 	%rd14, %rd12, %rd13;
	ld.global.f64 	%fd21, [%rd14];
	fma.rn.f64 	%fd22, %fd20, %fd21, %fd19;
	ld.global.f64 	%fd23, [%rd52+-16];
	add.s64 	%rd15, %rd14, %rd13;
	ld.global.f64 	%fd24, [%rd15];
	fma.rn.f64 	%fd25, %fd23, %fd24, %fd22;
	ld.global.f64 	%fd26, [%rd52+-8];
	add.s64 	%rd16, %rd15, %rd13;
	ld.global.f64 	%fd27, [%rd16];
	fma.rn.f64 	%fd28, %fd26, %fd27, %fd25;
	ld.global.f64 	%fd29, [%rd52];
	add.s64 	%rd17, %rd16, %rd13;
	ld.global.f64 	%fd30, [%rd17];
	fma.rn.f64 	%fd31, %fd29, %fd30, %fd28;
	ld.global.f64 	%fd32, [%rd52+8];
	add.s64 	%rd18, %rd17, %rd13;
	ld.global.f64 	%fd33, [%rd18];
	fma.rn.f64 	%fd34, %fd32, %fd33, %fd31;
	ld.global.f64 	%fd35, [%rd52+16];
	add.s64 	%rd19, %rd18, %rd13;
	ld.global.f64 	%fd36, [%rd19];
	fma.rn.f64 	%fd37, %fd35, %fd36, %fd34;
	ld.global.f64 	%fd38, [%rd52+24];
	add.s64 	%rd20, %rd19, %rd13;
	ld.global.f64 	%fd39, [%rd20];
	fma.rn.f64 	%fd67, %fd38, %fd39, %fd37;
	add.s32 	%r37, %r37, 8;
	add.s32 	%r36, %r36, %r7;
	add.s64 	%rd52, %rd52, 64;
	setp.ne.s32 	%p6, %r37, 0;
	@%p6 bra 	$L__BB19_4;
$L__BB19_5:
	setp.eq.s32 	%p7, %r4, 0;
	@%p7 bra 	$L__BB19_13;
	and.b32  	%r13, %r18, 3;
	setp.lt.u32 	%p8, %r4, 4;
	@%p8 bra 	$L__BB19_8;
	add.s32 	%r28, %r39, %r3;
	mul.wide.u32 	%rd21, %r28, 8;
	add.s64 	%rd22, %rd2, %rd21;
	ld.global.f64 	%fd41, [%rd22];
	mad.lo.s32 	%r29, %r39, %r19, %r2;
	mul.wide.s32 	%rd23, %r29, 8;
	add.s64 	%rd24, %rd1, %rd23;
	ld.global.f64 	%fd42, [%rd24];
	fma.rn.f64 	%fd43, %fd41, %fd42, %fd67;
	cvt.u64.u32 	%rd25, %r3;
	cvt.u64.u32 	%rd26, %r39;
	add.s64 	%rd27, %rd26, %rd25;
	shl.b64 	%rd28, %rd27, 3;
	add.s64 	%rd29, %rd2, %rd28;
	ld.global.f64 	%fd44, [%rd29+8];
	mul.wide.s32 	%rd30, %r19, 8;
	add.s64 	%rd31, %rd24, %rd30;
	ld.global.f64 	%fd45, [%rd31];
	fma.rn.f64 	%fd46, %fd44, %fd45, %fd43;
	ld.global.f64 	%fd47, [%rd29+16];
	add.s64 	%rd32, %rd31, %rd30;
	ld.global.f64 	%fd48, [%rd32];
	fma.rn.f64 	%fd49, %fd47, %fd48, %fd46;
	ld.global.f64 	%fd50, [%rd29+24];
	add.s64 	%rd33, %rd32, %rd30;
	ld.global.f64 	%fd51, [%rd33];
	fma.rn.f64 	%fd67, %fd50, %fd51, %fd49;
	add.s32 	%r39, %r39, 4;
$L__BB19_8:
	setp.eq.s32 	%p9, %r13, 0;
	@%p9 bra 	$L__BB19_13;
	setp.eq.s32 	%p10, %r13, 1;
	@%p10 bra 	$L__BB19_11;
	add.s32 	%r30, %r39, %r3;
	mul.wide.u32 	%rd34, %r30, 8;
	add.s64 	%rd35, %rd2, %rd34;
	ld.global.f64 	%fd53, [%rd35];
	mad.lo.s32 	%r31, %r39, %r19, %r2;
	mul.wide.s32 	%rd36, %r31, 8;
	add.s64 	%rd37, %rd1, %rd36;
	ld.global.f64 	%fd54, [%rd37];
	fma.rn.f64 	%fd55, %fd53, %fd54, %fd67;
	cvt.u64.u32 	%rd38, %r3;
	cvt.u64.u32 	%rd39, %r39;
	add.s64 	%rd40, %rd39, %rd38;
	shl.b64 	%rd41, %rd40, 3;
	add.s64 	%rd42, %rd2, %rd41;
	ld.global.f64 	%fd56, [%rd42+8];
	mul.wide.s32 	%rd43, %r19, 8;
	add.s64 	%rd44, %rd37, %rd43;
	ld.global.f64 	%fd57, [%rd44];
	fma.rn.f64 	%fd67, %fd56, %fd57, %fd55;
	add.s32 	%r39, %r39, 2;
$L__BB19_11:
	and.b32  	%r32, %r18, 1;
	setp.eq.b32 	%p11, %r32, 1;
	not.pred 	%p12, %p11;
	@%p12 bra 	$L__BB19_13;
	add.s32 	%r33, %r39, %r3;
	mul.wide.u32 	%rd45, %r33, 8;
	add.s64 	%rd46, %rd2, %rd45;
	ld.global.f64 	%fd58, [%rd46];
	mad.lo.s32 	%r34, %r39, %r19, %r2;
	mul.wide.s32 	%rd47, %r34, 8;
	add.s64 	%rd48, %rd1, %rd47;
	ld.global.f64 	%fd59, [%rd48];
	fma.rn.f64 	%fd67, %fd58, %fd59, %fd67;
$L__BB19_13:
	mad.lo.s32 	%r35, %r19, %r1, %r2;
	cvta.to.global.u64 	%rd49, %rd6;
	mul.wide.s32 	%rd50, %r35, 8;
	add.s64 	%rd51, %rd49, %rd50;
	st.global.f64 	[%rd51], %fd67;
$L__BB19_14:
	ret;

}
	// .globl	_Z17parallelReductionIaEvPKT_PS0_i
.visible .entry _Z17parallelReductionIaEvPKT_PS0_i(
	.param .u64 .ptr .align 1 _Z17parallelReductionIaEvPKT_PS0_i_param_0,
	.param .u64 .ptr .align 1 _Z17parallelReductionIaEvPKT_PS0_i_param_1,
	.param .u32 _Z17parallelReductionIaEvPKT_PS0_i_param_2
)
{
	.reg .pred 	%p<6>;
	.reg .b16 	%rs<9>;
	.reg .b32 	%r<12>;
	.reg .b64 	%rd<9>;
	// demoted variable
	.shared .align 1 .b8 _ZZ17parallelReductionIaEvPKT_PS0_iE5sdata[100];
	ld.param.u64 	%rd1, [_Z17parallelReductionIaEvPKT_PS0_i_param_0];
	ld.param.u64 	%rd2, [_Z17parallelReductionIaEvPKT_PS0_i_param_1];
	ld.param.u32 	%r8, [_Z17parallelReductionIaEvPKT_PS0_i_param_2];
	mov.u32 	%r1, %tid.x;
	mov.u32 	%r2, %ctaid.x;
	mov.u32 	%r11, %ntid.x;
	mad.lo.s32 	%r4, %r2, %r11, %r1;
	setp.ge.s32 	%p1, %r4, %r8;
	mov.b16 	%rs8, 0;
	@%p1 bra 	$L__BB20_2;
	cvta.to.global.u64 	%rd3, %rd1;
	cvt.s64.s32 	%rd4, %r4;
	add.s64 	%rd5, %rd3, %rd4;
	ld.global.u8 	%rs8, [%rd5];
$L__BB20_2:
	mov.u32 	%r9, _ZZ17parallelReductionIaEvPKT_PS0_iE5sdata;
	add.s32 	%r5, %r9, %r1;
	st.shared.u8 	[%r5], %rs8;
	bar.sync 	0;
	setp.lt.u32 	%p2, %r11, 2;
	@%p2 bra 	$L__BB20_6;
$L__BB20_3:
	shr.u32 	%r7, %r11, 1;
	setp.ge.u32 	%p3, %r1, %r7;
	@%p3 bra 	$L__BB20_5;
	add.s32 	%r10, %r5, %r7;
	ld.shared.u8 	%rs4, [%r10];
	ld.shared.u8 	%rs5, [%r5];
	add.s16 	%rs6, %rs5, %rs4;
	st.shared.u8 	[%r5], %rs6;
$L__BB20_5:
	bar.sync 	0;
	setp.gt.u32 	%p4, %r11, 3;
	mov.u32 	%r11, %r7;
	@%p4 bra 	$L__BB20_3;
$L__BB20_6:
	setp.ne.s32 	%p5, %r1, 0;
	@%p5 bra 	$L__BB20_8;
	ld.shared.u8 	%rs7, [_ZZ17parallelReductionIaEvPKT_PS0_iE5sdata];
	cvt.u64.u32 	%rd6, %r2;
	cvta.to.global.u64 	%rd7, %rd2;
	add.s64 	%rd8, %rd7, %rd6;
	st.global.u8 	[%rd8], %rs7;
$L__BB20_8:
	ret;

}
	// .globl	_Z17parallelReductionIsEvPKT_PS0_i
.visible .entry _Z17parallelReductionIsEvPKT_PS0_i(
	.param .u64 .ptr .align 1 _Z17parallelReductionIsEvPKT_PS0_i_param_0,
	.param .u64 .ptr .align 1 _Z17parallelReductionIsEvPKT_PS0_i_param_1,
	.param .u32 _Z17parallelReductionIsEvPKT_PS0_i_param_2
)
{
	.reg .pred 	%p<6>;
	.reg .b16 	%rs<9>;
	.reg .b32 	%r<14>;
	.reg .b64 	%rd<9>;
	// demoted variable
	.shared .align 2 .b8 _ZZ17parallelReductionIsEvPKT_PS0_iE5sdata[200];
	ld.param.u64 	%rd1, [_Z17parallelReductionIsEvPKT_PS0_i_param_0];
	ld.param.u64 	%rd2, [_Z17parallelReductionIsEvPKT_PS0_i_param_1];
	ld.param.u32 	%r8, [_Z17parallelReductionIsEvPKT_PS0_i_param_2];
	mov.u32 	%r1, %tid.x;
	mov.u32 	%r2, %ctaid.x;
	mov.u32 	%r13, %ntid.x;
	mad.lo.s32 	%r4, %r2, %r13, %r1;
	setp.ge.s32 	%p1, %r4, %r8;
	mov.b16 	%rs8, 0;
	@%p1 bra 	$L__BB21_2;
	cvta.to.global.u64 	%rd3, %rd1;
	mul.wide.s32 	%rd4, %r4, 2;
	add.s64 	%rd5, %rd3, %rd4;
	ld.global.u16 	%rs8, [%rd5];
$L__BB21_2:
	shl.b32 	%r9, %r1, 1;
	mov.u32 	%r10, _ZZ17parallelReductionIsEvPKT_PS0_iE5sdata;
	add.s32 	%r5, %r10, %r9;
	st.shared.u16 	[%r5], %rs8;
	bar.sync 	0;
	setp.lt.u32 	%p2, %r13, 2;
	@%p2 bra 	$L__BB21_6;
$L__BB21_3:
	shr.u32 	%r7, %r13, 1;
	setp.ge.u32 	%p3, %r1, %r7;
	@%p3 bra 	$L__BB21_5;
	and.b32  	%r11, %r13, 2046;
	add.s32 	%r12, %r5, %r11;
	ld.shared.u16 	%rs4, [%r12];
	ld.shared.u16 	%rs5, [%r5];
	add.s16 	%rs6, %rs5, %rs4;
	st.shared.u16 	[%r5], %rs6;
$L__BB21_5:
	bar.sync 	0;
	setp.gt.u32 	%p4, %r13, 3;
	mov.u32 	%r13, %r7;
	@%p4 bra 	$L__BB21_3;
$L__BB21_6:
	setp.ne.s32 	%p5, %r1, 0;
	@%p5 bra 	$L__BB21_8;
	ld.shared.u16 	%rs7, [_ZZ17parallelReductionIsEvPKT_PS0_iE5sdata];
	cvta.to.global.u64 	%rd6, %rd2;
	mul.wide.u32 	%rd7, %r2, 2;
	add.s64 	%rd8, %rd6, %rd7;
	st.global.u16 	[%rd8], %rs7;
$L__BB21_8:
	ret;

}
	// .globl	_Z17parallelReductionIiEvPKT_PS0_i
.visible .entry _Z17parallelReductionIiEvPKT_PS0_i(
	.param .u64 .ptr .align 1 _Z17parallelReductionIiEvPKT_PS0_i_param_0,
	.param .u64 .ptr .align 1 _Z17parallelReductionIiEvPKT_PS0_i_param_1,
	.param .u32 _Z17parallelReductionIiEvPKT_PS0_i_param_2
)
{
	.reg .pred 	%p<6>;
	.reg .b32 	%r<22>;
	.reg .b64 	%rd<9>;
	// demoted variable
	.shared .align 4 .b8 _ZZ17parallelReductionIiEvPKT_PS0_iE5sdata[400];
	ld.param.u64 	%rd1, [_Z17parallelReductionIiEvPKT_PS0_i_param_0];
	ld.param.u64 	%rd2, [_Z17parallelReductionIiEvPKT_PS0_i_param_1];
	ld.param.u32 	%r11, [_Z17parallelReductionIiEvPKT_PS0_i_param_2];
	mov.u32 	%r1, %tid.x;
	mov.u32 	%r2, %ctaid.x;
	mov.u32 	%r21, %ntid.x;
	mad.lo.s32 	%r4, %r2, %r21, %r1;
	setp.ge.s32 	%p1, %r4, %r11;
	mov.b32 	%r20, 0;
	@%p1 bra 	$L__BB22_2;
	cvta.to.global.u64 	%rd3, %rd1;
	mul.wide.s32 	%rd4, %r4, 4;
	add.s64 	%rd5, %rd3, %rd4;
	ld.global.u32 	%r20, [%rd5];
$L__BB22_2:
	shl.b32 	%r12, %r1, 2;
	mov.u32 	%r13, _ZZ17parallelReductionIiEvPKT_PS0_iE5sdata;
	add.s32 	%r7, %r13, %r12;
	st.shared.u32 	[%r7], %r20;
	bar.sync 	0;
	setp.lt.u32 	%p2, %r21, 2;
	@%p2 bra 	$L__BB22_6;
$L__BB22_3:
	shr.u32 	%r9, %r21, 1;
	setp.ge.u32 	%p3, %r1, %r9;
	@%p3 bra 	$L__BB22_5;
	shl.b32 	%r14, %r9, 2;
	add.s32 	%r15, %r7, %r14;
	ld.shared.u32 	%r16, [%r15];
	ld.shared.u32 	%r17, [%r7];
	add.s32 	%r18, %r17, %r16;
	st.shared.u32 	[%r7], %r18;
$L__BB22_5:
	bar.sync 	0;
	setp.gt.u32 	%p4, %r21, 3;
	mov.u32 	%r21, %r9;
	@%p4 bra 	$L__BB22_3;
$L__BB22_6:
	setp.ne.s32 	%p5, %r1, 0;
	@%p5 bra 	$L__BB22_8;
	ld.shared.u32 	%r19, [_ZZ17parallelReductionIiEvPKT_PS0_iE5sdata];
	cvta.to.global.u64 	%rd6, %rd2;
	mul.wide.u32 	%rd7, %r2, 4;
	add.s64 	%rd8, %rd6, %rd7;
	st.global.u32 	[%rd8], %r19;
$L__BB22_8:
	ret;

}
	// .globl	_Z17parallelReductionIlEvPKT_PS0_i
.visible .entry _Z17parallelReductionIlEvPKT_PS0_i(
	.param .u64 .ptr .align 1 _Z17parallelReductionIlEvPKT_PS0_i_param_0,
	.param .u64 .ptr .align 1 _Z17parallelReductionIlEvPKT_PS0_i_param_1,
	.param .u32 _Z17parallelReductionIlEvPKT_PS0_i_param_2
)
{
	.reg .pred 	%p<6>;
	.reg .b32 	%r<14>;
	.reg .b64 	%rd<17>;
	// demoted variable
	.shared .align 8 .b8 _ZZ17parallelReductionIlEvPKT_PS0_iE5sdata[800];
	ld.param.u64 	%rd3, [_Z17parallelReductionIlEvPKT_PS0_i_param_0];
	ld.param.u64 	%rd4, [_Z17parallelReductionIlEvPKT_PS0_i_param_1];
	ld.param.u32 	%r8, [_Z17parallelReductionIlEvPKT_PS0_i_param_2];
	mov.u32 	%r1, %tid.x;
	mov.u32 	%r2, %ctaid.x;
	mov.u32 	%r13, %ntid.x;
	mad.lo.s32 	%r4, %r2, %r13, %r1;
	setp.ge.s32 	%p1, %r4, %r8;
	mov.b64 	%rd16, 0;
	@%p1 bra 	$L__BB23_2;
	cvta.to.global.u64 	%rd6, %rd3;
	mul.wide.s32 	%rd7, %r4, 8;
	add.s64 	%rd8, %rd6, %rd7;
	ld.global.u64 	%rd16, [%rd8];
$L__BB23_2:
	shl.b32 	%r9, %r1, 3;
	mov.u32 	%r10, _ZZ17parallelReductionIlEvPKT_PS0_iE5sdata;
	add.s32 	%r5, %r10, %r9;
	st.shared.u64 	[%r5], %rd16;
	bar.sync 	0;
	setp.lt.u32 	%p2, %r13, 2;
	@%p2 bra 	$L__BB23_6;
$L__BB23_3:
	shr.u32 	%r7, %r13, 1;
	setp.ge.u32 	%p3, %r1, %r7;
	@%p3 bra 	$L__BB23_5;
	shl.b32 	%r11, %r7, 3;
	add.s32 	%r12, %r5, %r11;
	ld.shared.u64 	%rd9, [%r12];
	ld.shared.u64 	%rd10, [%r5];
	add.s64 	%rd11, %rd10, %rd9;
	st.shared.u64 	[%r5], %rd11;
$L__BB23_5:
	bar.sync 	0;
	setp.gt.u32 	%p4, %r13, 3;
	mov.u32 	%r13, %r7;
	@%p4 bra 	$L__BB23_3;
$L__BB23_6:
	setp.ne.s32 	%p5, %r1, 0;
	@%p5 bra 	$L__BB23_8;
	ld.shared.u64 	%rd12, [_ZZ17parallelReductionIlEvPKT_PS0_iE5sdata];
	cvta.to.global.u64 	%rd13, %rd4;
	mul.wide.u32 	%rd14, %r2, 8;
	add.s64 	%rd15, %rd13, %rd14;
	st.global.u64 	[%rd15], %rd12;
$L__BB23_8:
	ret;

}
	// .globl	_Z17parallelReductionIhEvPKT_PS0_i
.visible .entry _Z17parallelReductionIhEvPKT_PS0_i(
	.param .u64 .ptr .align 1 _Z17parallelReductionIhEvPKT_PS0_i_param_0,
	.param .u64 .ptr .align 1 _Z17parallelReductionIhEvPKT_PS0_i_param_1,
	.param .u32 _Z17parallelReductionIhEvPKT_PS0_i_param_2
)
{
	.reg .pred 	%p<6>;
	.reg .b16 	%rs<9>;
	.reg .b32 	%r<12>;
	.reg .b64 	%rd<9>;
	// demoted variable
	.shared .align 1 .b8 _ZZ17parallelReductionIhEvPKT_PS0_iE5sdata[100];
	ld.param.u64 	%rd1, [_Z17parallelReductionIhEvPKT_PS0_i_param_0];
	ld.param.u64 	%rd2, [_Z17parallelReductionIhEvPKT_PS0_i_param_1];
	ld.param.u32 	%r8, [_Z17parallelReductionIhEvPKT_PS0_i_param_2];
	mov.u32 	%r1, %tid.x;
	mov.u32 	%r2, %ctaid.x;
	mov.u32 	%r11, %ntid.x;
	mad.lo.s32 	%r4, %r2, %r11, %r1;
	setp.ge.s32 	%p1, %r4, %r8;
	mov.b16 	%rs8, 0;
	@%p1 bra 	$L__BB24_2;
	cvta.to.global.u64 	%rd3, %rd1;
	cvt.s64.s32 	%rd4, %r4;
	add.s64 	%rd5, %rd3, %rd4;
	ld.global.u8 	%rs8, [%rd5];
$L__BB24_2:
	mov.u32 	%r9, _ZZ17parallelReductionIhEvPKT_PS0_iE5sdata;
	add.s32 	%r5, %r9, %r1;
	st.shared.u8 	[%r5], %rs8;
	bar.sync 	0;
	setp.lt.u32 	%p2, %r11, 2;
	@%p2 bra 	$L__BB24_6;
$L__BB24_3:
	shr.u32 	%r7, %r11, 1;
	setp.ge.u32 	%p3, %r1, %r7;
	@%p3 bra 	$L__BB24_5;
	add.s32 	%r10, %r5, %r7;
	ld.shared.u8 	%rs4, [%r10];
	ld.shared.u8 	%rs5, [%r5];
	add.s16 	%rs6, %rs5, %rs4;
	st.shared.u8 	[%r5], %rs6;
$L__BB24_5:
	bar.sync 	0;
	setp.gt.u32 	%p4, %r11, 3;
	mov.u32 	%r11, %r7;
	@%p4 bra 	$L__BB24_3;
$L__BB24_6:
	setp.ne.s32 	%p5, %r1, 0;
	@%p5 bra 	$L__BB24_8;
	ld.shared.u8 	%rs7, [_ZZ17parallelReductionIhEvPKT_PS0_iE5sdata];
	cvt.u64.u32 	%rd6, %r2;
	cvta.to.global.u64 	%rd7, %rd2;
	add.s64 	%rd8, %rd7, %rd6;
	st.global.u8 	[%rd8], %rs7;
$L__BB24_8:
	ret;

}
	// .globl	_Z17parallelReductionItEvPKT_PS0_i
.visible .entry _Z17parallelReductionItEvPKT_PS0_i(
	.param .u64 .ptr .align 1 _Z17parallelReductionItEvPKT_PS0_i_param_0,
	.param .u64 .ptr .align 1 _Z17parallelReductionItEvPKT_PS0_i_param_1,
	.param .u32 _Z17parallelReductionItEvPKT_PS0_i_param_2
)
{
	.reg .pred 	%p<6>;
	.reg .b16 	%rs<9>;
	.reg .b32 	%r<14>;
	.reg .b64 	%rd<9>;
	// demoted variable
	.shared .align 2 .b8 _ZZ17parallelReductionItEvPKT_PS0_iE5sdata[200];
	ld.param.u64 	%rd1, [_Z17parallelReductionItEvPKT_PS0_i_param_0];
	ld.param.u64 	%rd2, [_Z17parallelReductionItEvPKT_PS0_i_param_1];
	ld.param.u32 	%r8, [_Z17parallelReductionItEvPKT_PS0_i_param_2];
	mov.u32 	%r1, %tid.x;
	mov.u32 	%r2, %ctaid.x;
	mov.u32 	%r13, %ntid.x;
	mad.lo.s32 	%r4, %r2, %r13, %r1;
	setp.ge.s32 	%p1, %r4, %r8;
	mov.b16 	%rs8, 0;
	@%p1 bra 	$L__BB25_2;
	cvta.to.global.u64 	%rd3, %rd1;
	mul.wide.s32 	%rd4, %r4, 2;
	add.s64 	%rd5, %rd3, %rd4;
	ld.global.u16 	%rs8, [%rd5];
$L__BB25_2:
	shl.b32 	%r9, %r1, 1;
	mov.u32 	%r10, _ZZ17parallelReductionItEvPKT_PS0_iE5sdata;
	add.s32 	%r5, %r10, %r9;
	st.shared.u16 	[%r5], %rs8;
	bar.sync 	0;
	setp.lt.u32 	%p2, %r13, 2;
	@%p2 bra 	$L__BB25_6;
$L__BB25_3:
	shr.u32 	%r7, %r13, 1;
	setp.ge.u32 	%p3, %r1, %r7;
	@%p3 bra 	$L__BB25_5;
	and.b32  	%r11, %r13, 2046;
	add.s32 	%r12, %r5, %r11;
	ld.shared.u16 	%rs4, [%r12];
	ld.shared.u16 	%rs5, [%r5];
	add.s16 	%rs6, %rs5, %rs4;
	st.shared.u16 	[%r5], %rs6;
$L__BB25_5:
	bar.sync 	0;
	setp.gt.u32 	%p4, %r13, 3;
	mov.u32 	%r13, %r7;
	@%p4 bra 	$L__BB25_3;
$L__BB25_6:
	setp.ne.s32 	%p5, %r1, 0;
	@%p5 bra 	$L__BB25_8;
	ld.shared.u16 	%rs7, [_ZZ17parallelReductionItEvPKT_PS0_iE5sdata];
	cvta.to.global.u64 	%rd6, %rd2;
	mul.wide.u32 	%rd7, %r2, 2;
	add.s64 	%rd8, %rd6, %rd7;
	st.global.u16 	[%rd8], %rs7;
$L__BB25_8:
	ret;

}
	// .globl	_Z17parallelReductionIjEvPKT_PS0_i
.visible .entry _Z17parallelReductionIjEvPKT_PS0_i(
	.param .u64 .ptr .align 1 _Z17parallelReductionIjEvPKT_PS0_i_param_0,
	.param .u64 .ptr .align 1 _Z17parallelReductionIjEvPKT_PS0_i_param_1,
	.param .u32 _Z17parallelReductionIjEvPKT_PS0_i_param_2
)
{
	.reg .pred 	%p<6>;
	.reg .b32 	%r<22>;
	.reg .b64 	%rd<9>;
	// demoted variable
	.shared .align 4 .b8 _ZZ17parallelReductionIjEvPKT_PS0_iE5sdata[400];
	ld.param.u64 	%rd1, [_Z17parallelReductionIjEvPKT_PS0_i_param_0];
	ld.param.u64 	%rd2, [_Z17parallelReductionIjEvPKT_PS0_i_param_1];
	ld.param.u32 	%r11, [_Z17parallelReductionIjEvPKT_PS0_i_param_2];
	mov.u32 	%r1, %tid.x;
	mov.u32 	%r2, %ctaid.x;
	mov.u32 	%r21, %ntid.x;
	mad.lo.s32 	%r4, %r2, %r21, %r1;
	setp.ge.s32 	%p1, %r4, %r11;
	mov.b32 	%r20, 0;
	@%p1 bra 	$L__BB26_2;
	cvta.to.global.u64 	%rd3, %rd1;
	mul.wide.s32 	%rd4, %r4, 4;
	add.s64 	%rd5, %rd3, %rd4;
	ld.global.u32 	%r20, [%rd5];
$L__BB26_2:
	shl.b32 	%r12, %r1, 2;
	mov.u32 	%r13, _ZZ17parallelReductionIjEvPKT_PS0_iE5sdata;
	add.s32 	%r7, %r13, %r12;
	st.shared.u32 	[%r7], %r20;
	bar.sync 	0;
	setp.lt.u32 	%p2, %r21, 2;
	@%p2 bra 	$L__BB26_6;
$L__BB26_3:
	shr.u32 	%r9, %r21, 1;
	setp.ge.u32 	%p3, %r1, %r9;
	@%p3 bra 	$L__BB26_5;
	shl.b32 	%r14, %r9, 2;
	add.s32 	%r15, %r7, %r14;
	ld.shared.u32 	%r16, [%r15];
	ld.shared.u32 	%r17, [%r7];
	add.s32 	%r18, %r17, %r16;
	st.shared.u32 	[%r7], %r18;
$L__BB26_5:
	bar.sync 	0;
	setp.gt.u32 	%p4, %r21, 3;
	mov.u32 	%r21, %r9;
	@%p4 bra 	$L__BB26_3;
$L__BB26_6:
	setp.ne.s32 	%p5, %r1, 0;
	@%p5 bra 	$L__BB26_8;
	ld.shared.u32 	%r19, [_ZZ17parallelReductionIjEvPKT_PS0_iE5sdata];
	cvta.to.global.u64 	%rd6, %rd2;
	mul.wide.u32 	%rd7, %r2, 4;
	add.s64 	%rd8, %rd6, %rd7;
	st.global.u32 	[%rd8], %r19;
$L__BB26_8:
	ret;

}
	// .globl	_Z17parallelReductionImEvPKT_PS0_i
.visible .entry _Z17parallelReductionImEvPKT_PS0_i(
	.param .u64 .ptr .align 1 _Z17parallelReductionImEvPKT_PS0_i_param_0,
	.param .u64 .ptr .align 1 _Z17parallelReductionImEvPKT_PS0_i_param_1,
	.param .u32 _Z17parallelReductionImEvPKT_PS0_i_param_2
)
{
	.reg .pred 	%p<6>;
	.reg .b32 	%r<14>;
	.reg .b64 	%rd<17>;
	// demoted variable
	.shared .align 8 .b8 _ZZ17parallelReductionImEvPKT_PS0_iE5sdata[800];
	ld.param.u64 	%rd3, [_Z17parallelReductionImEvPKT_PS0_i_param_0];
	ld.param.u64 	%rd4, [_Z17parallelReductionImEvPKT_PS0_i_param_1];
	ld.param.u32 	%r8, [_Z17parallelReductionImEvPKT_PS0_i_param_2];
	mov.u32 	%r1, %tid.x;
	mov.u32 	%r2, %ctaid.x;
	mov.u32 	%r13, %ntid.x;
	mad.lo.s32 	%r4, %r2, %r13, %r1;
	setp.ge.s32 	%p1, %r4, %r8;
	mov.b64 	%rd16, 0;
	@%p1 bra 	$L__BB27_2;
	cvta.to.global.u64 	%rd6, %rd3;
	mul.wide.s32 	%rd7, %r4, 8;
	add.s64 	%rd8, %rd6, %rd7;
	ld.global.u64 	%rd16, [%rd8];
$L__BB27_2:
	shl.b32 	%r9, %r1, 3;
	mov.u32 	%r10, _ZZ17parallelReductionImEvPKT_PS0_iE5sdata;
	add.s32 	%r5, %r10, %r9;
	st.shared.u64 	[%r5], %rd16;
	bar.sync 	0;
	setp.lt.u32 	%p2, %r13, 2;
	@%p2 bra 	$L__BB27_6;
$L__BB27_3:
	shr.u32 	%r7, %r13, 1;
	setp.ge.u32 	%p3, %r1, %r7;
	@%p3 bra 	$L__BB27_5;
	shl.b32 	%r11, %r7, 3;
	add.s32 	%r12, %r5, %r11;
	ld.shared.u64 	%rd9, [%r12];
	ld.shared.u64 	%rd10, [%r5];
	add.s64 	%rd11, %rd10, %rd9;
	st.shared.u64 	[%r5], %rd11;
$L__BB27_5:
	bar.sync 	0;
	setp.gt.u32 	%p4, %r13, 3;
	mov.u32 	%r13, %r7;
	@%p4 bra 	$L__BB27_3;
$L__BB27_6:
	setp.ne.s32 	%p5, %r1, 0;
	@%p5 bra 	$L__BB27_8;
	ld.shared.u64 	%rd12, [_ZZ17parallelReductionImEvPKT_PS0_iE5sdata];
	cvta.to.global.u64 	%rd13, %rd4;
	mul.wide.u32 	%rd14, %r2, 8;
	add.s64 	%rd15, %rd13, %rd14;
	st.global.u64 	[%rd15], %rd12;
$L__BB27_8:
	ret;

}
	// .globl	_Z17parallelReductionIfEvPKT_PS0_i
.visible .entry _Z17parallelReductionIfEvPKT_PS0_i(
	.param .u64 .ptr .align 1 _Z17parallelReductionIfEvPKT_PS0_i_param_0,
	.param .u64 .ptr .align 1 _Z17parallelReductionIfEvPKT_PS0_i_param_1,
	.param .u32 _Z17parallelReductionIfEvPKT_PS0_i_param_2
)
{
	.reg .pred 	%p<6>;
	.reg .b32 	%r<14>;
	.reg .b32 	%f<9>;
	.reg .b64 	%rd<9>;
	// demoted variable
	.shared .align 4 .b8 _ZZ17parallelReductionIfEvPKT_PS0_iE5sdata[400];
	ld.param.u64 	%rd1, [_Z17parallelReductionIfEvPKT_PS0_i_param_0];
	ld.param.u64 	%rd2, [_Z17parallelReductionIfEvPKT_PS0_i_param_1];
	ld.param.u32 	%r8, [_Z17parallelReductionIfEvPKT_PS0_i_param_2];
	mov.u32 	%r1, %tid.x;
	mov.u32 	%r2, %ctaid.x;
	mov.u32 	%r13, %ntid.x;
	mad.lo.s32 	%r4, %r2, %r13, %r1;
	setp.ge.s32 	%p1, %r4, %r8;
	mov.f32 	%f8, 0f00000000;
	@%p1 bra 	$L__BB28_2;
	cvta.to.global.u64 	%rd3, %rd1;
	mul.wide.s32 	%rd4, %r4, 4;
	add.s64 	%rd5, %rd3, %rd4;
	ld.global.f32 	%f8, [%rd5];
$L__BB28_2:
	shl.b32 	%r9, %r1, 2;
	mov.u32 	%r10, _ZZ17parallelReductionIfEvPKT_PS0_iE5sdata;
	add.s32 	%r5, %r10, %r9;
	st.shared.f32 	[%r5], %f8;
	bar.sync 	0;
	setp.lt.u32 	%p2, %r13, 2;
	@%p2 bra 	$L__BB28_6;
$L__BB28_3:
	shr.u32 	%r7, %r13, 1;
	setp.ge.u32 	%p3, %r1, %r7;
	@%p3 bra 	$L__BB28_5;
	shl.b32 	%r11, %r7, 2;
	add.s32 	%r12, %r5, %r11;
	ld.shared.f32 	%f4, [%r12];
	ld.shared.f32 	%f5, [%r5];
	add.f32 	%f6, %f4, %f5;
	st.shared.f32 	[%r5], %f6;
$L__BB28_5:
	bar.sync 	0;
	setp.gt.u32 	%p4, %r13, 3;
	mov.u32 	%r13, %r7;
	@%p4 bra 	$L__BB28_3;
$L__BB28_6:
	setp.ne.s32 	%p5, %r1, 0;
	@%p5 bra 	$L__BB28_8;
	ld.shared.f32 	%f7, [_ZZ17parallelReductionIfEvPKT_PS0_iE5sdata];
	cvta.to.global.u64 	%rd6, %rd2;
	mul.wide.u32 	%rd7, %r2, 4;
	add.s64 	%rd8, %rd6, %rd7;
	st.global.f32 	[%rd8], %f7;
$L__BB28_8:
	ret;

}
	// .globl	_Z17parallelReductionIdEvPKT_PS0_i
.visible .entry _Z17parallelReductionIdEvPKT_PS0_i(
	.param .u64 .ptr .align 1 _Z17parallelReductionIdEvPKT_PS0_i_param_0,
	.param .u64 .ptr .align 1 _Z17parallelReductionIdEvPKT_PS0_i_param_1,
	.param .u32 _Z17parallelReductionIdEvPKT_PS0_i_param_2
)
{
	.reg .pred 	%p<6>;
	.reg .b32 	%r<14>;
	.reg .b64 	%rd<9>;
	.reg .b64 	%fd<9>;
	// demoted variable
	.shared .align 8 .b8 _ZZ17parallelReductionIdEvPKT_PS0_iE5sdata[800];
	ld.param.u64 	%rd1, [_Z17parallelReductionIdEvPKT_PS0_i_param_0];
	ld.param.u64 	%rd2, [_Z17parallelReductionIdEvPKT_PS0_i_param_1];
	ld.param.u32 	%r8, [_Z17parallelReductionIdEvPKT_PS0_i_param_2];
	mov.u32 	%r1, %tid.x;
	mov.u32 	%r2, %ctaid.x;
	mov.u32 	%r13, %ntid.x;
	mad.lo.s32 	%r4, %r2, %r13, %r1;
	setp.ge.s32 	%p1, %r4, %r8;
	mov.f64 	%fd8, 0d0000000000000000;
	@%p1 bra 	$L__BB29_2;
	cvta.to.global.u64 	%rd3, %rd1;
	mul.wide.s32 	%rd4, %r4, 8;
	add.s64 	%rd5, %rd3, %rd4;
	ld.global.f64 	%fd8, [%rd5];
$L__BB29_2:
	shl.b32 	%r9, %r1, 3;
	mov.u32 	%r10, _ZZ17parallelReductionIdEvPKT_PS0_iE5sdata;
	add.s32 	%r5, %r10, %r9;
	st.shared.f64 	[%r5], %fd8;
	bar.sync 	0;
	setp.lt.u32 	%p2, %r13, 2;
	@%p2 bra 	$L__BB29_6;
$L__BB29_3:
	shr.u32 	%r7, %r13, 1;
	setp.ge.u32 	%p3, %r1, %r7;
	@%p3 bra 	$L__BB29_5;
	shl.b32 	%r11, %r7, 3;
	add.s32 	%r12, %r5, %r11;
	ld.shared.f64 	%fd4, [%r12];
	ld.shared.f64 	%fd5, [%r5];
	add.f64 	%fd6, %fd4, %fd5;
	st.shared.f64 	[%r5], %fd6;
$L__BB29_5:
	bar.sync 	0;
	setp.gt.u32 	%p4, %r13, 3;
	mov.u32 	%r13, %r7;
	@%p4 bra 	$L__BB29_3;
$L__BB29_6:
	setp.ne.s32 	%p5, %r1, 0;
	@%p5 bra 	$L__BB29_8;
	ld.shared.f64 	%fd7, [_ZZ17parallelReductionIdEvPKT_PS0_iE5sdata];
	cvta.to.global.u64 	%rd6, %rd2;
	mul.wide.u32 	%rd7, %r2, 8;
	add.s64 	%rd8, %rd6, %rd7;
	st.global.f64 	[%rd8], %fd7;
$L__BB29_8:
	ret;

}
	// .globl	_Z25elementWiseMultiplicationIaEvPKT_S2_PS0_i
.visible .entry _Z25elementWiseMultiplicationIaEvPKT_S2_PS0_i(
	.param .u64 .ptr .align 1 _Z25elementWiseMultiplicationIaEvPKT_S2_PS0_i_param_0,
	.param .u64 .ptr .align 1 _Z25elementWiseMultiplicationIaEvPKT_S2_PS0_i_param_1,
	.param .u64 .ptr .align 1 _Z25elementWiseMultiplicationIaEvPKT_S2_PS0_i_param_2,
	.param .u32 _Z25elementWiseMultiplicationIaEvPKT_S2_PS0_i_param_3
)
{
	.reg .pred 	%p<2>;
	.reg .b16 	%rs<4>;
	.reg .b32 	%r<6>;
	.reg .b64 	%rd<11>;

	ld.param.u64 	%rd1, [_Z25elementWiseMultiplicationIaEvPKT_S2_PS0_i_param_0];
	ld.param.u64 	%rd2, [_Z25elementWiseMultiplicationIaEvPKT_S2_PS0_i_param_1];
	ld.param.u64 	%rd3, [_Z25elementWiseMultiplicationIaEvPKT_S2_PS0_i_param_2];
	ld.param.u32 	%r2, [_Z25elementWiseMultiplicationIaEvPKT_S2_PS0_i_param_3];
	mov.u32 	%r3, %ctaid.x;
	mov.u32 	%r4, %ntid.x;
	mov.u32 	%r5, %tid.x;
	mad.lo.s32 	%r1, %r3, %r4, %r5;
	setp.ge.s32 	%p1, %r1, %r2;
	@%p1 bra 	$L__BB30_2;
	cvta.to.global.u64 	%rd4, %rd1;
	cvta.to.global.u64 	%rd5, %rd2;
	cvta.to.global.u64 	%rd6, %rd3;
	cvt.s64.s32 	%rd7, %r1;
	add.s64 	%rd8, %rd4, %rd7;
	ld.global.u8 	%rs1, [%rd8];
	add.s64 	%rd9, %rd5, %rd7;
	ld.global.u8 	%rs2, [%rd9];
	mul.lo.s16 	%rs3, %rs2, %rs1;
	add.s64 	%rd10, %rd6, %rd7;
	st.global.u8 	[%rd10], %rs3;
$L__BB30_2:
	ret;

}
	// .globl	_Z25elementWiseMultiplicationIsEvPKT_S2_PS0_i
.visible .entry _Z25elementWiseMultiplicationIsEvPKT_S2_PS0_i(
	.param .u64 .ptr .align 1 _Z25elementWiseMultiplicationIsEvPKT_S2_PS0_i_param_0,
	.param .u64 .ptr .align 1 _Z25elementWiseMultiplicationIsEvPKT_S2_PS0_i_param_1,
	.param .u64 .ptr .align 1 _Z25elementWiseMultiplicationIsEvPKT_S2_PS0_i_param_2,
	.param .u32 _Z25elementWiseMultiplicationIsEvPKT_S2_PS0_i_param_3
)
{
	.reg .pred 	%p<2>;
	.reg .b16 	%rs<4>;
	.reg .b32 	%r<6>;
	.reg .b64 	%rd<11>;

	ld.param.u64 	%rd1, [_Z25elementWiseMultiplicationIsEvPKT_S2_PS0_i_param_0];
	ld.param.u64 	%rd2, [_Z25elementWiseMultiplicationIsEvPKT_S2_PS0_i_param_1];
	ld.param.u64 	%rd3, [_Z25elementWiseMultiplicationIsEvPKT_S2_PS0_i_param_2];
	ld.param.u32 	%r2, [_Z25elementWiseMultiplicationIsEvPKT_S2_PS0_i_param_3];
	mov.u32 	%r3, %ctaid.x;
	mov.u32 	%r4, %ntid.x;
	mov.u32 	%r5, %tid.x;
	mad.lo.s32 	%r1, %r3, %r4, %r5;
	setp.ge.s32 	%p1, %r1, %r2;
	@%p1 bra 	$L__BB31_2;
	cvta.to.global.u64 	%rd4, %rd1;
	cvta.to.global.u64 	%rd5, %rd2;
	cvta.to.global.u64 	%rd6, %rd3;
	mul.wide.s32 	%rd7, %r1, 2;
	add.s64 	%rd8, %rd4, %rd7;
	ld.global.u16 	%rs1, [%rd8];
	add.s64 	%rd9, %rd5, %rd7;
	ld.global.u16 	%rs2, [%rd9];
	mul.lo.s16 	%rs3, %rs2, %rs1;
	add.s64 	%rd10, %rd6, %rd7;
	st.global.u16 	[%rd10], %rs3;
$L__BB31_2:
	ret;

}
	// .globl	_Z25elementWiseMultiplicationIiEvPKT_S2_PS0_i
.visible .entry _Z25elementWiseMultiplicationIiEvPKT_S2_PS0_i(
	.param .u64 .ptr .align 1 _Z25elementWiseMultiplicationIiEvPKT_S2_PS0_i_param_0,
	.param .u64 .ptr .align 1 _Z25elementWiseMultiplicationIiEvPKT_S2_PS0_i_param_1,
	.param .u64 .ptr .align 1 _Z25elementWiseMultiplicationIiEvPKT_S2_PS0_i_param_2,
	.param .u32 _Z25elementWiseMultiplicationIiEvPKT_S2_PS0_i_param_3
)
{
	.reg .pred 	%p<2>;
	.reg .b32 	%r<9>;
	.reg .b64 	%rd<11>;

	ld.param.u64 	%rd1, [_Z25elementWiseMultiplicationIiEvPKT_S2_PS0_i_param_0];
	ld.param.u64 	%rd2, [_Z25elementWiseMultiplicationIiEvPKT_S2_PS0_i_param_1];
	ld.param.u64 	%rd3, [_Z25elementWiseMultiplicationIiEvPKT_S2_PS0_i_param_2];
	ld.param.u32 	%r2, [_Z25elementWiseMultiplicationIiEvPKT_S2_PS0_i_param_3];
	mov.u32 	%r3, %ctaid.x;
	mov.u32 	%r4, %ntid.x;
	mov.u32 	%r5, %tid.x;
	mad.lo.s32 	%r1, %r3, %r4, %r5;
	setp.ge.s32 	%p1, %r1, %r2;
	@%p1 bra 	$L__BB32_2;
	cvta.to.global.u64 	%rd4, %rd1;
	cvta.to.global.u64 	%rd5, %rd2;
	cvta.to.global.u64 	%rd6, %rd3;
	mul.wide.s32 	%rd7, %r1, 4;
	add.s64 	%rd8, %rd4, %rd7;
	ld.global.u32 	%r6, [%rd8];
	add.s64 	%rd9, %rd5, %rd7;
	ld.global.u32 	%r7, [%rd9];
	mul.lo.s32 	%r8, %r7, %r6;
	add.s64 	%rd10, %rd6, %rd7;
	st.global.u32 	[%rd10], %r8;
$L__BB32_2:
	ret;

}
	// .globl	_Z25elementWiseMultiplicationIlEvPKT_S2_PS0_i
.visible .entry _Z25elementWiseMultiplicationIlEvPKT_S2_PS0_i(
	.param .u64 .ptr .align 1 _Z25elementWiseMultiplicationIlEvPKT_S2_PS0_i_param_0,
	.param .u64 .ptr .align 1 _Z25elementWiseMultiplicationIlEvPKT_S2_PS0_i_param_1,
	.param .u64 .ptr .align 1 _Z25elementWiseMultiplicationIlEvPKT_S2_PS0_i_param_2,
	.param .u32 _Z25elementWiseMultiplicationIlEvPKT_S2_PS0_i_param_3
)
{
	.reg .pred 	%p<2>;
	.reg .b32 	%r<6>;
	.reg .b64 	%rd<14>;

	ld.param.u64 	%rd1, [_Z25elementWiseMultiplicationIlEvPKT_S2_PS0_i_param_0];
	ld.param.u64 	%rd2, [_Z25elementWiseMultiplicationIlEvPKT_S2_PS0_i_param_1];
	ld.param.u64 	%rd3, [_Z25elementWiseMultiplicationIlEvPKT_S2_PS0_i_param_2];
	ld.param.u32 	%r2, [_Z25elementWiseMultiplicationIlEvPKT_S2_PS0_i_param_3];
	mov.u32 	%r3, %ctaid.x;
	mov.u32 	%r4, %ntid.x;
	mov.u32 	%r5, %tid.x;
	mad.lo.s32 	%r1, %r3, %r4, %r5;
	setp.ge.s32 	%p1, %r1, %r2;
	@%p1 bra 	$L__BB33_2;
	cvta.to.global.u64 	%rd4, %rd1;
	cvta.to.global.u64 	%rd5, %rd2;
	cvta.to.global.u64 	%rd6, %rd3;
	mul.wide.s32 	%rd7, %r1, 8;
	add.s64 	%rd8, %rd4, %rd7;
	ld.global.u64 	%rd9, [%rd8];
	add.s64 	%rd10, %rd5, %rd7;
	ld.global.u64 	%rd11, [%rd10];
	mul.lo.s64 	%rd12, %rd11, %rd9;
	add.s64 	%rd13, %rd6, %rd7;
	st.global.u64 	[%rd13], %rd12;
$L__BB33_2:
	ret;

}
	// .globl	_Z25elementWiseMultiplicationIhEvPKT_S2_PS0_i
.visible .entry _Z25elementWiseMultiplicationIhEvPKT_S2_PS0_i(
	.param .u64 .ptr .align 1 _Z25elementWiseMultiplicationIhEvPKT_S2_PS0_i_param_0,
	.param .u64 .ptr .align 1 _Z25elementWiseMultiplicationIhEvPKT_S2_PS0_i_param_1,
	.param .u64 .ptr .align 1 _Z25elementWiseMultiplicationIhEvPKT_S2_PS0_i_param_2,
	.param .u32 _Z25elementWiseMultiplicationIhEvPKT_S2_PS0_i_param_3
)
{
	.reg .pred 	%p<2>;
	.reg .b16 	%rs<4>;
	.reg .b32 	%r<6>;
	.reg .b64 	%rd<11>;

	ld.param.u64 	%rd1, [_Z25elementWiseMultiplicationIhEvPKT_S2_PS0_i_param_0];
	ld.param.u64 	%rd2, [_Z25elementWiseMultiplicationIhEvPKT_S2_PS0_i_param_1];
	ld.param.u64 	%rd3, [_Z25elementWiseMultiplicationIhEvPKT_S2_PS0_i_param_2];
	ld.param.u32 	%r2, [_Z25elementWiseMultiplicationIhEvPKT_S2_PS0_i_param_3];
	mov.u32 	%r3, %ctaid.x;
	mov.u32 	%r4, %ntid.x;
	mov.u32 	%r5, %tid.x;
	mad.lo.s32 	%r1, %r3, %r4, %r5;
	setp.ge.s32 	%p1, %r1, %r2;
	@%p1 bra 	$L__BB34_2;
	cvta.to.global.u64 	%rd4, %rd1;
	cvta.to.global.u64 	%rd5, %rd2;
	cvta.to.global.u64 	%rd6, %rd3;
	cvt.s64.s32 	%rd7, %r1;
	add.s64 	%rd8, %rd4, %rd7;
	ld.global.u8 	%rs1, [%rd8];
	add.s64 	%rd9, %rd5, %rd7;
	ld.global.u8 	%rs2, [%rd9];
	mul.lo.s16 	%rs3, %rs2, %rs1;
	add.s64 	%rd10, %rd6, %rd7;
	st.global.u8 	[%rd10], %rs3;
$L__BB34_2:
	ret;

}
	// .globl	_Z25elementWiseMultiplicationItEvPKT_S2_PS0_i
.visible .entry _Z25elementWiseMultiplicationItEvPKT_S2_PS0_i(
	.param .u64 .ptr .align 1 _Z25elementWiseMultiplicationItEvPKT_S2_PS0_i_param_0,
	.param .u64 .ptr .align 1 _Z25elementWiseMultiplicationItEvPKT_S2_PS0_i_param_1,
	.param .u64 .ptr .align 1 _Z25elementWiseMultiplicationItEvPKT_S2_PS0_i_param_2,
	.param .u32 _Z25elementWiseMultiplicationItEvPKT_S2_PS0_i_param_3
)
{
	.reg .pred 	%p<2>;
	.reg .b16 	%rs<4>;
	.reg .b32 	%r<6>;
	.reg .b64 	%rd<11>;

	ld.param.u64 	%rd1, [_Z25elementWiseMultiplicationItEvPKT_S2_PS0_i_param_0];
	ld.param.u64 	%rd2, [_Z25elementWiseMultiplicationItEvPKT_S2_PS0_i_param_1];
	ld.param.u64 	%rd3, [_Z25elementWiseMultiplicationItEvPKT_S2_PS0_i_param_2];
	ld.param.u32 	%r2, [_Z25elementWiseMultiplicationItEvPKT_S2_PS0_i_param_3];
	mov.u32 	%r3, %ctaid.x;
	mov.u32 	%r4, %ntid.x;
	mov.u32 	%r5, %tid.x;
	mad.lo.s32 	%r1, %r3, %r4, %r5;
	setp.ge.s32 	%p1, %r1, %r2;
	@%p1 bra 	$L__BB35_2;
	cvta.to.global.u64 	%rd4, %rd1;
	cvta.to.global.u64 	%rd5, %rd2;
	cvta.to.global.u64 	%rd6, %rd3;
	mul.wide.s32 	%rd7, %r1, 2;
	add.s64 	%rd8, %rd4, %rd7;
	ld.global.u16 	%rs1, [%rd8];
	add.s64 	%rd9, %rd5, %rd7;
	ld.global.u16 	%rs2, [%rd9];
	mul.lo.s16 	%rs3, %rs2, %rs1;
	add.s64 	%rd10, %rd6, %rd7;
	st.global.u16 	[%rd10], %rs3;
$L__BB35_2:
	ret;

}
	// .globl	_Z25elementWiseMultiplicationIjEvPKT_S2_PS0_i
.visible .entry _Z25elementWiseMultiplicationIjEvPKT_S2_PS0_i(
	.param .u64 .ptr .align 1 _Z25elementWiseMultiplicationIjEvPKT_S2_PS0_i_param_0,
	.param .u64 .ptr .align 1 _Z25elementWiseMultiplicationIjEvPKT_S2_PS0_i_param_1,
	.param .u64 .ptr .align 1 _Z25elementWiseMultiplicationIjEvPKT_S2_PS0_i_param_2,
	.param .u32 _Z25elementWiseMultiplicationIjEvPKT_S2_PS0_i_param_3
)
{
	.reg .pred 	%p<2>;
	.reg .b32 	%r<9>;
	.reg .b64 	%rd<11>;

	ld.param.u64 	%rd1, [_Z25elementWiseMultiplicationIjEvPKT_S2_PS0_i_param_0];
	ld.param.u64 	%rd2, [_Z25elementWiseMultiplicationIjEvPKT_S2_PS0_i_param_1];
	ld.param.u64 	%rd3, [_Z25elementWiseMultiplicationIjEvPKT_S2_PS0_i_param_2];
	ld.param.u32 	%r2, [_Z25elementWiseMultiplicationIjEvPKT_S2_PS0_i_param_3];
	mov.u32 	%r3, %ctaid.x;
	mov.u32 	%r4, %ntid.x;
	mov.u32 	%r5, %tid.x;
	mad.lo.s32 	%r1, %r3, %r4, %r5;
	setp.ge.s32 	%p1, %r1, %r2;
	@%p1 bra 	$L__BB36_2;
	cvta.to.global.u64 	%rd4, %rd1;
	cvta.to.global.u64 	%rd5, %rd2;
	cvta.to.global.u64 	%rd6, %rd3;
	mul.wide.s32 	%rd7, %r1, 4;
	add.s64 	%rd8, %rd4, %rd7;
	ld.global.u32 	%r6, [%rd8];
	add.s64 	%rd9, %rd5, %rd7;
	ld.global.u32 	%r7, [%rd9];
	mul.lo.s32 	%r8, %r7, %r6;
	add.s64 	%rd10, %rd6, %rd7;
	st.global.u32 	[%rd10], %r8;
$L__BB36_2:
	ret;

}
	// .globl	_Z25elementWiseMultiplicationImEvPKT_S2_PS0_i
.visible .entry _Z25elementWiseMultiplicationImEvPKT_S2_PS0_i(
	.param .u64 .ptr .align 1 _Z25elementWiseMultiplicationImEvPKT_S2_PS0_i_param_0,
	.param .u64 .ptr .align 1 _Z25elementWiseMultiplicationImEvPKT_S2_PS0_i_param_1,
	.param .u64 .ptr .align 1 _Z25elementWiseMultiplicationImEvPKT_S2_PS0_i_param_2,
	.param .u32 _Z25elementWiseMultiplicationImEvPKT_S2_PS0_i_param_3
)
{
	.reg .pred 	%p<2>;
	.reg .b32 	%r<6>;
	.reg .b64 	%rd<14>;

	ld.param.u64 	%rd1, [_Z25elementWiseMultiplicationImEvPKT_S2_PS0_i_param_0];
	ld.param.u64 	%rd2, [_Z25elementWiseMultiplicationImEvPKT_S2_PS0_i_param_1];
	ld.param.u64 	%rd3, [_Z25elementWiseMultiplicationImEvPKT_S2_PS0_i_param_2];
	ld.param.u32 	%r2, [_Z25elementWiseMultiplicationImEvPKT_S2_PS0_i_param_3];
	mov.u32 	%r3, %ctaid.x;
	mov.u32 	%r4, %ntid.x;
	mov.u32 	%r5, %tid.x;
	mad.lo.s32 	%r1, %r3, %r4, %r5;
	setp.ge.s32 	%p1, %r1, %r2;
	@%p1 bra 	$L__BB37_2;
	cvta.to.global.u64 	%rd4, %rd1;
	cvta.to.global.u64 	%rd5, %rd2;
	cvta.to.global.u64 	%rd6, %rd3;
	mul.wide.s32 	%rd7, %r1, 8;
	add.s64 	%rd8, %rd4, %rd7;
	ld.global.u64 	%rd9, [%rd8];
	add.s64 	%rd10, %rd5, %rd7;
	ld.global.u64 	%rd11, [%rd10];
	mul.lo.s64 	%rd12, %rd11, %rd9;
	add.s64 	%rd13, %rd6, %rd7;
	st.global.u64 	[%rd13], %rd12;
$L__BB37_2:
	ret;

}
	// .globl	_Z25elementWiseMultiplicationIfEvPKT_S2_PS0_i
.visible .entry _Z25elementWiseMultiplicationIfEvPKT_S2_PS0_i(
	.param .u64 .ptr .align 1 _Z25elementWiseMultiplicationIfEvPKT_S2_PS0_i_param_0,
	.param .u64 .ptr .align 1 _Z25elementWiseMultiplicationIfEvPKT_S2_PS0_i_param_1,
	.param .u64 .ptr .align 1 _Z25elementWiseMultiplicationIfEvPKT_S2_PS0_i_param_2,
	.param .u32 _Z25elementWiseMultiplicationIfEvPKT_S2_PS0_i_param_3
)
{
	.reg .pred 	%p<2>;
	.reg .b32 	%r<6>;
	.reg .b32 	%f<4>;
	.reg .b64 	%rd<11>;

	ld.param.u64 	%rd1, [_Z25elementWiseMultiplicationIfEvPKT_S2_PS0_i_param_0];
	ld.param.u64 	%rd2, [_Z25elementWiseMultiplicationIfEvPKT_S2_PS0_i_param_1];
	ld.param.u64 	%rd3, [_Z25elementWiseMultiplicationIfEvPKT_S2_PS0_i_param_2];
	ld.param.u32 	%r2, [_Z25elementWiseMultiplicationIfEvPKT_S2_PS0_i_param_3];
	mov.u32 	%r3, %ctaid.x;
	mov.u32 	%r4, %ntid.x;
	mov.u32 	%r5, %tid.x;
	mad.lo.s32 	%r1, %r3, %r4, %r5;
	setp.ge.s32 	%p1, %r1, %r2;
	@%p1 bra 	$L__BB38_2;
	cvta.to.global.u64 	%rd4, %rd1;
	cvta.to.global.u64 	%rd5, %rd2;
	cvta.to.global.u64 	%rd6, %rd3;
	mul.wide.s32 	%rd7, %r1, 4;
	add.s64 	%rd8, %rd4, %rd7;
	ld.global.f32 	%f1, [%rd8];
	add.s64 	%rd9, %rd5, %rd7;
	ld.global.f32 	%f2, [%rd9];
	mul.f32 	%f3, %f1, %f2;
	add.s64 	%rd10, %rd6, %rd7;
	st.global.f32 	[%rd10], %f3;
$L__BB38_2:
	ret;

}
	// .globl	_Z25elementWiseMultiplicationIdEvPKT_S2_PS0_i
.visible .entry _Z25elementWiseMultiplicationIdEvPKT_S2_PS0_i(
	.param .u64 .ptr .align 1 _Z25elementWiseMultiplicationIdEvPKT_S2_PS0_i_param_0,
	.param .u64 .ptr .align 1 _Z25elementWiseMultiplicationIdEvPKT_S2_PS0_i_param_1,
	.param .u64 .ptr .align 1 _Z25elementWiseMultiplicationIdEvPKT_S2_PS0_i_param_2,
	.param .u32 _Z25elementWiseMultiplicationIdEvPKT_S2_PS0_i_param_3
)
{
	.reg .pred 	%p<2>;
	.reg .b32 	%r<6>;
	.reg .b64 	%rd<11>;
	.reg .b64 	%fd<4>;

	ld.param.u64 	%rd1, [_Z25elementWiseMultiplicationIdEvPKT_S2_PS0_i_param_0];
	ld.param.u64 	%rd2, [_Z25elementWiseMultiplicationIdEvPKT_S2_PS0_i_param_1];
	ld.param.u64 	%rd3, [_Z25elementWiseMultiplicationIdEvPKT_S2_PS0_i_param_2];
	ld.param.u32 	%r2, [_Z25elementWiseMultiplicationIdEvPKT_S2_PS0_i_param_3];
	mov.u32 	%r3, %ctaid.x;
	mov.u32 	%r4, %ntid.x;
	mov.u32 	%r5, %tid.x;
	mad.lo.s32 	%r1, %r3, %r4, %r5;
	setp.ge.s32 	%p1, %r1, %r2;
	@%p1 bra 	$L__BB39_2;
	cvta.to.global.u64 	%rd4, %rd1;
	cvta.to.global.u64 	%rd5, %rd2;
	cvta.to.global.u64 	%rd6, %rd3;
	mul.wide.s32 	%rd7, %r1, 8;
	add.s64 	%rd8, %rd4, %rd7;
	ld.global.f64 	%fd1, [%rd8];
	add.s64 	%rd9, %rd5, %rd7;
	ld.global.f64 	%fd2, [%rd9];
	mul.f64 	%fd3, %fd1, %fd2;
	add.s64 	%rd10, %rd6, %rd7;
	st.global.f64 	[%rd10], %fd3;
$L__BB39_2:
	ret;

}
	// .globl	_Z12parallelScanIaEvPKT_PS0_i
.visible .entry _Z12parallelScanIaEvPKT_PS0_i(
	.param .u64 .ptr .align 1 _Z12parallelScanIaEvPKT_PS0_i_param_0,
	.param .u64 .ptr .align 1 _Z12parallelScanIaEvPKT_PS0_i_param_1,
	.param .u32 _Z12parallelScanIaEvPKT_PS0_i_param_2
)
{
	.reg .pred 	%p<6>;
	.reg .b16 	%rs<9>;
	.reg .b32 	%r<19>;
	.reg .b64 	%rd<9>;
	// demoted variable
	.shared .align 1 .b8 _ZZ12parallelScanIaEvPKT_PS0_iE5sdata[100];
	ld.param.u64 	%rd1, [_Z12parallelScanIaEvPKT_PS0_i_param_0];
	ld.param.u64 	%rd2, [_Z12parallelScanIaEvPKT_PS0_i_param_1];
	ld.param.u32 	%r8, [_Z12parallelScanIaEvPKT_PS0_i_param_2];
	mov.u32 	%r1, %tid.x;
	mov.u32 	%r2, %ctaid.x;
	mov.u32 	%r3, %ntid.x;
	mad.lo.s32 	%r4, %r2, %r3, %r1;
	setp.ge.s32 	%p1, %r4, %r8;
	mov.b16 	%rs8, 0;
	@%p1 bra 	$L__BB40_2;
	cvta.to.global.u64 	%rd3, %rd1;
	cvt.s64.s32 	%rd4, %r4;
	add.s64 	%rd5, %rd3, %rd4;
	ld.global.u8 	%rs8, [%rd5];
$L__BB40_2:
	mov.u32 	%r9, _ZZ12parallelScanIaEvPKT_PS0_iE5sdata;
	add.s32 	%r10, %r9, %r1;
	st.shared.u8 	[%r10], %rs8;
	bar.sync 	0;
	setp.lt.u32 	%p2, %r3, 2;
	@%p2 bra 	$L__BB40_7;
	mov.b32 	%r18, 1;
$L__BB40_4:
	shl.b32 	%r6, %r18, 1;
	mul.lo.s32 	%r7, %r6, %r1;
	setp.ge.u32 	%p3, %r7, %r3;
	@%p3 bra 	$L__BB40_6;
	add.s32 	%r12, %r18, %r7;
	add.s32 	%r14, %r9, %r12;
	ld.shared.u8 	%rs4, [%r14+-1];
	add.s32 	%r15, %r14, %r18;
	ld.shared.u8 	%rs5, [%r15+-1];
	add.s16 	%rs6, %rs5, %rs4;
	st.shared.u8 	[%r15+-1], %rs6;
$L__BB40_6:
	bar.sync 	0;
	setp.lt.u32 	%p4, %r6, %r3;
	mov.u32 	%r18, %r6;
	@%p4 bra 	$L__BB40_4;
$L__BB40_7:
	setp.ne.s32 	%p5, %r1, 0;
	@%p5 bra 	$L__BB40_9;
	add.s32 	%r17, %r9, %r3;
	ld.shared.u8 	%rs7, [%r17+-1];
	cvt.u64.u32 	%rd6, %r2;
	cvta.to.global.u64 	%rd7, %rd2;
	add.s64 	%rd8, %rd7, %rd6;
	st.global.u8 	[%rd8], %rs7;
$L__BB40_9:
	ret;

}
	// .globl	_Z12parallelScanIsEvPKT_PS0_i
.visible .entry _Z12parallelScanIsEvPKT_PS0_i(
	.param .u64 .ptr .align 1 _Z12parallelScanIsEvPKT_PS0_i_param_0,
	.param .u64 .ptr .align 1 _Z12parallelScanIsEvPKT_PS0_i_param_1,
	.param .u32 _Z12parallelScanIsEvPKT_PS0_i_param_2
)
{
	.reg .pred 	%p<6>;
	.reg .b16 	%rs<9>;
	.reg .b32 	%r<22>;
	.reg .b64 	%rd<9>;
	// demoted variable
	.shared .align 2 .b8 _ZZ12parallelScanIsEvPKT_PS0_iE5sdata[200];
	ld.param.u64 	%rd1, [_Z12parallelScanIsEvPKT_PS0_i_param_0];
	ld.param.u64 	%rd2, [_Z12parallelScanIsEvPKT_PS0_i_param_1];
	ld.param.u32 	%r8, [_Z12parallelScanIsEvPKT_PS0_i_param_2];
	mov.u32 	%r1, %tid.x;
	mov.u32 	%r2, %ctaid.x;
	mov.u32 	%r3, %ntid.x;
	mad.lo.s32 	%r4, %r2, %r3, %r1;
	setp.ge.s32 	%p1, %r4, %r8;
	mov.b16 	%rs8, 0;
	@%p1 bra 	$L__BB41_2;
	cvta.to.global.u64 	%rd3, %rd1;
	mul.wide.s32 	%rd4, %r4, 2;
	add.s64 	%rd5, %rd3, %rd4;
	ld.global.u16 	%rs8, [%rd5];
$L__BB41_2:
	shl.b32 	%r9, %r1, 1;
	mov.u32 	%r10, _ZZ12parallelScanIsEvPKT_PS0_iE5sdata;
	add.s32 	%r11, %r10, %r9;
	st.shared.u16 	[%r11], %rs8;
	bar.sync 	0;
	setp.lt.u32 	%p2, %r3, 2;
	@%p2 bra 	$L__BB41_7;
	mov.b32 	%r21, 1;
$L__BB41_4:
	shl.b32 	%r6, %r21, 1;
	mul.lo.s32 	%r7, %r6, %r1;
	setp.ge.u32 	%p3, %r7, %r3;
	@%p3 bra 	$L__BB41_6;
	add.s32 	%r13, %r21, %r7;
	shl.b32 	%r14, %r13, 1;
	add.s32 	%r16, %r10, %r14;
	ld.shared.u16 	%rs4, [%r16+-2];
	add.s32 	%r17, %r16, %r6;
	ld.shared.u16 	%rs5, [%r17+-2];
	add.s16 	%rs6, %rs5, %rs4;
	st.shared.u16 	[%r17+-2], %rs6;
$L__BB41_6:
	bar.sync 	0;
	setp.lt.u32 	%p4, %r6, %r3;
	mov.u32 	%r21, %r6;
	@%p4 bra 	$L__BB41_4;
$L__BB41_7:
	setp.ne.s32 	%p5, %r1, 0;
	@%p5 bra 	$L__BB41_9;
	shl.b32 	%r18, %r3, 1;
	add.s32 	%r20, %r10, %r18;
	ld.shared.u16 	%rs7, [%r20+-2];
	cvta.to.global.u64 	%rd6, %rd2;
	mul.wide.u32 	%rd7, %r2, 2;
	add.s64 	%rd8, %rd6, %rd7;
	st.global.u16 	[%rd8], %rs7;
$L__BB41_9:
	ret;

}
	// .globl	_Z12parallelScanIiEvPKT_PS0_i
.visible .entry _Z12parallelScanIiEvPKT_PS0_i(
	.param .u64 .ptr .align 1 _Z12parallelScanIiEvPKT_PS0_i_param_0,
	.param .u64 .ptr .align 1 _Z12parallelScanIiEvPKT_PS0_i_param_1,
	.param .u32 _Z12parallelScanIiEvPKT_PS0_i_param_2
)
{
	.reg .pred 	%p<6>;
	.reg .b32 	%r<31>;
	.reg .b64 	%rd<9>;
	// demoted variable
	.shared .align 4 .b8 _ZZ12parallelScanIiEvPKT_PS0_iE5sdata[400];
	ld.param.u64 	%rd1, [_Z12parallelScanIiEvPKT_PS0_i_param_0];
	ld.param.u64 	%rd2, [_Z12parallelScanIiEvPKT_PS0_i_param_1];
	ld.param.u32 	%r11, [_Z12parallelScanIiEvPKT_PS0_i_param_2];
	mov.u32 	%r1, %tid.x;
	mov.u32 	%r2, %ctaid.x;
	mov.u32 	%r3, %ntid.x;
	mad.lo.s32 	%r4, %r2, %r3, %r1;
	setp.ge.s32 	%p1, %r4, %r11;
	mov.b32 	%r29, 0;
	@%p1 bra 	$L__BB42_2;
	cvta.to.global.u64 	%rd3, %rd1;
	mul.wide.s32 	%rd4, %r4, 4;
	add.s64 	%rd5, %rd3, %rd4;
	ld.global.u32 	%r29, [%rd5];
$L__BB42_2:
	shl.b32 	%r12, %r1, 2;
	mov.u32 	%r13, _ZZ12parallelScanIiEvPKT_PS0_iE5sdata;
	add.s32 	%r14, %r13, %r12;
	st.shared.u32 	[%r14], %r29;
	bar.sync 	0;
	setp.lt.u32 	%p2, %r3, 2;
	@%p2 bra 	$L__BB42_7;
	mov.b32 	%r30, 1;
$L__BB42_4:
	shl.b32 	%r8, %r30, 1;
	mul.lo.s32 	%r9, %r8, %r1;
	setp.ge.u32 	%p3, %r9, %r3;
	@%p3 bra 	$L__BB42_6;
	add.s32 	%r16, %r30, %r9;
	shl.b32 	%r17, %r16, 2;
	add.s32 	%r19, %r13, %r17;
	ld.shared.u32 	%r20, [%r19+-4];
	shl.b32 	%r21, %r30, 2;
	add.s32 	%r22, %r19, %r21;
	ld.shared.u32 	%r23, [%r22+-4];
	add.s32 	%r24, %r23, %r20;
	st.shared.u32 	[%r22+-4], %r24;
$L__BB42_6:
	bar.sync 	0;
	setp.lt.u32 	%p4, %r8, %r3;
	mov.u32 	%r30, %r8;
	@%p4 bra 	$L__BB42_4;
$L__BB42_7:
	setp.ne.s32 	%p5, %r1, 0;
	@%p5 bra 	$L__BB42_9;
	shl.b32 	%r25, %r3, 2;
	add.s32 	%r27, %r13, %r25;
	ld.shared.u32 	%r28, [%r27+-4];
	cvta.to.global.u64 	%rd6, %rd2;
	mul.wide.u32 	%rd7, %r2, 4;
	add.s64 	%rd8, %rd6, %rd7;
	st.global.u32 	[%rd8], %r28;
$L__BB42_9:
	ret;

}
	// .globl	_Z12parallelScanIlEvPKT_PS0_i
.visible .entry _Z12parallelScanIlEvPKT_PS0_i(
	.param .u64 .ptr .align 1 _Z12parallelScanIlEvPKT_PS0_i_param_0,
	.param .u64 .ptr .align 1 _Z12parallelScanIlEvPKT_PS0_i_param_1,
	.param .u32 _Z12parallelScanIlEvPKT_PS0_i_param_2
)
{
	.reg .pred 	%p<6>;
	.reg .b32 	%r<23>;
	.reg .b64 	%rd<17>;
	// demoted variable
	.shared .align 8 .b8 _ZZ12parallelScanIlEvPKT_PS0_iE5sdata[800];
	ld.param.u64 	%rd3, [_Z12parallelScanIlEvPKT_PS0_i_param_0];
	ld.param.u64 	%rd4, [_Z12parallelScanIlEvPKT_PS0_i_param_1];
	ld.param.u32 	%r8, [_Z12parallelScanIlEvPKT_PS0_i_param_2];
	mov.u32 	%r1, %tid.x;
	mov.u32 	%r2, %ctaid.x;
	mov.u32 	%r3, %ntid.x;
	mad.lo.s32 	%r4, %r2, %r3, %r1;
	setp.ge.s32 	%p1, %r4, %r8;
	mov.b64 	%rd16, 0;
	@%p1 bra 	$L__BB43_2;
	cvta.to.global.u64 	%rd6, %rd3;
	mul.wide.s32 	%rd7, %r4, 8;
	add.s64 	%rd8, %rd6, %rd7;
	ld.global.u64 	%rd16, [%rd8];
$L__BB43_2:
	shl.b32 	%r9, %r1, 3;
	mov.u32 	%r10, _ZZ12parallelScanIlEvPKT_PS0_iE5sdata;
	add.s32 	%r11, %r10, %r9;
	st.shared.u64 	[%r11], %rd16;
	bar.sync 	0;
	setp.lt.u32 	%p2, %r3, 2;
	@%p2 bra 	$L__BB43_7;
	mov.b32 	%r22, 1;
$L__BB43_4:
	shl.b32 	%r6, %r22, 1;
	mul.lo.s32 	%r7, %r6, %r1;
	setp.ge.u32 	%p3, %r7, %r3;
	@%p3 bra 	$L__BB43_6;
	add.s32 	%r13, %r22, %r7;
	shl.b32 	%r14, %r13, 3;
	add.s32 	%r16, %r10, %r14;
	ld.shared.u64 	%rd9, [%r16+-8];
	shl.b32 	%r17, %r22, 3;
	add.s32 	%r18, %r16, %r17;
	ld.shared.u64 	%rd10, [%r18+-8];
	add.s64 	%rd11, %rd10, %rd9;
	st.shared.u64 	[%r18+-8], %rd11;
$L__BB43_6:
	bar.sync 	0;
	setp.lt.u32 	%p4, %r6, %r3;
	mov.u32 	%r22, %r6;
	@%p4 bra 	$L__BB43_4;
$L__BB43_7:
	setp.ne.s32 	%p5, %r1, 0;
	@%p5 bra 	$L__BB43_9;
	shl.b32 	%r19, %r3, 3;
	add.s32 	%r21, %r10, %r19;
	ld.shared.u64 	%rd12, [%r21+-8];
	cvta.to.global.u64 	%rd13, %rd4;
	mul.wide.u32 	%rd14, %r2, 8;
	add.s64 	%rd15, %rd13, %rd14;
	st.global.u64 	[%rd15], %rd12;
$L__BB43_9:
	ret;

}
	// .globl	_Z12parallelScanIhEvPKT_PS0_i
.visible .entry _Z12parallelScanIhEvPKT_PS0_i(
	.param .u64 .ptr .align 1 _Z12parallelScanIhEvPKT_PS0_i_param_0,
	.param .u64 .ptr .align 1 _Z12parallelScanIhEvPKT_PS0_i_param_1,
	.param .u32 _Z12parallelScanIhEvPKT_PS0_i_param_2
)
{
	.reg .pred 	%p<6>;
	.reg .b16 	%rs<9>;
	.reg .b32 	%r<19>;
	.reg .b64 	%rd<9>;
	// demoted variable
	.shared .align 1 .b8 _ZZ12parallelScanIhEvPKT_PS0_iE5sdata[100];
	ld.param.u64 	%rd1, [_Z12parallelScanIhEvPKT_PS0_i_param_0];
	ld.param.u64 	%rd2, [_Z12parallelScanIhEvPKT_PS0_i_param_1];
	ld.param.u32 	%r8, [_Z12parallelScanIhEvPKT_PS0_i_param_2];
	mov.u32 	%r1, %tid.x;
	mov.u32 	%r2, %ctaid.x;
	mov.u32 	%r3, %ntid.x;
	mad.lo.s32 	%r4, %r2, %r3, %r1;
	setp.ge.s32 	%p1, %r4, %r8;
	mov.b16 	%rs8, 0;
	@%p1 bra 	$L__BB44_2;
	cvta.to.global.u64 	%rd3, %rd1;
	cvt.s64.s32 	%rd4, %r4;
	add.s64 	%rd5, %rd3, %rd4;
	ld.global.u8 	%rs8, [%rd5];
$L__BB44_2:
	mov.u32 	%r9, _ZZ12parallelScanIhEvPKT_PS0_iE5sdata;
	add.s32 	%r10, %r9, %r1;
	st.shared.u8 	[%r10], %rs8;
	bar.sync 	0;
	setp.lt.u32 	%p2, %r3, 2;
	@%p2 bra 	$L__BB44_7;
	mov.b32 	%r18, 1;
$L__BB44_4:
	shl.b32 	%r6, %r18, 1;
	mul.lo.s32 	%r7, %r6, %r1;
	setp.ge.u32 	%p3, %r7, %r3;
	@%p3 bra 	$L__BB44_6;
	add.s32 	%r12, %r18, %r7;
	add.s32 	%r14, %r9, %r12;
	ld.shared.u8 	%rs4, [%r14+-1];
	add.s32 	%r15, %r14, %r18;
	ld.shared.u8 	%rs5, [%r15+-1];
	add.s16 	%rs6, %rs5, %rs4;
	st.shared.u8 	[%r15+-1], %rs6;
$L__BB44_6:
	bar.sync 	0;
	setp.lt.u32 	%p4, %r6, %r3;
	mov.u32 	%r18, %r6;
	@%p4 bra 	$L__BB44_4;
$L__BB44_7:
	setp.ne.s32 	%p5, %r1, 0;
	@%p5 bra 	$L__BB44_9;
	add.s32 	%r17, %r9, %r3;
	ld.shared.u8 	%rs7, [%r17+-1];
	cvt.u64.u32 	%rd6, %r2;
	cvta.to.global.u64 	%rd7, %rd2;
	add.s64 	%rd8, %rd7, %rd6;
	st.global.u8 	[%rd8], %rs7;
$L__BB44_9:
	ret;

}
	// .globl	_Z12parallelScanItEvPKT_PS0_i
.visible .entry _Z12parallelScanItEvPKT_PS0_i(
	.param .u64 .ptr .align 1 _Z12parallelScanItEvPKT_PS0_i_param_0,
	.param .u64 .ptr .align 1 _Z12parallelScanItEvPKT_PS0_i_param_1,
	.param .u32 _Z12parallelScanItEvPKT_PS0_i_param_2
)
{
	.reg .pred 	%p<6>;
	.reg .b16 	%rs<9>;
	.reg .b32 	%r<22>;
	.reg .b64 	%rd<9>;
	// demoted variable
	.shared .align 2 .b8 _ZZ12parallelScanItEvPKT_PS0_iE5sdata[200];
	ld.param.u64 	%rd1, [_Z12parallelScanItEvPKT_PS0_i_param_0];
	ld.param.u64 	%rd2, [_Z12parallelScanItEvPKT_PS0_i_param_1];
	ld.param.u32 	%r8, [_Z12parallelScanItEvPKT_PS0_i_param_2];
	mov.u32 	%r1, %tid.x;
	mov.u32 	%r2, %ctaid.x;
	mov.u32 	%r3, %ntid.x;
	mad.lo.s32 	%r4, %r2, %r3, %r1;
	setp.ge.s32 	%p1, %r4, %r8;
	mov.b16 	%rs8, 0;
	@%p1 bra 	$L__BB45_2;
	cvta.to.global.u64 	%rd3, %rd1;
	mul.wide.s32 	%rd4, %r4, 2;
	add.s64 	%rd5, %rd3, %rd4;
	ld.global.u16 	%rs8, [%rd5];
$L__BB45_2:
	shl.b32 	%r9, %r1, 1;
	mov.u32 	%r10, _ZZ12parallelScanItEvPKT_PS0_iE5sdata;
	add.s32 	%r11, %r10, %r9;
	st.shared.u16 	[%r11], %rs8;
	bar.sync 	0;
	setp.lt.u32 	%p2, %r3, 2;
	@%p2 bra 	$L__BB45_7;
	mov.b32 	%r21, 1;
$L__BB45_4:
	shl.b32 	%r6, %r21, 1;
	mul.lo.s32 	%r7, %r6, %r1;
	setp.ge.u32 	%p3, %r7, %r3;
	@%p3 bra 	$L__BB45_6;
	add.s32 	%r13, %r21, %r7;
	shl.b32 	%r14, %r13, 1;
	add.s32 	%r16, %r10, %r14;
	ld.shared.u16 	%rs4, [%r16+-2];
	add.s32 	%r17, %r16, %r6;
	ld.shared.u16 	%rs5, [%r17+-2];
	add.s16 	%rs6, %rs5, %rs4;
	st.shared.u16 	[%r17+-2], %rs6;
$L__BB45_6:
	bar.sync 	0;
	setp.lt.u32 	%p4, %r6, %r3;
	mov.u32 	%r21, %r6;
	@%p4 bra 	$L__BB45_4;
$L__BB45_7:
	setp.ne.s32 	%p5, %r1, 0;
	@%p5 bra 	$L__BB45_9;
	shl.b32 	%r18, %r3, 1;
	add.s32 	%r20, %r10, %r18;
	ld.shared.u16 	%rs7, [%r20+-2];
	cvta.to.global.u64 	%rd6, %rd2;
	mul.wide.u32 	%rd7, %r2, 2;
	add.s64 	%rd8, %rd6, %rd7;
	st.global.u16 	[%rd8], %rs7;
$L__BB45_9:
	ret;

}
	// .globl	_Z12parallelScanIjEvPKT_PS0_i
.visible .entry _Z12parallelScanIjEvPKT_PS0_i(
	.param .u64 .ptr .align 1 _Z12parallelScanIjEvPKT_PS0_i_param_0,
	.param .u64 .ptr .align 1 _Z12parallelScanIjEvPKT_PS0_i_param_1,
	.param .u32 _Z12parallelScanIjEvPKT_PS0_i_param_2
)
{
	.reg .pred 	%p<6>;
	.reg .b32 	%r<31>;
	.reg .b64 	%rd<9>;
	// demoted variable
	.shared .align 4 .b8 _ZZ12parallelScanIjEvPKT_PS0_iE5sdata[400];
	ld.param.u64 	%rd1, [_Z12parallelScanIjEvPKT_PS0_i_param_0];
	ld.param.u64 	%rd2, [_Z12parallelScanIjEvPKT_PS0_i_param_1];
	ld.param.u32 	%r11, [_Z12parallelScanIjEvPKT_PS0_i_param_2];
	mov.u32 	%r1, %tid.x;
	mov.u32 	%r2, %ctaid.x;
	mov.u32 	%r3, %ntid.x;
	mad.lo.s32 	%r4, %r2, %r3, %r1;
	setp.ge.s32 	%p1, %r4, %r11;
	mov.b32 	%r29, 0;
	@%p1 bra 	$L__BB46_2;
	cvta.to.global.u64 	%rd3, %rd1;
	mul.wide.s32 	%rd4, %r4, 4;
	add.s64 	%rd5, %rd3, %rd4;
	ld.global.u32 	%r29, [%rd5];
$L__BB46_2:
	shl.b32 	%r12, %r1, 2;
	mov.u32 	%r13, _ZZ12parallelScanIjEvPKT_PS0_iE5sdata;
	add.s32 	%r14, %r13, %r12;
	st.shared.u32 	[%r14], %r29;
	bar.sync 	0;
	setp.lt.u32 	%p2, %r3, 2;
	@%p2 bra 	$L__BB46_7;
	mov.b32 	%r30, 1;
$L__BB46_4:
	shl.b32 	%r8, %r30, 1;
	mul.lo.s32 	%r9, %r8, %r1;
	setp.ge.u32 	%p3, %r9, %r3;
	@%p3 bra 	$L__BB46_6;
	add.s32 	%r16, %r30, %r9;
	shl.b32 	%r17, %r16, 2;
	add.s32 	%r19, %r13, %r17;
	ld.shared.u32 	%r20, [%r19+-4];
	shl.b32 	%r21, %r30, 2;
	add.s32 	%r22, %r19, %r21;
	ld.shared.u32 	%r23, [%r22+-4];
	add.s32 	%r24, %r23, %r20;
	st.shared.u32 	[%r22+-4], %r24;
$L__BB46_6:
	bar.sync 	0;
	setp.lt.u32 	%p4, %r8, %r3;
	mov.u32 	%r30, %r8;
	@%p4 bra 	$L__BB46_4;
$L__BB46_7:
	setp.ne.s32 	%p5, %r1, 0;
	@%p5 bra 	$L__BB46_9;
	shl.b32 	%r25, %r3, 2;
	add.s32 	%r27, %r13, %r25;
	ld.shared.u32 	%r28, [%r27+-4];
	cvta.to.global.u64 	%rd6, %rd2;
	mul.wide.u32 	%rd7, %r2, 4;
	add.s64 	%rd8, %rd6, %rd7;
	st.global.u32 	[%rd8], %r28;
$L__BB46_9:
	ret;

}
	// .globl	_Z12parallelScanImEvPKT_PS0_i
.visible .entry _Z12parallelScanImEvPKT_PS0_i(
	.param .u64 .ptr .align 1 _Z12parallelScanImEvPKT_PS0_i_param_0,
	.param .u64 .ptr .align 1 _Z12parallelScanImEvPKT_PS0_i_param_1,
	.param .u32 _Z12parallelScanImEvPKT_PS0_i_param_2
)
{
	.reg .pred 	%p<6>;
	.reg .b32 	%r<23>;
	.reg .b64 	%rd<17>;
	// demoted variable
	.shared .align 8 .b8 _ZZ12parallelScanImEvPKT_PS0_iE5sdata[800];
	ld.param.u64 	%rd3, [_Z12parallelScanImEvPKT_PS0_i_param_0];
	ld.param.u64 	%rd4, [_Z12parallelScanImEvPKT_PS0_i_param_1];
	ld.param.u32 	%r8, [_Z12parallelScanImEvPKT_PS0_i_param_2];
	mov.u32 	%r1, %tid.x;
	mov.u32 	%r2, %ctaid.x;
	mov.u32 	%r3, %ntid.x;
	mad.lo.s32 	%r4, %r2, %r3, %r1;
	setp.ge.s32 	%p1, %r4, %r8;
	mov.b64 	%rd16, 0;
	@%p1 bra 	$L__BB47_2;
	cvta.to.global.u64 	%rd6, %rd3;
	mul.wide.s32 	%rd7, %r4, 8;
	add.s64 	%rd8, %rd6, %rd7;
	ld.global.u64 	%rd16, [%rd8];
$L__BB47_2:
	shl.b32 	%r9, %r1, 3;
	mov.u32 	%r10, _ZZ12parallelScanImEvPKT_PS0_iE5sdata;
	add.s32 	%r11, %r10, %r9;
	st.shared.u64 	[%r11], %rd16;
	bar.sync 	0;
	setp.lt.u32 	%p2, %r3, 2;
	@%p2 bra 	$L__BB47_7;
	mov.b32 	%r22, 1;
$L__BB47_4:
	shl.b32 	%r6, %r22, 1;
	mul.lo.s32 	%r7, %r6, %r1;
	setp.ge.u32 	%p3, %r7, %r3;
	@%p3 bra 	$L__BB47_6;
	add.s32 	%r13, %r22, %r7;
	shl.b32 	%r14, %r13, 3;
	add.s32 	%r16, %r10, %r14;
	ld.shared.u64 	%rd9, [%r16+-8];
	shl.b32 	%r17, %r22, 3;
	add.s32 	%r18, %r16, %r17;
	ld.shared.u64 	%rd10, [%r18+-8];
	add.s64 	%rd11, %rd10, %rd9;
	st.shared.u64 	[%r18+-8], %rd11;
$L__BB47_6:
	bar.sync 	0;
	setp.lt.u32 	%p4, %r6, %r3;
	mov.u32 	%r22, %r6;
	@%p4 bra 	$L__BB47_4;
$L__BB47_7:
	setp.ne.s32 	%p5, %r1, 0;
	@%p5 bra 	$L__BB47_9;
	shl.b32 	%r19, %r3, 3;
	add.s32 	%r21, %r10, %r19;
	ld.shared.u64 	%rd12, [%r21+-8];
	cvta.to.global.u64 	%rd13, %rd4;
	mul.wide.u32 	%rd14, %r2, 8;
	add.s64 	%rd15, %rd13, %rd14;
	st.global.u64 	[%rd15], %rd12;
$L__BB47_9:
	ret;

}
	// .globl	_Z12parallelScanIfEvPKT_PS0_i
.visible .entry _Z12parallelScanIfEvPKT_PS0_i(
	.param .u64 .ptr .align 1 _Z12parallelScanIfEvPKT_PS0_i_param_0,
	.param .u64 .ptr .align 1 _Z12parallelScanIfEvPKT_PS0_i_param_1,
	.param .u32 _Z12parallelScanIfEvPKT_PS0_i_param_2
)
{
	.reg .pred 	%p<6>;
	.reg .b32 	%r<23>;
	.reg .b32 	%f<9>;
	.reg .b64 	%rd<9>;
	// demoted variable
	.shared .align 4 .b8 _ZZ12parallelScanIfEvPKT_PS0_iE5sdata[400];
	ld.param.u64 	%rd1, [_Z12parallelScanIfEvPKT_PS0_i_param_0];
	ld.param.u64 	%rd2, [_Z12parallelScanIfEvPKT_PS0_i_param_1];
	ld.param.u32 	%r8, [_Z12parallelScanIfEvPKT_PS0_i_param_2];
	mov.u32 	%r1, %tid.x;
	mov.u32 	%r2, %ctaid.x;
	mov.u32 	%r3, %ntid.x;
	mad.lo.s32 	%r4, %r2, %r3, %r1;
	setp.ge.s32 	%p1, %r4, %r8;
	mov.f32 	%f8, 0f00000000;
	@%p1 bra 	$L__BB48_2;
	cvta.to.global.u64 	%rd3, %rd1;
	mul.wide.s32 	%rd4, %r4, 4;
	add.s64 	%rd5, %rd3, %rd4;
	ld.global.f32 	%f8, [%rd5];
$L__BB48_2:
	shl.b32 	%r9, %r1, 2;
	mov.u32 	%r10, _ZZ12parallelScanIfEvPKT_PS0_iE5sdata;
	add.s32 	%r11, %r10, %r9;
	st.shared.f32 	[%r11], %f8;
	bar.sync 	0;
	setp.lt.u32 	%p2, %r3, 2;
	@%p2 bra 	$L__BB48_7;
	mov.b32 	%r22, 1;
$L__BB48_4:
	shl.b32 	%r6, %r22, 1;
	mul.lo.s32 	%r7, %r6, %r1;
	setp.ge.u32 	%p3, %r7, %r3;
	@%p3 bra 	$L__BB48_6;
	add.s32 	%r13, %r22, %r7;
	shl.b32 	%r14, %r13, 2;
	add.s32 	%r16, %r10, %r14;
	ld.shared.f32 	%f4, [%r16+-4];
	shl.b32 	%r17, %r22, 2;
	add.s32 	%r18, %r16, %r17;
	ld.shared.f32 	%f5, [%r18+-4];
	add.f32 	%f6, %f4, %f5;
	st.shared.f32 	[%r18+-4], %f6;
$L__BB48_6:
	bar.sync 	0;
	setp.lt.u32 	%p4, %r6, %r3;
	mov.u32 	%r22, %r6;
	@%p4 bra 	$L__BB48_4;
$L__BB48_7:
	setp.ne.s32 	%p5, %r1, 0;
	@%p5 bra 	$L__BB48_9;
	shl.b32 	%r19, %r3, 2;
	add.s32 	%r21, %r10, %r19;
	ld.shared.f32 	%f7, [%r21+-4];
	cvta.to.global.u64 	%rd6, %rd2;
	mul.wide.u32 	%rd7, %r2, 4;
	add.s64 	%rd8, %rd6, %rd7;
	st.global.f32 	[%rd8], %f7;
$L__BB48_9:
	ret;

}
	// .globl	_Z12parallelScanIdEvPKT_PS0_i
.visible .entry _Z12parallelScanIdEvPKT_PS0_i(
	.param .u64 .ptr .align 1 _Z12parallelScanIdEvPKT_PS0_i_param_0,
	.param .u64 .ptr .align 1 _Z12parallelScanIdEvPKT_PS0_i_param_1,
	.param .u32 _Z12parallelScanIdEvPKT_PS0_i_param_2
)
{
	.reg .pred 	%p<6>;
	.reg .b32 	%r<23>;
	.reg .b64 	%rd<9>;
	.reg .b64 	%fd<9>;
	// demoted variable
	.shared .align 8 .b8 _ZZ12parallelScanIdEvPKT_PS0_iE5sdata[800];
	ld.param.u64 	%rd1, [_Z12parallelScanIdEvPKT_PS0_i_param_0];
	ld.param.u64 	%rd2, [_Z12parallelScanIdEvPKT_PS0_i_param_1];
	ld.param.u32 	%r8, [_Z12parallelScanIdEvPKT_PS0_i_param_2];
	mov.u32 	%r1, %tid.x;
	mov.u32 	%r2, %ctaid.x;
	mov.u32 	%r3, %ntid.x;
	mad.lo.s32 	%r4, %r2, %r3, %r1;
	setp.ge.s32 	%p1, %r4, %r8;
	mov.f64 	%fd8, 0d0000000000000000;
	@%p1 bra 	$L__BB49_2;
	cvta.to.global.u64 	%rd3, %rd1;
	mul.wide.s32 	%rd4, %r4, 8;
	add.s64 	%rd5, %rd3, %rd4;
	ld.global.f64 	%fd8, [%rd5];
$L__BB49_2:
	shl.b32 	%r9, %r1, 3;
	mov.u32 	%r10, _ZZ12parallelScanIdEvPKT_PS0_iE5sdata;
	add.s32 	%r11, %r10, %r9;
	st.shared.f64 	[%r11], %fd8;
	bar.sync 	0;
	setp.lt.u32 	%p2, %r3, 2;
	@%p2 bra 	$L__BB49_7;
	mov.b32 	%r22, 1;
$L__BB49_4:
	shl.b32 	%r6, %r22, 1;
	mul.lo.s32 	%r7, %r6, %r1;
	setp.ge.u32 	%p3, %r7, %r3;
	@%p3 bra 	$L__BB49_6;
	add.s32 	%r13, %r22, %r7;
	shl.b32 	%r14, %r13, 3;
	add.s32 	%r16, %r10, %r14;
	ld.shared.f64 	%fd4, [%r16+-8];
	shl.b32 	%r17, %r22, 3;
	add.s32 	%r18, %r16, %r17;
	ld.shared.f64 	%fd5, [%r18+-8];
	add.f64 	%fd6, %fd4, %fd5;
	st.shared.f64 	[%r18+-8], %fd6;
$L__BB49_6:
	bar.sync 	0;
	setp.lt.u32 	%p4, %r6, %r3;
	mov.u32 	%r22, %r6;
	@%p4 bra 	$L__BB49_4;
$L__BB49_7:
	setp.ne.s32 	%p5, %r1, 0;
	@%p5 bra 	$L__BB49_9;
	shl.b32 	%r19, %r3, 3;
	add.s32 	%r21, %r10, %r19;
	ld.shared.f64 	%fd7, [%r21+-8];
	cvta.to.global.u64 	%rd6, %rd2;
	mul.wide.u32 	%rd7, %r2, 8;
	add.s64 	%rd8, %rd6, %rd7;
	st.global.f64 	[%rd8], %fd7;
$L__BB49_9:
	ret;

}
	// .globl	_Z20histogramCalculationIaEvPKT_Piii
.visible .entry _Z20histogramCalculationIaEvPKT_Piii(
	.param .u64 .ptr .align 1 _Z20histogramCalculationIaEvPKT_Piii_param_0,
	.param .u64 .ptr .align 1 _Z20histogramCalculationIaEvPKT_Piii_param_1,
	.param .u32 _Z20histogramCalculationIaEvPKT_Piii_param_2,
	.param .u32 _Z20histogramCalculationIaEvPKT_Piii_param_3
)
{
	.reg .pred 	%p<2>;
	.reg .b32 	%r<8>;
	.reg .b64 	%rd<9>;

	ld.param.u64 	%rd1, [_Z20histogramCalculationIaEvPKT_Piii_param_0];
	ld.param.u64 	%rd2, [_Z20histogramCalculationIaEvPKT_Piii_param_1];
	ld.param.u32 	%r2, [_Z20histogramCalculationIaEvPKT_Piii_param_2];
	mov.u32 	%r3, %ctaid.x;
	mov.u32 	%r4, %ntid.x;
	mov.u32 	%r5, %tid.x;
	mad.lo.s32 	%r1, %r3, %r4, %r5;
	setp.ge.s32 	%p1, %r1, %r2;
	@%p1 bra 	$L__BB50_2;
	cvta.to.global.u64 	%rd3, %rd1;
	cvta.to.global.u64 	%rd4, %rd2;
	cvt.s64.s32 	%rd5, %r1;
	add.s64 	%rd6, %rd3, %rd5;
	ld.global.s8 	%r6, [%rd6];
	mul.wide.s32 	%rd7, %r6, 4;
	add.s64 	%rd8, %rd4, %rd7;
	atom.global.add.u32 	%r7, [%rd8], 1;
$L__BB50_2:
	ret;

}
	// .globl	_Z20histogramCalculationIsEvPKT_Piii
.visible .entry _Z20histogramCalculationIsEvPKT_Piii(
	.param .u64 .ptr .align 1 _Z20histogramCalculationIsEvPKT_Piii_param_0,
	.param .u64 .ptr .align 1 _Z20histogramCalculationIsEvPKT_Piii_param_1,
	.param .u32 _Z20histogramCalculationIsEvPKT_Piii_param_2,
	.param .u32 _Z20histogramCalculationIsEvPKT_Piii_param_3
)
{
	.reg .pred 	%p<2>;
	.reg .b32 	%r<8>;
	.reg .b64 	%rd<9>;

	ld.param.u64 	%rd1, [_Z20histogramCalculationIsEvPKT_Piii_param_0];
	ld.param.u64 	%rd2, [_Z20histogramCalculationIsEvPKT_Piii_param_1];
	ld.param.u32 	%r2, [_Z20histogramCalculationIsEvPKT_Piii_param_2];
	mov.u32 	%r3, %ctaid.x;
	mov.u32 	%r4, %ntid.x;
	mov.u32 	%r5, %tid.x;
	mad.lo.s32 	%r1, %r3, %r4, %r5;
	setp.ge.s32 	%p1, %r1, %r2;
	@%p1 bra 	$L__BB51_2;
	cvta.to.global.u64 	%rd3, %rd1;
	cvta.to.global.u64 	%rd4, %rd2;
	mul.wide.s32 	%rd5, %r1, 2;
	add.s64 	%rd6, %rd3, %rd5;
	ld.global.s16 	%r6, [%rd6];
	mul.wide.s32 	%rd7, %r6, 4;
	add.s64 	%rd8, %rd4, %rd7;
	atom.global.add.u32 	%r7, [%rd8], 1;
$L__BB51_2:
	ret;

}
	// .globl	_Z20histogramCalculationIiEvPKT_Piii
.visible .entry _Z20histogramCalculationIiEvPKT_Piii(
	.param .u64 .ptr .align 1 _Z20histogramCalculationIiEvPKT_Piii_param_0,
	.param .u64 .ptr .align 1 _Z20histogramCalculationIiEvPKT_Piii_param_1,
	.param .u32 _Z20histogramCalculationIiEvPKT_Piii_param_2,
	.param .u32 _Z20histogramCalculationIiEvPKT_Piii_param_3
)
{
	.reg .pred 	%p<2>;
	.reg .b32 	%r<8>;
	.reg .b64 	%rd<9>;

	ld.param.u64 	%rd1, [_Z20histogramCalculationIiEvPKT_Piii_param_0];
	ld.param.u64 	%rd2, [_Z20histogramCalculationIiEvPKT_Piii_param_1];
	ld.param.u32 	%r2, [_Z20histogramCalculationIiEvPKT_Piii_param_2];
	mov.u32 	%r3, %ctaid.x;
	mov.u32 	%r4, %ntid.x;
	mov.u32 	%r5, %tid.x;
	mad.lo.s32 	%r1, %r3, %r4, %r5;
	setp.ge.s32 	%p1, %r1, %r2;
	@%p1 bra 	$L__BB52_2;
	cvta.to.global.u64 	%rd3, %rd1;
	cvta.to.global.u64 	%rd4, %rd2;
	mul.wide.s32 	%rd5, %r1, 4;
	add.s64 	%rd6, %rd3, %rd5;
	ld.global.u32 	%r6, [%rd6];
	mul.wide.s32 	%rd7, %r6, 4;
	add.s64 	%rd8, %rd4, %rd7;
	atom.global.add.u32 	%r7, [%rd8], 1;
$L__BB52_2:
	ret;

}
	// .globl	_Z20histogramCalculationIlEvPKT_Piii
.visible .entry _Z20histogramCalculationIlEvPKT_Piii(
	.param .u64 .ptr .align 1 _Z20histogramCalculationIlEvPKT_Piii_param_0,
	.param .u64 .ptr .align 1 _Z20histogramCalculationIlEvPKT_Piii_param_1,
	.param .u32 _Z20histogramCalculationIlEvPKT_Piii_param_2,
	.param .u32 _Z20histogramCalculationIlEvPKT_Piii_param_3
)
{
	.reg .pred 	%p<2>;
	.reg .b32 	%r<7>;
	.reg .b64 	%rd<10>;

	ld.param.u64 	%rd1, [_Z20histogramCalculationIlEvPKT_Piii_param_0];
	ld.param.u64 	%rd2, [_Z20histogramCalculationIlEvPKT_Piii_param_1];
	ld.param.u32 	%r2, [_Z20histogramCalculationIlEvPKT_Piii_param_2];
	mov.u32 	%r3, %ctaid.x;
	mov.u32 	%r4, %ntid.x;
	mov.u32 	%r5, %tid.x;
	mad.lo.s32 	%r1, %r3, %r4, %r5;
	setp.ge.s32 	%p1, %r1, %r2;
	@%p1 bra 	$L__BB53_2;
	cvta.to.global.u64 	%rd3, %rd1;
	cvta.to.global.u64 	%rd4, %rd2;
	mul.wide.s32 	%rd5, %r1, 8;
	add.s64 	%rd6, %rd3, %rd5;
	ld.global.u64 	%rd7, [%rd6];
	shl.b64 	%rd8, %rd7, 2;
	add.s64 	%rd9, %rd4, %rd8;
	atom.global.add.u32 	%r6, [%rd9], 1;
$L__BB53_2:
	ret;

}
	// .globl	_Z20histogramCalculationIhEvPKT_Piii
.visible .entry _Z20histogramCalculationIhEvPKT_Piii(
	.param .u64 .ptr .align 1 _Z20histogramCalculationIhEvPKT_Piii_param_0,
	.param .u64 .ptr .align 1 _Z20histogramCalculationIhEvPKT_Piii_param_1,
	.param .u32 _Z20histogramCalculationIhEvPKT_Piii_param_2,
	.param .u32 _Z20histogramCalculationIhEvPKT_Piii_param_3
)
{
	.reg .pred 	%p<2>;
	.reg .b32 	%r<8>;
	.reg .b64 	%rd<9>;

	ld.param.u64 	%rd1, [_Z20histogramCalculationIhEvPKT_Piii_param_0];
	ld.param.u64 	%rd2, [_Z20histogramCalculationIhEvPKT_Piii_param_1];
	ld.param.u32 	%r2, [_Z20histogramCalculationIhEvPKT_Piii_param_2];
	mov.u32 	%r3, %ctaid.x;
	mov.u32 	%r4, %ntid.x;
	mov.u32 	%r5, %tid.x;
	mad.lo.s32 	%r1, %r3, %r4, %r5;
	setp.ge.s32 	%p1, %r1, %r2;
	@%p1 bra 	$L__BB54_2;
	cvta.to.global.u64 	%rd3, %rd1;
	cvta.to.global.u64 	%rd4, %rd2;
	cvt.s64.s32 	%rd5, %r1;
	add.s64 	%rd6, %rd3, %rd5;
	ld.global.u8 	%r6, [%rd6];
	mul.wide.u32 	%rd7, %r6, 4;
	add.s64 	%rd8, %rd4, %rd7;
	atom.global.add.u32 	%r7, [%rd8], 1;
$L__BB54_2:
	ret;

}
	// .globl	_Z20histogramCalculationItEvPKT_Piii
.visible .entry _Z20histogramCalculationItEvPKT_Piii(
	.param .u64 .ptr .align 1 _Z20histogramCalculationItEvPKT_Piii_param_0,
	.param .u64 .ptr .align 1 _Z20histogramCalculationItEvPKT_Piii_param_1,
	.param .u32 _Z20histogramCalculationItEvPKT_Piii_param_2,
	.param .u32 _Z20histogramCalculationItEvPKT_Piii_param_3
)
{
	.reg .pred 	%p<2>;
	.reg .b32 	%r<8>;
	.reg .b64 	%rd<9>;

	ld.param.u64 	%rd1, [_Z20histogramCalculationItEvPKT_Piii_param_0];
	ld.param.u64 	%rd2, [_Z20histogramCalculationItEvPKT_Piii_param_1];
	ld.param.u32 	%r2, [_Z20histogramCalculationItEvPKT_Piii_param_2];
	mov.u32 	%r3, %ctaid.x;
	mov.u32 	%r4, %ntid.x;
	mov.u32 	%r5, %tid.x;
	mad.lo.s32 	%r1, %r3, %r4, %r5;
	setp.ge.s32 	%p1, %r1, %r2;
	@%p1 bra 	$L__BB55_2;
	cvta.to.global.u64 	%rd3, %rd1;
	cvta.to.global.u64 	%rd4, %rd2;
	mul.wide.s32 	%rd5, %r1, 2;
	add.s64 	%rd6, %rd3, %rd5;
	ld.global.u16 	%r6, [%rd6];
	mul.wide.u32 	%rd7, %r6, 4;
	add.s64 	%rd8, %rd4, %rd7;
	atom.global.add.u32 	%r7, [%rd8], 1;
$L__BB55_2:
	ret;

}
	// .globl	_Z20histogramCalculationIjEvPKT_Piii
.visible .entry _Z20histogramCalculationIjEvPKT_Piii(
	.param .u64 .ptr .align 1 _Z20histogramCalculationIjEvPKT_Piii_param_0,
	.param .u64 .ptr .align 1 _Z20histogramCalculationIjEvPKT_Piii_param_1,
	.param .u32 _Z20histogramCalculationIjEvPKT_Piii_param_2,
	.param .u32 _Z20histogramCalculationIjEvPKT_Piii_param_3
)
{
	.reg .pred 	%p<2>;
	.reg .b32 	%r<8>;
	.reg .b64 	%rd<9>;

	ld.param.u64 	%rd1, [_Z20histogramCalculationIjEvPKT_Piii_param_0];
	ld.param.u64 	%rd2, [_Z20histogramCalculationIjEvPKT_Piii_param_1];
	ld.param.u32 	%r2, [_Z20histogramCalculationIjEvPKT_Piii_param_2];
	mov.u32 	%r3, %ctaid.x;
	mov.u32 	%r4, %ntid.x;
	mov.u32 	%r5, %tid.x;
	mad.lo.s32 	%r1, %r3, %r4, %r5;
	setp.ge.s32 	%p1, %r1, %r2;
	@%p1 bra 	$L__BB56_2;
	cvta.to.global.u64 	%rd3, %rd1;
	cvta.to.global.u64 	%rd4, %rd2;
	mul.wide.s32 	%rd5, %r1, 4;
	add.s64 	%rd6, %rd3, %rd5;
	ld.global.u32 	%r6, [%rd6];
	mul.wide.u32 	%rd7, %r6, 4;
	add.s64 	%rd8, %rd4, %rd7;
	atom.global.add.u32 	%r7, [%rd8], 1;
$L__BB56_2:
	ret;

}
	// .globl	_Z20histogramCalculationImEvPKT_Piii
.visible .entry _Z20histogramCalculationImEvPKT_Piii(
	.param .u64 .ptr .align 1 _Z20histogramCalculationImEvPKT_Piii_param_0,
	.param .u64 .ptr .align 1 _Z20histogramCalculationImEvPKT_Piii_param_1,
	.param .u32 _Z20histogramCalculationImEvPKT_Piii_param_2,
	.param .u32 _Z20histogramCalculationImEvPKT_Piii_param_3
)
{
	.reg .pred 	%p<2>;
	.reg .b32 	%r<7>;
	.reg .b64 	%rd<10>;

	ld.param.u64 	%rd1, [_Z20histogramCalculationImEvPKT_Piii_param_0];
	ld.param.u64 	%rd2, [_Z20histogramCalculationImEvPKT_Piii_param_1];
	ld.param.u32 	%r2, [_Z20histogramCalculationImEvPKT_Piii_param_2];
	mov.u32 	%r3, %ctaid.x;
	mov.u32 	%r4, %ntid.x;
	mov.u32 	%r5, %tid.x;
	mad.lo.s32 	%r1, %r3, %r4, %r5;
	setp.ge.s32 	%p1, %r1, %r2;
	@%p1 bra 	$L__BB57_2;
	cvta.to.global.u64 	%rd3, %rd1;
	cvta.to.global.u64 	%rd4, %rd2;
	mul.wide.s32 	%rd5, %r1, 8;
	add.s64 	%rd6, %rd3, %rd5;
	ld.global.u64 	%rd7, [%rd6];
	shl.b64 	%rd8, %rd7, 2;
	add.s64 	%rd9, %rd4, %rd8;
	atom.global.add.u32 	%r6, [%rd9], 1;
$L__BB57_2:
	ret;

}
	// .globl	_Z15matrixTransposeIaEvPKT_PS0_ii
.visible .entry _Z15matrixTransposeIaEvPKT_PS0_ii(
	.param .u64 .ptr .align 1 _Z15matrixTransposeIaEvPKT_PS0_ii_param_0,
	.param .u64 .ptr .align 1 _Z15matrixTransposeIaEvPKT_PS0_ii_param_1,
	.param .u32 _Z15matrixTransposeIaEvPKT_PS0_ii_param_2,
	.param .u32 _Z15matrixTransposeIaEvPKT_PS0_ii_param_3
)
{
	.reg .pred 	%p<4>;
	.reg .b16 	%rs<2>;
	.reg .b32 	%r<15>;
	.reg .b64 	%rd<9>;

	ld.param.u64 	%rd1, [_Z15matrixTransposeIaEvPKT_PS0_ii_param_0];
	ld.param.u64 	%rd2, [_Z15matrixTransposeIaEvPKT_PS0_ii_param_1];
	ld.param.u32 	%r5, [_Z15matrixTransposeIaEvPKT_PS0_ii_param_2];
	ld.param.u32 	%r4, [_Z15matrixTransposeIaEvPKT_PS0_ii_param_3];
	mov.u32 	%r6, %ctaid.x;
	mov.u32 	%r7, %ntid.x;
	mov.u32 	%r8, %tid.x;
	mad.lo.s32 	%r1, %r6, %r7, %r8;
	mov.u32 	%r9, %ctaid.y;
	mov.u32 	%r10, %ntid.y;
	mov.u32 	%r11, %tid.y;
	mad.lo.s32 	%r12, %r9, %r10, %r11;
	setp.ge.s32 	%p1, %r1, %r4;
	setp.ge.s32 	%p2, %r12, %r5;
	or.pred  	%p3, %p1, %p2;
	@%p3 bra 	$L__BB58_2;
	cvta.to.global.u64 	%rd3, %rd1;
	cvta.to.global.u64 	%rd4, %rd2;
	mad.lo.s32 	%r13, %r4, %r12, %r1;
	cvt.s64.s32 	%rd5, %r13;
	add.s64 	%rd6, %rd3, %rd5;
	ld.global.u8 	%rs1, [%rd6];
	mad.lo.s32 	%r14, %r5, %r1, %r12;
	cvt.s64.s32 	%rd7, %r14;
	add.s64 	%rd8, %rd4, %rd7;
	st.global.u8 	[%rd8], %rs1;
$L__BB58_2:
	ret;

}
	// .globl	_Z15matrixTransposeIsEvPKT_PS0_ii
.visible .entry _Z15matrixTransposeIsEvPKT_PS0_ii(
	.param .u64 .ptr .align 1 _Z15matrixTransposeIsEvPKT_PS0_ii_param_0,
	.param .u64 .ptr .align 1 _Z15matrixTransposeIsEvPKT_PS0_ii_param_1,
	.param .u32 _Z15matrixTransposeIsEvPKT_PS0_ii_param_2,
	.param .u32 _Z15matrixTransposeIsEvPKT_PS0_ii_param_3
)
{
	.reg .pred 	%p<4>;
	.reg .b16 	%rs<2>;
	.reg .b32 	%r<15>;
	.reg .b64 	%rd<9>;

	ld.param.u64 	%rd1, [_Z15matrixTransposeIsEvPKT_PS0_ii_param_0];
	ld.param.u64 	%rd2, [_Z15matrixTransposeIsEvPKT_PS0_ii_param_1];
	ld.param.u32 	%r5, [_Z15matrixTransposeIsEvPKT_PS0_ii_param_2];
	ld.param.u32 	%r4, [_Z15matrixTransposeIsEvPKT_PS0_ii_param_3];
	mov.u32 	%r6, %ctaid.x;
	mov.u32 	%r7, %ntid.x;
	mov.u32 	%r8, %tid.x;
	mad.lo.s32 	%r1, %r6, %r7, %r8;
	mov.u32 	%r9, %ctaid.y;
	mov.u32 	%r10, %ntid.y;
	mov.u32 	%r11, %tid.y;
	mad.lo.s32 	%r12, %r9, %r10, %r11;
	setp.ge.s32 	%p1, %r1, %r4;
	setp.ge.s32 	%p2, %r12, %r5;
	or.pred  	%p3, %p1, %p2;
	@%p3 bra 	$L__BB59_2;
	cvta.to.global.u64 	%rd3, %rd1;
	cvta.to.global.u64 	%rd4, %rd2;
	mad.lo.s32 	%r13, %r4, %r12, %r1;
	mul.wide.s32 	%rd5, %r13, 2;
	add.s64 	%rd6, %rd3, %rd5;
	ld.global.u16 	%rs1, [%rd6];
	mad.lo.s32 	%r14, %r5, %r1, %r12;
	mul.wide.s32 	%rd7, %r14, 2;
	add.s64 	%rd8, %rd4, %rd7;
	st.global.u16 	[%rd8], %rs1;
$L__BB59_2:
	ret;

}
	// .globl	_Z15matrixTransposeIiEvPKT_PS0_ii
.visible .entry _Z15matrixTransposeIiEvPKT_PS0_ii(
	.param .u64 .ptr .align 1 _Z15matrixTransposeIiEvPKT_PS0_ii_param_0,
	.param .u64 .ptr .align 1 _Z15matrixTransposeIiEvPKT_PS0_ii_param_1,
	.param .u32 _Z15matrixTransposeIiEvPKT_PS0_ii_param_2,
	.param .u32 _Z15matrixTransposeIiEvPKT_PS0_ii_param_3
)
{
	.reg .pred 	%p<4>;
	.reg .b32 	%r<16>;
	.reg .b64 	%rd<9>;

	ld.param.u64 	%rd1, [_Z15matrixTransposeIiEvPKT_PS0_ii_param_0];
	ld.param.u64 	%rd2, [_Z15matrixTransposeIiEvPKT_PS0_ii_param_1];
	ld.param.u32 	%r5, [_Z15matrixTransposeIiEvPKT_PS0_ii_param_2];
	ld.param.u32 	%r4, [_Z15matrixTransposeIiEvPKT_PS0_ii_param_3];
	mov.u32 	%r6, %ctaid.x;
	mov.u32 	%r7, %ntid.x;
	mov.u32 	%r8, %tid.x;
	mad.lo.s32 	%r1, %r6, %r7, %r8;
	mov.u32 	%r9, %ctaid.y;
	mov.u32 	%r10, %ntid.y;
	mov.u32 	%r11, %tid.y;
	mad.lo.s32 	%r12, %r9, %r10, %r11;
	setp.ge.s32 	%p1, %r1, %r4;
	setp.ge.s32 	%p2, %r12, %r5;
	or.pred  	%p3, %p1, %p2;
	@%p3 bra 	$L__BB60_2;
	cvta.to.global.u64 	%rd3, %rd1;
	cvta.to.global.u64 	%rd4, %rd2;
	mad.lo.s32 	%r13, %r4, %r12, %r1;
	mul.wide.s32 	%rd5, %r13, 4;
	add.s64 	%rd6, %rd3, %rd5;
	ld.global.u32 	%r14, [%rd6];
	mad.lo.s32 	%r15, %r5, %r1, %r12;
	mul.wide.s32 	%rd7, %r15, 4;
	add.s64 	%rd8, %rd4, %rd7;
	st.global.u32 	[%rd8], %r14;
$L__BB60_2:
	ret;

}
	// .globl	_Z15matrixTransposeIlEvPKT_PS0_ii
.visible .entry _Z15matrixTransposeIlEvPKT_PS0_ii(
	.param .u64 .ptr .align 1 _Z15matrixTransposeIlEvPKT_PS0_ii_param_0,
	.param .u64 .ptr .align 1 _Z15matrixTransposeIlEvPKT_PS0_ii_param_1,
	.param .u32 _Z15matrixTransposeIlEvPKT_PS0_ii_param_2,
	.param .u32 _Z15matrixTransposeIlEvPKT_PS0_ii_param_3
)
{
	.reg .pred 	%p<4>;
	.reg .b32 	%r<15>;
	.reg .b64 	%rd<10>;

	ld.param.u64 	%rd1, [_Z15matrixTransposeIlEvPKT_PS0_ii_param_0];
	ld.param.u64 	%rd2, [_Z15matrixTransposeIlEvPKT_PS0_ii_param_1];
	ld.param.u32 	%r5, [_Z15matrixTransposeIlEvPKT_PS0_ii_param_2];
	ld.param.u32 	%r4, [_Z15matrixTransposeIlEvPKT_PS0_ii_param_3];
	mov.u32 	%r6, %ctaid.x;
	mov.u32 	%r7, %ntid.x;
	mov.u32 	%r8, %tid.x;
	mad.lo.s32 	%r1, %r6, %r7, %r8;
	mov.u32 	%r9, %ctaid.y;
	mov.u32 	%r10, %ntid.y;
	mov.u32 	%r11, %tid.y;
	mad.lo.s32 	%r12, %r9, %r10, %r11;
	setp.ge.s32 	%p1, %r1, %r4;
	setp.ge.s32 	%p2, %r12, %r5;
	or.pred  	%p3, %p1, %p2;
	@%p3 bra 	$L__BB61_2;
	cvta.to.global.u64 	%rd3, %rd1;
	cvta.to.global.u64 	%rd4, %rd2;
	mad.lo.s32 	%r13, %r4, %r12, %r1;
	mul.wide.s32 	%rd5, %r13, 8;
	add.s64 	%rd6, %rd3, %rd5;
	ld.global.u64 	%rd7, [%rd6];
	mad.lo.s32 	%r14, %r5, %r1, %r12;
	mul.wide.s32 	%rd8, %r14, 8;
	add.s64 	%rd9, %rd4, %rd8;
	st.global.u64 	[%rd9], %rd7;
$L__BB61_2:
	ret;

}
	// .globl	_Z15matrixTransposeIhEvPKT_PS0_ii
.visible .entry _Z15matrixTransposeIhEvPKT_PS0_ii(
	.param .u64 .ptr .align 1 _Z15matrixTransposeIhEvPKT_PS0_ii_param_0,
	.param .u64 .ptr .align 1 _Z15matrixTransposeIhEvPKT_PS0_ii_param_1,
	.param .u32 _Z15matrixTransposeIhEvPKT_PS0_ii_param_2,
	.param .u32 _Z15matrixTransposeIhEvPKT_PS0_ii_param_3
)
{
	.reg .pred 	%p<4>;
	.reg .b16 	%rs<2>;
	.reg .b32 	%r<15>;
	.reg .b64 	%rd<9>;

	ld.param.u64 	%rd1, [_Z15matrixTransposeIhEvPKT_PS0_ii_param_0];
	ld.param.u64 	%rd2, [_Z15matrixTransposeIhEvPKT_PS0_ii_param_1];
	ld.param.u32 	%r5, [_Z15matrixTransposeIhEvPKT_PS0_ii_param_2];
	ld.param.u32 	%r4, [_Z15matrixTransposeIhEvPKT_PS0_ii_param_3];
	mov.u32 	%r6, %ctaid.x;
	mov.u32 	%r7, %ntid.x;
	mov.u32 	%r8, %tid.x;
	mad.lo.s32 	%r1, %r6, %r7, %r8;
	mov.u32 	%r9, %ctaid.y;
	mov.u32 	%r10, %ntid.y;
	mov.u32 	%r11, %tid.y;
	mad.lo.s32 	%r12, %r9, %r10, %r11;
	setp.ge.s32 	%p1, %r1, %r4;
	setp.ge.s32 	%p2, %r12, %r5;
	or.pred  	%p3, %p1, %p2;
	@%p3 bra 	$L__BB62_2;
	cvta.to.global.u64 	%rd3, %rd1;
	cvta.to.global.u64 	%rd4, %rd2;
	mad.lo.s32 	%r13, %r4, %r12, %r1;
	cvt.s64.s32 	%rd5, %r13;
	add.s64 	%rd6, %rd3, %rd5;
	ld.global.u8 	%rs1, [%rd6];
	mad.lo.s32 	%r14, %r5, %r1, %r12;
	cvt.s64.s32 	%rd7, %r14;
	add.s64 	%rd8, %rd4, %rd7;
	st.global.u8 	[%rd8], %rs1;
$L__BB62_2:
	ret;

}
	// .globl	_Z15matrixTransposeItEvPKT_PS0_ii
.visible .entry _Z15matrixTransposeItEvPKT_PS0_ii(
	.param .u64 .ptr .align 1 _Z15matrixTransposeItEvPKT_PS0_ii_param_0,
	.param .u64 .ptr .align 1 _Z15matrixTransposeItEvPKT_PS0_ii_param_1,
	.param .u32 _Z15matrixTransposeItEvPKT_PS0_ii_param_2,
	.param .u32 _Z15matrixTransposeItEvPKT_PS0_ii_param_3
)
{
	.reg .pred 	%p<4>;
	.reg .b16 	%rs<2>;
	.reg .b32 	%r<15>;
	.reg .b64 	%rd<9>;

	ld.param.u64 	%rd1, [_Z15matrixTransposeItEvPKT_PS0_ii_param_0];
	ld.param.u64 	%rd2, [_Z15matrixTransposeItEvPKT_PS0_ii_param_1];
	ld.param.u32 	%r5, [_Z15matrixTransposeItEvPKT_PS0_ii_param_2];
	ld.param.u32 	%r4, [_Z15matrixTransposeItEvPKT_PS0_ii_param_3];
	mov.u32 	%r6, %ctaid.x;
	mov.u32 	%r7, %ntid.x;
	mov.u32 	%r8, %tid.x;
	mad.lo.s32 	%r1, %r6, %r7, %r8;
	mov.u32 	%r9, %ctaid.y;
	mov.u32 	%r10, %ntid.y;
	mov.u32 	%r11, %tid.y;
	mad.lo.s32 	%r12, %r9, %r10, %r11;
	setp.ge.s32 	%p1, %r1, %r4;
	setp.ge.s32 	%p2, %r12, %r5;
	or.pred  	%p3, %p1, %p2;
	@%p3 bra 	$L__BB63_2;
	cvta.to.global.u64 	%rd3, %rd1;
	cvta.to.global.u64 	%rd4, %rd2;
	mad.lo.s32 	%r13, %r4, %r12, %r1;
	mul.wide.s32 	%rd5, %r13, 2;
	add.s64 	%rd6, %rd3, %rd5;
	ld.global.u16 	%rs1, [%rd6];
	mad.lo.s32 	%r14, %r5, %r1, %r12;
	mul.wide.s32 	%rd7, %r14, 2;
	add.s64 	%rd8, %rd4, %rd7;
	st.global.u16 	[%rd8], %rs1;
$L__BB63_2:
	ret;

}
	// .globl	_Z15matrixTransposeIjEvPKT_PS0_ii
.visible .entry _Z15matrixTransposeIjEvPKT_PS0_ii(
	.param .u64 .ptr .align 1 _Z15matrixTransposeIjEvPKT_PS0_ii_param_0,
	.param .u64 .ptr .align 1 _Z15matrixTransposeIjEvPKT_PS0_ii_param_1,
	.param .u32 _Z15matrixTransposeIjEvPKT_PS0_ii_param_2,
	.param .u32 _Z15matrixTransposeIjEvPKT_PS0_ii_param_3
)
{
	.reg .pred 	%p<4>;
	.reg .b32 	%r<16>;
	.reg .b64 	%rd<9>;

	ld.param.u64 	%rd1, [_Z15matrixTransposeIjEvPKT_PS0_ii_param_0];
	ld.param.u64 	%rd2, [_Z15matrixTransposeIjEvPKT_PS0_ii_param_1];
	ld.param.u32 	%r5, [_Z15matrixTransposeIjEvPKT_PS0_ii_param_2];
	ld.param.u32 	%r4, [_Z15matrixTransposeIjEvPKT_PS0_ii_param_3];
	mov.u32 	%r6, %ctaid.x;
	mov.u32 	%r7, %ntid.x;
	mov.u32 	%r8, %tid.x;
	mad.lo.s32 	%r1, %r6, %r7, %r8;
	mov.u32 	%r9, %ctaid.y;
	mov.u32 	%r10, %ntid.y;
	mov.u32 	%r11, %tid.y;
	mad.lo.s32 	%r12, %r9, %r10, %r11;
	setp.ge.s32 	%p1, %r1, %r4;
	setp.ge.s32 	%p2, %r12, %r5;
	or.pred  	%p3, %p1, %p2;
	@%p3 bra 	$L__BB64_2;
	cvta.to.global.u64 	%rd3, %rd1;
	cvta.to.global.u64 	%rd4, %rd2;
	mad.lo.s32 	%r13, %r4, %r12, %r1;
	mul.wide.s32 	%rd5, %r13, 4;
	add.s64 	%rd6, %rd3, %rd5;
	ld.global.u32 	%r14, [%rd6];
	mad.lo.s32 	%r15, %r5, %r1, %r12;
	mul.wide.s32 	%rd7, %r15, 4;
	add.s64 	%rd8, %rd4, %rd7;
	st.global.u32 	[%rd8], %r14;
$L__BB64_2:
	ret;

}
	// .globl	_Z15matrixTransposeImEvPKT_PS0_ii
.visible .entry _Z15matrixTransposeImEvPKT_PS0_ii(
	.param .u64 .ptr .align 1 _Z15matrixTransposeImEvPKT_PS0_ii_param_0,
	.param .u64 .ptr .align 1 _Z15matrixTransposeImEvPKT_PS0_ii_param_1,
	.param .u32 _Z15matrixTransposeImEvPKT_PS0_ii_param_2,
	.param .u32 _Z15matrixTransposeImEvPKT_PS0_ii_param_3
)
{
	.reg .pred 	%p<4>;
	.reg .b32 	%r<15>;
	.reg .b64 	%rd<10>;

	ld.param.u64 	%rd1, [_Z15matrixTransposeImEvPKT_PS0_ii_param_0];
	ld.param.u64 	%rd2, [_Z15matrixTransposeImEvPKT_PS0_ii_param_1];
	ld.param.u32 	%r5, [_Z15matrixTransposeImEvPKT_PS0_ii_param_2];
	ld.param.u32 	%r4, [_Z15matrixTransposeImEvPKT_PS0_ii_param_3];
	mov.u32 	%r6, %ctaid.x;
	mov.u32 	%r7, %ntid.x;
	mov.u32 	%r8, %tid.x;
	mad.lo.s32 	%r1, %r6, %r7, %r8;
	mov.u32 	%r9, %ctaid.y;
	mov.u32 	%r10, %ntid.y;
	mov.u32 	%r11, %tid.y;
	mad.lo.s32 	%r12, %r9, %r10, %r11;
	setp.ge.s32 	%p1, %r1, %r4;
	setp.ge.s32 	%p2, %r12, %r5;
	or.pred  	%p3, %p1, %p2;
	@%p3 bra 	$L__BB65_2;
	cvta.to.global.u64 	%rd3, %rd1;
	cvta.to.global.u64 	%rd4, %rd2;
	mad.lo.s32 	%r13, %r4, %r12, %r1;
	mul.wide.s32 	%rd5, %r13, 8;
	add.s64 	%rd6, %rd3, %rd5;
	ld.global.u64 	%rd7, [%rd6];
	mad.lo.s32 	%r14, %r5, %r1, %r12;
	mul.wide.s32 	%rd8, %r14, 8;
	add.s64 	%rd9, %rd4, %rd8;
	st.global.u64 	[%rd9], %rd7;
$L__BB65_2:
	ret;

}
	// .globl	_Z15matrixTransposeIfEvPKT_PS0_ii
.visible .entry _Z15matrixTransposeIfEvPKT_PS0_ii(
	.param .u64 .ptr .align 1 _Z15matrixTransposeIfEvPKT_PS0_ii_param_0,
	.param .u64 .ptr .align 1 _Z15matrixTransposeIfEvPKT_PS0_ii_param_1,
	.param .u32 _Z15matrixTransposeIfEvPKT_PS0_ii_param_2,
	.param .u32 _Z15matrixTransposeIfEvPKT_PS0_ii_param_3
)
{
	.reg .pred 	%p<4>;
	.reg .b32 	%r<15>;
	.reg .b32 	%f<2>;
	.reg .b64 	%rd<9>;

	ld.param.u64 	%rd1, [_Z15matrixTransposeIfEvPKT_PS0_ii_param_0];
	ld.param.u64 	%rd2, [_Z15matrixTransposeIfEvPKT_PS0_ii_param_1];
	ld.param.u32 	%r5, [_Z15matrixTransposeIfEvPKT_PS0_ii_param_2];
	ld.param.u32 	%r4, [_Z15matrixTransposeIfEvPKT_PS0_ii_param_3];
	mov.u32 	%r6, %ctaid.x;
	mov.u32 	%r7, %ntid.x;
	mov.u32 	%r8, %tid.x;
	mad.lo.s32 	%r1, %r6, %r7, %r8;
	mov.u32 	%r9, %ctaid.y;
	mov.u32 	%r10, %ntid.y;
	mov.u32 	%r11, %tid.y;
	mad.lo.s32 	%r12, %r9, %r10, %r11;
	setp.ge.s32 	%p1, %r1, %r4;
	setp.ge.s32 	%p2, %r12, %r5;
	or.pred  	%p3, %p1, %p2;
	@%p3 bra 	$L__BB66_2;
	cvta.to.global.u64 	%rd3, %rd1;
	cvta.to.global.u64 	%rd4, %rd2;
	mad.lo.s32 	%r13, %r4, %r12, %r1;
	mul.wide.s32 	%rd5, %r13, 4;
	add.s64 	%rd6, %rd3, %rd5;
	ld.global.f32 	%f1, [%rd6];
	mad.lo.s32 	%r14, %r5, %r1, %r12;
	mul.wide.s32 	%rd7, %r14, 4;
	add.s64 	%rd8, %rd4, %rd7;
	st.global.f32 	[%rd8], %f1;
$L__BB66_2:
	ret;

}
	// .globl	_Z15matrixTransposeIdEvPKT_PS0_ii
.visible .entry _Z15matrixTransposeIdEvPKT_PS0_ii(
	.param .u64 .ptr .align 1 _Z15matrixTransposeIdEvPKT_PS0_ii_param_0,
	.param .u64 .ptr .align 1 _Z15matrixTransposeIdEvPKT_PS0_ii_param_1,
	.param .u32 _Z15matrixTransposeIdEvPKT_PS0_ii_param_2,
	.param .u32 _Z15matrixTransposeIdEvPKT_PS0_ii_param_3
)
{
	.reg .pred 	%p<4>;
	.reg .b32 	%r<15>;
	.reg .b64 	%rd<9>;
	.reg .b64 	%fd<2>;

	ld.param.u64 	%rd1, [_Z15matrixTransposeIdEvPKT_PS0_ii_param_0];
	ld.param.u64 	%rd2, [_Z15matrixTransposeIdEvPKT_PS0_ii_param_1];
	ld.param.u32 	%r5, [_Z15matrixTransposeIdEvPKT_PS0_ii_param_2];
	ld.param.u32 	%r4, [_Z15matrixTransposeIdEvPKT_PS0_ii_param_3];
	mov.u32 	%r6, %ctaid.x;
	mov.u32 	%r7, %ntid.x;
	mov.u32 	%r8, %tid.x;
	mad.lo.s32 	%r1, %r6, %r7, %r8;
	mov.u32 	%r9, %ctaid.y;
	mov.u32 	%r10, %ntid.y;
	mov.u32 	%r11, %tid.y;
	mad.lo.s32 	%r12, %r9, %r10, %r11;
	setp.ge.s32 	%p1, %r1, %r4;
	setp.ge.s32 	%p2, %r12, %r5;
	or.pred  	%p3, %p1, %p2;
	@%p3 bra 	$L__BB67_2;
	cvta.to.global.u64 	%rd3, %rd1;
	cvta.to.global.u64 	%rd4, %rd2;
	mad.lo.s32 	%r13, %r4, %r12, %r1;
	mul.wide.s32 	%rd5, %r13, 8;
	add.s64 	%rd6, %rd3, %rd5;
	ld.global.f64 	%fd1, [%rd6];
	mad.lo.s32 	%r14, %r5, %r1, %r12;
	mul.wide.s32 	%rd7, %r14, 8;
	add.s64 	%rd8, %rd4, %rd7;
	st.global.f64 	[%rd8], %fd1;
$L__BB67_2:
	ret;

}


// ===== COMPILED SASS (sm_100) =====

	.target	sm_100

	.elftype	@"ET_EXEC"


//--------------------- .note.nv.tkinfo           --------------------------
	.section	.note.nv.tkinfo,"",@"SHT_NOTE"
	.sectionflags	@"SHF_NOTE_NV_TKINFO"
	.tkinfo
        /*0018*/ 	.word	0x00000002
        /*0030*/ 	.string	""
        /*0030*/ 	.string	"ptxas"
        /*0030*/ 	.string	"Cuda compilation tools, release 13.0, V13.0.88"
        /*0030*/ 	.string	"Build cuda_13.0.r13.0/compiler.36424714_0"
        /*0030*/ 	.string	"-arch sm_100 -m 64 "



//--------------------- .note.nv.cuinfo           --------------------------
	.section	.note.nv.cuinfo,"",@"SHT_NOTE"
	.sectionflags	@"SHF_NOTE_NV_CUINFO"
        /*0018*/ 	.short	0x0002
        /*001a*/ 	.short	0x0064
        /*001c*/ 	.short	0x0082
	.zero		2


//--------------------- .nv.info                  --------------------------
	.section	.nv.info,"",@"SHT_CUDA_INFO"
	.align	4


	//----- nvinfo : EIATTR_REGCOUNT
	.align		4
        /*0000*/ 	.byte	0x04, 0x2f
        /*0002*/ 	.short	(.L_1 - .L_0)
	.align		4
.L_0:
        /*0004*/ 	.word	index@(_Z14vectorAdditionIaEvPKT_S2_PS0_i)
        /*0008*/ 	.word	0x0000000c


	//----- nvinfo : EIATTR_FRAME_SIZE
	.align		4
.L_1:
        /*000c*/ 	.byte	0x04, 0x11
        /*000e*/ 	.short	(.L_3 - .L_2)
	.align		4
.L_2:
        /*0010*/ 	.word	index@(_Z14vectorAdditionIaEvPKT_S2_PS0_i)
        /*0014*/ 	.word	0x00000000


	//----- nvinfo : EIATTR_REGCOUNT
	.align		4
.L_3:
        /*0018*/ 	.byte	0x04, 0x2f
        /*001a*/ 	.short	(.L_5 - .L_4)
	.align		4
.L_4:
        /*001c*/ 	.word	index@(_Z14vectorAdditionIsEvPKT_S2_PS0_i)
        /*0020*/ 	.word	0x0000000c


	//----- nvinfo : EIATTR_FRAME_SIZE
	.align		4
.L_5:
        /*0024*/ 	.byte	0x04, 0x11
        /*0026*/ 	.short	(.L_7 - .L_6)
	.align		4
.L_6:
        /*0028*/ 	.word	index@(_Z14vectorAdditionIsEvPKT_S2_PS0_i)
        /*002c*/ 	.word	0x00000000


	//----- nvinfo : EIATTR_REGCOUNT
	.align		4
.L_7:
        /*0030*/ 	.byte	0x04, 0x2f
        /*0032*/ 	.short	(.L_9 - .L_8)
	.align		4
.L_8:
        /*0034*/ 	.word	index@(_Z14vectorAdditionIiEvPKT_S2_PS0_i)
        /*0038*/ 	.word	0x0000000c


	//----- nvinfo : EIATTR_FRAME_SIZE
	.align		4
.L_9:
        /*003c*/ 	.byte	0x04, 0x11
        /*003e*/ 	.short	(.L_11 - .L_10)
	.align		4
.L_10:
        /*0040*/ 	.word	index@(_Z14vectorAdditionIiEvPKT_S2_PS0_i)
        /*0044*/ 	.word	0x00000000


	//----- nvinfo : EIATTR_REGCOUNT
	.align		4
.L_11:
        /*0048*/ 	.byte	0x04, 0x2f
        /*004a*/ 	.short	(.L_13 - .L_12)
	.align		4
.L_12:
        /*004c*/ 	.word	index@(_Z14vectorAdditionIlEvPKT_S2_PS0_i)
        /*0050*/ 	.word	0x0000000e


	//----- nvinfo : EIATTR_FRAME_SIZE
	.align		4
.L_13:
        /*0054*/ 	.byte	0x04, 0x11
        /*0056*/ 	.short	(.L_15 - .L_14)
	.align		4
.L_14:
        /*0058*/ 	.word	index@(_Z14vectorAdditionIlEvPKT_S2_PS0_i)
        /*005c*/ 	.word	0x00000000


	//----- nvinfo : EIATTR_REGCOUNT
	.align		4
.L_15:
        /*0060*/ 	.byte	0x04, 0x2f
        /*0062*/ 	.short	(.L_17 - .L_16)
	.align		4
.L_16:
        /*0064*/ 	.word	index@(_Z14vectorAdditionIhEvPKT_S2_PS0_i)
        /*0068*/ 	.word	0x0000000c


	//----- nvinfo : EIATTR_FRAME_SIZE
	.align		4
.L_17:
        /*006c*/ 	.byte	0x04, 0x11
        /*006e*/ 	.short	(.L_19 - .L_18)
	.align		4
.L_18:
        /*0070*/ 	.word	index@(_Z14vectorAdditionIhEvPKT_S2_PS0_i)
        /*0074*/ 	.word	0x00000000


	//----- nvinfo : EIATTR_REGCOUNT
	.align		4
.L_19:
        /*0078*/ 	.byte	0x04, 0x2f
        /*007a*/ 	.short	(.L_21 - .L_20)
	.align		4
.L_20:
        /*007c*/ 	.word	index@(_Z14vectorAdditionItEvPKT_S2_PS0_i)
        /*0080*/ 	.word	0x0000000c


	//----- nvinfo : EIATTR_FRAME_SIZE
	.align		4
.L_21:
        /*0084*/ 	.byte	0x04, 0x11
        /*0086*/ 	.short	(.L_23 - .L_22)
	.align		4
.L_22:
        /*0088*/ 	.word	index@(_Z14vectorAdditionItEvPKT_S2_PS0_i)
        /*008c*/ 	.word	0x00000000


	//----- nvinfo : EIATTR_REGCOUNT
	.align		4
.L_23:
        /*0090*/ 	.byte	0x04, 0x2f
        /*0092*/ 	.short	(.L_25 - .L_24)
	.align		4
.L_24:
        /*0094*/ 	.word	index@(_Z14vectorAdditionIjEvPKT_S2_PS0_i)
        /*0098*/ 	.word	0x0000000c


	//----- nvinfo : EIATTR_FRAME_SIZE
	.align		4
.L_25:
        /*009c*/ 	.byte	0x04, 0x11
        /*009e*/ 	.short	(.L_27 - .L_26)
	.align		4
.L_26:
        /*00a0*/ 	.word	index@(_Z14vectorAdditionIjEvPKT_S2_PS0_i)
        /*00a4*/ 	.word	0x00000000


	//----- nvinfo : EIATTR_REGCOUNT
	.align		4
.L_27:
        /*00a8*/ 	.byte	0x04, 0x2f
        /*00aa*/ 	.short	(.L_29 - .L_28)
	.align		4
.L_28:
        /*00ac*/ 	.word	index@(_Z14vectorAdditionImEvPKT_S2_PS0_i)
        /*00b0*/ 	.word	0x0000000e


	//----- nvinfo : EIATTR_FRAME_SIZE
	.align		4
.L_29:
        /*00b4*/ 	.byte	0x04, 0x11
        /*00b6*/ 	.short	(.L_31 - .L_30)
	.align		4
.L_30:
        /*00b8*/ 	.word	index@(_Z14vectorAdditionImEvPKT_S2_PS0_i)
        /*00bc*/ 	.word	0x00000000


	//----- nvinfo : EIATTR_REGCOUNT
	.align		4
.L_31:
        /*00c0*/ 	.byte	0x04, 0x2f
        /*00c2*/ 	.short	(.L_33 - .L_32)
	.align		4
.L_32:
        /*00c4*/ 	.word	index@(_Z14vectorAdditionIfEvPKT_S2_PS0_i)
        /*00c8*/ 	.word	0x0000000c


	//----- nvinfo : EIATTR_FRAME_SIZE
	.align		4
.L_33:
        /*00cc*/ 	.byte	0x04, 0x11
        /*00ce*/ 	.short	(.L_35 - .L_34)
	.align		4
.L_34:
        /*00d0*/ 	.word	index@(_Z14vectorAdditionIfEvPKT_S2_PS0_i)
        /*00d4*/ 	.word	0x00000000


	//----- nvinfo : EIATTR_REGCOUNT
	.align		4
.L_35:
        /*00d8*/ 	.byte	0x04, 0x2f
        /*00da*/ 	.short	(.L_37 - .L_36)
	.align		4
.L_36:
        /*00dc*/ 	.word	index@(_Z14vectorAdditionIdEvPKT_S2_PS0_i)
        /*00e0*/ 	.word	0x0000000e


	//----- nvinfo : EIATTR_FRAME_SIZE
	.align		4
.L_37:
        /*00e4*/ 	.byte	0x04, 0x11
        /*00e6*/ 	.short	(.L_39 - .L_38)
	.align		4
.L_38:
        /*00e8*/ 	.word	index@(_Z14vectorAdditionIdEvPKT_S2_PS0_i)
        /*00ec*/ 	.word	0x00000000


	//----- nvinfo : EIATTR_REGCOUNT
	.align		4
.L_39:
        /*00f0*/ 	.byte	0x04, 0x2f
        /*00f2*/ 	.short	(.L_41 - .L_40)
	.align		4
.L_40:
        /*00f4*/ 	.word	index@(_Z20matrixMultiplicationIaEvPKT_S2_PS0_iii)
        /*00f8*/ 	.word	0x00000020


	//----- nvinfo : EIATTR_FRAME_SIZE
	.align		4
.L_41:
        /*00fc*/ 	.byte	0x04, 0x11
        /*00fe*/ 	.short	(.L_43 - .L_42)
	.align		4
.L_42:
        /*0100*/ 	.word	index@(_Z20matrixMultiplicationIaEvPKT_S2_PS0_iii)
        /*0104*/ 	.word	0x00000000


	//----- nvinfo : EIATTR_REGCOUNT
	.align		4
.L_43:
        /*0108*/ 	.byte	0x04, 0x2f
        /*010a*/ 	.short	(.L_45 - .L_44)
	.align		4
.L_44:
        /*010c*/ 	.word	index@(_Z20matrixMultiplicationIsEvPKT_S2_PS0_iii)
        /*0110*/ 	.word	0x00000020


	//----- nvinfo : EIATTR_FRAME_SIZE
	.align		4
.L_45:
        /*0114*/ 	.byte	0x04, 0x11
        /*0116*/ 	.short	(.L_47 - .L_46)
	.align		4
.L_46:
        /*0118*/ 	.word	index@(_Z20matrixMultiplicationIsEvPKT_S2_PS0_iii)
        /*011c*/ 	.word	0x00000000


	//----- nvinfo : EIATTR_REGCOUNT
	.align		4
.L_47:
        /*0120*/ 	.byte	0x04, 0x2f
        /*0122*/ 	.short	(.L_49 - .L_48)
	.align		4
.L_48:
        /*0124*/ 	.word	index@(_Z20matrixMultiplicationIiEvPKT_S2_PS0_iii)
        /*0128*/ 	.word	0x00000020


	//----- nvinfo : EIATTR_FRAME_SIZE
	.align		4
.L_49:
        /*012c*/ 	.byte	0x04, 0x11
        /*012e*/ 	.short	(.L_51 - .L_50)
	.align		4
.L_50:
        /*0130*/ 	.word	index@(_Z20matrixMultiplicationIiEvPKT_S2_PS0_iii)
        /*0134*/ 	.word	0x00000000


	//----- nvinfo : EIATTR_REGCOUNT
	.align		4
.L_51:
        /*0138*/ 	.byte	0x04, 0x2f
        /*013a*/ 	.short	(.L_53 - .L_52)
	.align		4
.L_52:
        /*013c*/ 	.word	index@(_Z20matrixMultiplicationIlEvPKT_S2_PS0_iii)
        /*0140*/ 	.word	0x00000020


	//----- nvinfo : EIATTR_FRAME_SIZE
	.align		4
.L_53:
        /*0144*/ 	.byte	0x04, 0x11
        /*0146*/ 	.short	(.L_55 - .L_54)
	.align		4
.L_54:
        /*0148*/ 	.word	index@(_Z20matrixMultiplicationIlEvPKT_S2_PS0_iii)
        /*014c*/ 	.word	0x00000000


	//----- nvinfo : EIATTR_REGCOUNT
	.align		4
.L_55:
        /*0150*/ 	.byte	0x04, 0x2f
        /*0152*/ 	.short	(.L_57 - .L_56)
	.align		4
.L_56:
        /*0154*/ 	.word	index@(_Z20matrixMultiplicationIhEvPKT_S2_PS0_iii)
        /*0158*/ 	.word	0x00000020


	//----- nvinfo : EIATTR_FRAME_SIZE
	.align		4
.L_57:
        /*015c*/ 	.byte	0x04, 0x11
        /*015e*/ 	.short	(.L_59 - .L_58)
	.align		4
.L_58:
        /*0160*/ 	.word	index@(_Z20matrixMultiplicationIhEvPKT_S2_PS0_iii)
        /*0164*/ 	.word	0x00000000


	//----- nvinfo : EIATTR_REGCOUNT
	.align		4
.L_59:
        /*0168*/ 	.byte	0x04, 0x2f
        /*016a*/ 	.short	(.L_61 - .L_60)
	.align		4
.L_60:
        /*016c*/ 	.word	index@(_Z20matrixMultiplicationItEvPKT_S2_PS0_iii)
        /*0170*/ 	.word	0x00000020


	//----- nvinfo : EIATTR_FRAME_SIZE
	.align		4
.L_61:
        /*0174*/ 	.byte	0x04, 0x11
        /*0176*/ 	.short	(.L_63 - .L_62)
	.align		4
.L_62:
        /*0178*/ 	.word	index@(_Z20matrixMultiplicationItEvPKT_S2_PS0_iii)
        /*017c*/ 	.word	0x00000000


	//----- nvinfo : EIATTR_REGCOUNT
	.align		4
.L_63:
        /*0180*/ 	.byte	0x04, 0x2f
        /*0182*/ 	.short	(.L_65 - .L_64)
	.align		4
.L_64:
        /*0184*/ 	.word	index@(_Z20matrixMultiplicationIjEvPKT_S2_PS0_iii)
        /*0188*/ 	.word	0x00000020


	//----- nvinfo : EIATTR_FRAME_SIZE
	.align		4
.L_65:
        /*018c*/ 	.byte	0x04, 0x11
        /*018e*/ 	.short	(.L_67 - .L_66)
	.align		4
.L_66:
        /*0190*/ 	.word	index@(_Z20matrixMultiplicationIjEvPKT_S2_PS0_iii)
        /*0194*/ 	.word	0x00000000


	//----- nvinfo : EIATTR_REGCOUNT
	.align		4
.L_67:
        /*0198*/ 	.byte	0x04, 0x2f
        /*019a*/ 	.short	(.L_69 - .L_68)
	.align		4
.L_68:
        /*019c*/ 	.word	index@(_Z20matrixMultiplicationImEvPKT_S2_PS0_iii)
        /*01a0*/ 	.word	0x00000020


	//----- nvinfo : EIATTR_FRAME_SIZE
	.align		4
.L_69:
        /*01a4*/ 	.byte	0x04, 0x11
        /*01a6*/ 	.short	(.L_71 - .L_70)
	.align		4
.L_70:
        /*01a8*/ 	.word	index@(_Z20matrixMultiplicationImEvPKT_S2_PS0_iii)
        /*01ac*/ 	.word	0x00000000


	//----- nvinfo : EIATTR_REGCOUNT
	.align		4
.L_71:
        /*01b0*/ 	.byte	0x04, 0x2f
        /*01b2*/ 	.short	(.L_73 - .L_72)
	.align		4
.L_72:
        /*01b4*/ 	.word	index@(_Z20matrixMultiplicationIfEvPKT_S2_PS0_iii)
        /*01b8*/ 	.word	0x00000020


	//----- nvinfo : EIATTR_FRAME_SIZE
	.align		4
.L_73:
        /*01bc*/ 	.byte	0x04, 0x11
        /*01be*/ 	.short	(.L_75 - .L_74)
	.align		4
.L_74:
        /*01c0*/ 	.word	index@(_Z20matrixMultiplicationIfEvPKT_S2_PS0_iii)
        /*01c4*/ 	.word	0x00000000


	//----- nvinfo : EIATTR_REGCOUNT
	.align		4
.L_75:
        /*01c8*/ 	.byte	0x04, 0x2f
        /*01ca*/ 	.short	(.L_77 - .L_76)
	.align		4
.L_76:
        /*01cc*/ 	.word	index@(_Z20matrixMultiplicationIdEvPKT_S2_PS0_iii)
        /*01d0*/ 	.word	0x00000020


	//----- nvinfo : EIATTR_FRAME_SIZE
	.align		4
.L_77:
        /*01d4*/ 	.byte	0x04, 0x11
        /*01d6*/ 	.short	(.L_79 - .L_78)
	.align		4
.L_78:
        /*01d8*/ 	.word	index@(_Z20matrixMultiplicationIdEvPKT_S2_PS0_iii)
        /*01dc*/ 	.word	0x00000000


	//----- nvinfo : EIATTR_REGCOUNT
	.align		4
.L_79:
        /*01e0*/ 	.byte	0x04, 0x2f
        /*01e2*/ 	.short	(.L_81 - .L_80)
	.align		4
.L_80:
        /*01e4*/ 	.word	index@(_Z17parallelReductionIaEvPKT_PS0_i)
        /*01e8*/ 	.word	0x00000008


	//----- nvinfo : EIATTR_FRAME_SIZE
	.align		4
.L_81:
        /*01ec*/ 	.byte	0x04, 0x11
        /*01ee*/ 	.short	(.L_83 - .L_82)
	.align		4
.L_82:
        /*01f0*/ 	.word	index@(_Z17parallelReductionIaEvPKT_PS0_i)
        /*01f4*/ 	.word	0x00000000


	//----- nvinfo : EIATTR_REGCOUNT
	.align		4
.L_83:
        /*01f8*/ 	.byte	0x04, 0x2f
        /*01fa*/ 	.short	(.L_85 - .L_84)
	.align		4
.L_84:
        /*01fc*/ 	.word	index@(_Z17parallelReductionIsEvPKT_PS0_i)
        /*0200*/ 	.word	0x0000000a


	//----- nvinfo : EIATTR_FRAME_SIZE
	.align		4
.L_85:
        /*0204*/ 	.byte	0x04, 0x11
        /*0206*/ 	.short	(.L_87 - .L_86)
	.align		4
.L_86:
        /*0208*/ 	.word	index@(_Z17parallelReductionIsEvPKT_PS0_i)
        /*020c*/ 	.word	0x00000000


	//----- nvinfo : EIATTR_REGCOUNT
	.align		4
.L_87:
        /*0210*/ 	.byte	0x04, 0x2f
        /*0212*/ 	.short	(.L_89 - .L_88)
	.align		4
.L_88:
        /*0214*/ 	.word	index@(_Z17parallelReductionIiEvPKT_PS0_i)
        /*0218*/ 	.word	0x0000000b


	//----- nvinfo : EIATTR_FRAME_SIZE
	.align		4
.L_89:
        /*021c*/ 	.byte	0x04, 0x11
        /*021e*/ 	.short	(.L_91 - .L_90)
	.align		4
.L_90:
        /*0220*/ 	.word	index@(_Z17parallelReductionIiEvPKT_PS0_i)
        /*0224*/ 	.word	0x00000000


	//----- nvinfo : EIATTR_REGCOUNT
	.align		4
.L_91:
        /*0228*/ 	.byte	0x04, 0x2f
        /*022a*/ 	.short	(.L_93 - .L_92)
	.align		4
.L_92:
        /*022c*/ 	.word	index@(_Z17parallelReductionIlEvPKT_PS0_i)
        /*0230*/ 	.word	0x0000000d


	//----- nvinfo : EIATTR_FRAME_SIZE
	.align		4
.L_93:
        /*0234*/ 	.byte	0x04, 0x11
        /*0236*/ 	.short	(.L_95 - .L_94)
	.align		4
.L_94:
        /*0238*/ 	.word	index@(_Z17parallelReductionIlEvPKT_PS0_i)
        /*023c*/ 	.word	0x00000000


	//----- nvinfo : EIATTR_REGCOUNT
	.align		4
.L_95:
        /*0240*/ 	.byte	0x04, 0x2f
        /*0242*/ 	.short	(.L_97 - .L_96)
	.align		4
.L_96:
        /*0244*/ 	.word	index@(_Z17parallelReductionIhEvPKT_PS0_i)
        /*0248*/ 	.word	0x00000008


	//----- nvinfo : EIATTR_FRAME_SIZE
	.align		4
.L_97:
        /*024c*/ 	.byte	0x04, 0x11
        /*024e*/ 	.short	(.L_99 - .L_98)
	.align		4
.L_98:
        /*0250*/ 	.word	index@(_Z17parallelReductionIhEvPKT_PS0_i)
        /*0254*/ 	.word	0x00000000


	//----- nvinfo : EIATTR_REGCOUNT
	.align		4
.L_99:
        /*0258*/ 	.byte	0x04, 0x2f
        /*025a*/ 	.short	(.L_101 - .L_100)
	.align		4
.L_100:
        /*025c*/ 	.word	index@(_Z17parallelReductionItEvPKT_PS0_i)
        /*0260*/ 	.word	0x0000000a


	//----- nvinfo : EIATTR_FRAME_SIZE
	.align		4
.L_101:
        /*0264*/ 	.byte	0x04, 0x11
        /*0266*/ 	.short	(.L_103 - .L_102)
	.align		4
.L_102:
        /*0268*/ 	.word	index@(_Z17parallelReductionItEvPKT_PS0_i)
        /*026c*/ 	.word	0x00000000


	//----- nvinfo : EIATTR_REGCOUNT
	.align		4
.L_103:
        /*0270*/ 	.byte	0x04, 0x2f
        /*0272*/ 	.short	(.L_105 - .L_104)
	.align		4
.L_104:
        /*0274*/ 	.word	index@(_Z17parallelReductionIjEvPKT_PS0_i)
        /*0278*/ 	.word	0x0000000b


	//----- nvinfo : EIATTR_FRAME_SIZE
	.align		4
.L_105:
        /*027c*/ 	.byte	0x04, 0x11
        /*027e*/ 	.short	(.L_107 - .L_106)
	.align		4
.L_106:
        /*0280*/ 	.word	index@(_Z17parallelReductionIjEvPKT_PS0_i)
        /*0284*/ 	.word	0x00000000


	//----- nvinfo : EIATTR_REGCOUNT
	.align		4
.L_107:
        /*0288*/ 	.byte	0x04, 0x2f
        /*028a*/ 	.short	(.L_109 - .L_108)
	.align		4
.L_108:
        /*028c*/ 	.word	index@(_Z17parallelReductionImEvPKT_PS0_i)
        /*0290*/ 	.word	0x0000000d


	//----- nvinfo : EIATTR_FRAME_SIZE
	.align		4
.L_109:
        /*0294*/ 	.byte	0x04, 0x11
        /*0296*/ 	.short	(.L_111 - .L_110)
	.align		4
.L_110:
        /*0298*/ 	.word	index@(_Z17parallelReductionImEvPKT_PS0_i)
        /*029c*/ 	.word	0x00000000


	//----- nvinfo : EIATTR_REGCOUNT
	.align		4
.L_111:
        /*02a0*/ 	.byte	0x04, 0x2f
        /*02a2*/ 	.short	(.L_113 - .L_112)
	.align		4
.L_112:
        /*02a4*/ 	.word	index@(_Z17parallelReductionIfEvPKT_PS0_i)
        /*02a8*/ 	.word	0x0000000b


	//----- nvinfo : EIATTR_FRAME_SIZE
	.align		4
.L_113:
        /*02ac*/ 	.byte	0x04, 0x11
        /*02ae*/ 	.short	(.L_115 - .L_114)
	.align		4
.L_114:
        /*02b0*/ 	.word	index@(_Z17parallelReductionIfEvPKT_PS0_i)
        /*02b4*/ 	.word	0x00000000


	//----- nvinfo : EIATTR_REGCOUNT
	.align		4
.L_115:
        /*02b8*/ 	.byte	0x04, 0x2f
        /*02ba*/ 	.short	(.L_117 - .L_116)
	.align		4
.L_116:
        /*02bc*/ 	.word	index@(_Z17parallelReductionIdEvPKT_PS0_i)
        /*02c0*/ 	.word	0x0000000d


	//----- nvinfo : EIATTR_FRAME_SIZE
	.align		4
.L_117:
        /*02c4*/ 	.byte	0x04, 0x11
        /*02c6*/ 	.short	(.L_119 - .L_118)
	.align		4
.L_118:
        /*02c8*/ 	.word	index@(_Z17parallelReductionIdEvPKT_PS0_i)
        /*02cc*/ 	.word	0x00000000


	//----- nvinfo : EIATTR_REGCOUNT
	.align		4
.L_119:
        /*02d0*/ 	.byte	0x04, 0x2f
        /*02d2*/ 	.short	(.L_121 - .L_120)
	.align		4
.L_120:
        /*02d4*/ 	.word	index@(_Z25elementWiseMultiplicationIaEvPKT_S2_PS0_i)
        /*02d8*/ 	.word	0x0000000c


	//----- nvinfo : EIATTR_FRAME_SIZE
	.align		4
.L_121:
        /*02dc*/ 	.byte	0x04, 0x11
        /*02de*/ 	.short	(.L_123 - .L_122)
	.align		4
.L_122:
        /*02e0*/ 	.word	index@(_Z25elementWiseMultiplicationIaEvPKT_S2_PS0_i)
        /*02e4*/ 	.word	0x00000000


	//----- nvinfo : EIATTR_REGCOUNT
	.align		4
.L_123:
        /*02e8*/ 	.byte	0x04, 0x2f
        /*02ea*/ 	.short	(.L_125 - .L_124)
	.align		4
.L_124:
        /*02ec*/ 	.word	index@(_Z25elementWiseMultiplicationIsEvPKT_S2_PS0_i)
        /*02f0*/ 	.word	0x0000000e


	//----- nvinfo : EIATTR_FRAME_SIZE
	.align		4
.L_125:
        /*02f4*/ 	.byte	0x04, 0x11
        /*02f6*/ 	.short	(.L_127 - .L_126)
	.align		4
.L_126:
        /*02f8*/ 	.word	index@(_Z25elementWiseMultiplicationIsEvPKT_S2_PS0_i)
        /*02fc*/ 	.word	0x00000000


	//----- nvinfo : EIATTR_REGCOUNT
	.align		4
.L_127:
        /*0300*/ 	.byte	0x04, 0x2f
        /*0302*/ 	.short	(.L_129 - .L_128)
	.align		4
.L_128:
        /*0304*/ 	.word	index@(_Z25elementWiseMultiplicationIiEvPKT_S2_PS0_i)
        /*0308*/ 	.word	0x0000000c


	//----- nvinfo : EIATTR_FRAME_SIZE
	.align		4
.L_129:
        /*030c*/ 	.byte	0x04, 0x11
        /*030e*/ 	.short	(.L_131 - .L_130)
	.align		4
.L_130:
        /*0310*/ 	.word	index@(_Z25elementWiseMultiplicationIiEvPKT_S2_PS0_i)
        /*0314*/ 	.word	0x00000000


	//----- nvinfo : EIATTR_REGCOUNT
	.align		4
.L_131:
        /*0318*/ 	.byte	0x04, 0x2f
        /*031a*/ 	.short	(.L_133 - .L_132)
	.align		4
.L_132:
        /*031c*/ 	.word	index@(_Z25elementWiseMultiplicationIlEvPKT_S2_PS0_i)
        /*0320*/ 	.word	0x00000010


	//----- nvinfo : EIATTR_FRAME_SIZE
	.align		4
.L_133:
        /*0324*/ 	.byte	0x04, 0x11
        /*0326*/ 	.short	(.L_135 - .L_134)
	.align		4
.L_134:
        /*0328*/ 	.word	index@(_Z25elementWiseMultiplicationIlEvPKT_S2_PS0_i)
        /*032c*/ 	.word	0x00000000


	//----- nvinfo : EIATTR_REGCOUNT
	.align		4
.L_135:
        /*0330*/ 	.byte	0x04, 0x2f
        /*0332*/ 	.short	(.L_137 - .L_136)
	.align		4
.L_136:
        /*0334*/ 	.word	index@(_Z25elementWiseMultiplicationIhEvPKT_S2_PS0_i)
        /*0338*/ 	.word	0x0000000c


	//----- nvinfo : EIATTR_FRAME_SIZE
	.align		4
.L_137:
        /*033c*/ 	.byte	0x04, 0x11
        /*033e*/ 	.short	(.L_139 - .L_138)
	.align		4
.L_138:
        /*0340*/ 	.word	index@(_Z25elementWiseMultiplicationIhEvPKT_S2_PS0_i)
        /*0344*/ 	.word	0x00000000


	//----- nvinfo : EIATTR_REGCOUNT
	.align		4
.L_139:
        /*0348*/ 	.byte	0x04, 0x2f
        /*034a*/ 	.short	(.L_141 - .L_140)
	.align		4
.L_140:
        /*034c*/ 	.word	index@(_Z25elementWiseMultiplicationItEvPKT_S2_PS0_i)
        /*0350*/ 	.word	0x0000000e


	//----- nvinfo : EIATTR_FRAME_SIZE
	.align		4
.L_141:
        /*0354*/ 	.byte	0x04, 0x11
        /*0356*/ 	.short	(.L_143 - .L_142)
	.align		4
.L_142:
        /*0358*/ 	.word	index@(_Z25elementWiseMultiplicationItEvPKT_S2_PS0_i)
        /*035c*/ 	.word	0x00000000


	//----- nvinfo : EIATTR_REGCOUNT
	.align		4
.L_143:
        /*0360*/ 	.byte	0x04, 0x2f
        /*0362*/ 	.short	(.L_145 - .L_144)
	.align		4
.L_144:
        /*0364*/ 	.word	index@(_Z25elementWiseMultiplicationIjEvPKT_S2_PS0_i)
        /*0368*/ 	.word	0x0000000c


	//----- nvinfo : EIATTR_FRAME_SIZE
	.align		4
.L_145:
        /*036c*/ 	.byte	0x04, 0x11
        /*036e*/ 	.short	(.L_147 - .L_146)
	.align		4
.L_146:
        /*0370*/ 	.word	index@(_Z25elementWiseMultiplicationIjEvPKT_S2_PS0_i)
        /*0374*/ 	.word	0x00000000


	//----- nvinfo : EIATTR_REGCOUNT
	.align		4
.L_147:
        /*0378*/ 	.byte	0x04, 0x2f
        /*037a*/ 	.short	(.L_149 - .L_148)
	.align		4
.L_148:
        /*037c*/ 	.word	index@(_Z25elementWiseMultiplicationImEvPKT_S2_PS0_i)
        /*0380*/ 	.word	0x00000010


	//----- nvinfo : EIATTR_FRAME_SIZE
	.align		4
.L_149:
        /*0384*/ 	.byte	0x04, 0x11
        /*0386*/ 	.short	(.L_151 - .L_150)
	.align		4
.L_150:
        /*0388*/ 	.word	index@(_Z25elementWiseMultiplicationImEvPKT_S2_PS0_i)
        /*038c*/ 	.word	0x00000000


	//----- nvinfo : EIATTR_REGCOUNT
	.align		4
.L_151:
        /*0390*/ 	.byte	0x04, 0x2f
        /*0392*/ 	.short	(.L_153 - .L_152)
	.align		4
.L_152:
        /*0394*/ 	.word	index@(_Z25elementWiseMultiplicationIfEvPKT_S2_PS0_i)
        /*0398*/ 	.word	0x0000000c


	//----- nvinfo : EIATTR_FRAME_SIZE
	.align		4
.L_153:
        /*039c*/ 	.byte	0x04, 0x11
        /*039e*/ 	.short	(.L_155 - .L_154)
	.align		4
.L_154:
        /*03a0*/ 	.word	index@(_Z25elementWiseMultiplicationIfEvPKT_S2_PS0_i)
        /*03a4*/ 	.word	0x00000000


	//----- nvinfo : EIATTR_REGCOUNT
	.align		4
.L_155:
        /*03a8*/ 	.byte	0x04, 0x2f
        /*03aa*/ 	.short	(.L_157 - .L_156)
	.align		4
.L_156:
        /*03ac*/ 	.word	index@(_Z25elementWiseMultiplicationIdEvPKT_S2_PS0_i)
        /*03b0*/ 	.word	0x0000000e


	//----- nvinfo : EIATTR_FRAME_SIZE
	.align		4
.L_157:
        /*03b4*/ 	.byte	0x04, 0x11
        /*03b6*/ 	.short	(.L_159 - .L_158)
	.align		4
.L_158:
        /*03b8*/ 	.word	index@(_Z25elementWiseMultiplicationIdEvPKT_S2_PS0_i)
        /*03bc*/ 	.word	0x00000000


	//----- nvinfo : EIATTR_REGCOUNT
	.align		4
.L_159:
        /*03c0*/ 	.byte	0x04, 0x2f
        /*03c2*/ 	.short	(.L_161 - .L_160)
	.align		4
.L_160:
        /*03c4*/ 	.word	index@(_Z12parallelScanIaEvPKT_PS0_i)
        /*03c8*/ 	.word	0x00000008


	//----- nvinfo : EIATTR_FRAME_SIZE
	.align		4
.L_161:
        /*03cc*/ 	.byte	0x04, 0x11
        /*03ce*/ 	.short	(.L_163 - .L_162)
	.align		4
.L_162:
        /*03d0*/ 	.word	index@(_Z12parallelScanIaEvPKT_PS0_i)
        /*03d4*/ 	.word	0x00000000


	//----- nvinfo : EIATTR_REGCOUNT
	.align		4
.L_163:
        /*03d8*/ 	.byte	0x04, 0x2f
        /*03da*/ 	.short	(.L_165 - .L_164)
	.align		4
.L_164:
        /*03dc*/ 	.word	index@(_Z12parallelScanIsEvPKT_PS0_i)
        /*03e0*/ 	.word	0x0000000a


	//----- nvinfo : EIATTR_FRAME_SIZE
	.align		4
.L_165:
        /*03e4*/ 	.byte	0x04, 0x11
        /*03e6*/ 	.short	(.L_167 - .L_166)
	.align		4
.L_166:
        /*03e8*/ 	.word	index@(_Z12parallelScanIsEvPKT_PS0_i)
        /*03ec*/ 	.word	0x00000000


	//----- nvinfo : EIATTR_REGCOUNT
	.align		4
.L_167:
        /*03f0*/ 	.byte	0x04, 0x2f
        /*03f2*/ 	.short	(.L_169 - .L_168)
	.align		4
.L_168:
        /*03f4*/ 	.word	index@(_Z12parallelScanIiEvPKT_PS0_i)
        /*03f8*/ 	.word	0x0000000c


	//----- nvinfo : EIATTR_FRAME_SIZE
	.align		4
.L_169:
        /*03fc*/ 	.byte	0x04, 0x11
        /*03fe*/ 	.short	(.L_171 - .L_170)
	.align		4
.L_170:
        /*0400*/ 	.word	index@(_Z12parallelScanIiEvPKT_PS0_i)
        /*0404*/ 	.word	0x00000000


	//----- nvinfo : EIATTR_REGCOUNT
	.align		4
.L_171:
        /*0408*/ 	.byte	0x04, 0x2f
        /*040a*/ 	.short	(.L_173 - .L_172)
	.align		4
.L_172:
        /*040c*/ 	.word	index@(_Z12parallelScanIlEvPKT_PS0_i)
        /*0410*/ 	.word	0x00000010


	//----- nvinfo : EIATTR_FRAME_SIZE
	.align		4
.L_173:
        /*0414*/ 	.byte	0x04, 0x11
        /*0416*/ 	.short	(.L_175 - .L_174)
	.align		4
.L_174:
        /*0418*/ 	.word	index@(_Z12parallelScanIlEvPKT_PS0_i)
        /*041c*/ 	.word	0x00000000


	//----- nvinfo : EIATTR_REGCOUNT
	.align		4
.L_175:
        /*0420*/ 	.byte	0x04, 0x2f
        /*0422*/ 	.short	(.L_177 - .L_176)
	.align		4
.L_176:
        /*0424*/ 	.word	index@(_Z12parallelScanIhEvPKT_PS0_i)
        /*0428*/ 	.word	0x00000008


	//----- nvinfo : EIATTR_FRAME_SIZE
	.align		4
.L_177:
        /*042c*/ 	.byte	0x04, 0x11
        /*042e*/ 	.short	(.L_179 - .L_178)
	.align		4
.L_178:
        /*0430*/ 	.word	index@(_Z12parallelScanIhEvPKT_PS0_i)
        /*0434*/ 	.word	0x00000000


	//----- nvinfo : EIATTR_REGCOUNT
	.align		4
.L_179:
        /*0438*/ 	.byte	0x04, 0x2f
        /*043a*/ 	.short	(.L_181 - .L_180)
	.align		4
.L_180:
        /*043c*/ 	.word	index@(_Z12parallelScanItEvPKT_PS0_i)
        /*0440*/ 	.word	0x0000000a


	//----- nvinfo : EIATTR_FRAME_SIZE
	.align		4
.L_181:
        /*0444*/ 	.byte	0x04, 0x11
        /*0446*/ 	.short	(.L_183 - .L_182)
	.align		4
.L_182:
        /*0448*/ 	.word	index@(_Z12parallelScanItEvPKT_PS0_i)
        /*044c*/ 	.word	0x00000000


	//----- nvinfo : EIATTR_REGCOUNT
	.align		4
.L_183:
        /*0450*/ 	.byte	0x04, 0x2f
        /*0452*/ 	.short	(.L_185 - .L_184)
	.align		4
.L_184:
        /*0454*/ 	.word	index@(_Z12parallelScanIjEvPKT_PS0_i)
        /*0458*/ 	.word	0x0000000c


	//----- nvinfo : EIATTR_FRAME_SIZE
	.align		4
.L_185:
        /*045c*/ 	.byte	0x04, 0x11
        /*045e*/ 	.short	(.L_187 - .L_186)
	.align		4
.L_186:
        /*0460*/ 	.word	index@(_Z12parallelScanIjEvPKT_PS0_i)
        /*0464*/ 	.word	0x00000000


	//----- nvinfo : EIATTR_REGCOUNT
	.align		4
.L_187:
        /*0468*/ 	.byte	0x04, 0x2f
        /*046a*/ 	.short	(.L_189 - .L_188)
	.align		4
.L_188:
        /*046c*/ 	.word	index@(_Z12parallelScanImEvPKT_PS0_i)
        /*0470*/ 	.word	0x00000010


	//----- nvinfo : EIATTR_FRAME_SIZE
	.align		4
.L_189:
        /*0474*/ 	.byte	0x04, 0x11
        /*0476*/ 	.short	(.L_191 - .L_190)
	.align		4
.L_190:
        /*0478*/ 	.word	index@(_Z12parallelScanImEvPKT_PS0_i)
        /*047c*/ 	.word	0x00000000


	//----- nvinfo : EIATTR_REGCOUNT
	.align		4
.L_191:
        /*0480*/ 	.byte	0x04, 0x2f
        /*0482*/ 	.short	(.L_193 - .L_192)
	.align		4
.L_192:
        /*0484*/ 	.word	index@(_Z12parallelScanIfEvPKT_PS0_i)
        /*0488*/ 	.word	0x0000000c


	//----- nvinfo : EIATTR_FRAME_SIZE
	.align		4
.L_193:
        /*048c*/ 	.byte	0x04, 0x11
        /*048e*/ 	.short	(.L_195 - .L_194)
	.align		4
.L_194:
        /*0490*/ 	.word	index@(_Z12parallelScanIfEvPKT_PS0_i)
        /*0494*/ 	.word	0x00000000


	//----- nvinfo : EIATTR_REGCOUNT
	.align		4
.L_195:
        /*0498*/ 	.byte	0x04, 0x2f
        /*049a*/ 	.short	(.L_197 - .L_196)
	.align		4
.L_196:
        /*049c*/ 	.word	index@(_Z12parallelScanIdEvPKT_PS0_i)
        /*04a0*/ 	.word	0x00000010


	//----- nvinfo : EIATTR_FRAME_SIZE
	.align		4
.L_197:
        /*04a4*/ 	.byte	0x04, 0x11
        /*04a6*/ 	.short	(.L_199 - .L_198)
	.align		4
.L_198:
        /*04a8*/ 	.word	index@(_Z12parallelScanIdEvPKT_PS0_i)
        /*04ac*/ 	.word	0x00000000


	//----- nvinfo : EIATTR_REGCOUNT
	.align		4
.L_199:
        /*04b0*/ 	.byte	0x04, 0x2f
        /*04b2*/ 	.short	(.L_201 - .L_200)
	.align		4
.L_200:
        /*04b4*/ 	.word	index@(_Z20histogramCalculationIaEvPKT_Piii)
        /*04b8*/ 	.word	0x0000000a


	//----- nvinfo : EIATTR_FRAME_SIZE
	.align		4
.L_201:
        /*04bc*/ 	.byte	0x04, 0x11
        /*04be*/ 	.short	(.L_203 - .L_202)
	.align		4
.L_202:
        /*04c0*/ 	.word	index@(_Z20histogramCalculationIaEvPKT_Piii)
        /*04c4*/ 	.word	0x00000000


	//----- nvinfo : EIATTR_REGCOUNT
	.align		4
.L_203:
        /*04c8*/ 	.byte	0x04, 0x2f
        /*04ca*/ 	.short	(.L_205 - .L_204)
	.align		4
.L_204:
        /*04cc*/ 	.word	index@(_Z20histogramCalculationIsEvPKT_Piii)
        /*04d0*/ 	.word	0x0000000a


	//----- nvinfo : EIATTR_FRAME_SIZE
	.align		4
.L_205:
        /*04d4*/ 	.byte	0x04, 0x11
        /*04d6*/ 	.short	(.L_207 - .L_206)
	.align		4
.L_206:
        /*04d8*/ 	.word	index@(_Z20histogramCalculationIsEvPKT_Piii)
        /*04dc*/ 	.word	0x00000000


	//----- nvinfo : EIATTR_REGCOUNT
	.align		4
.L_207:
        /*04e0*/ 	.byte	0x04, 0x2f
        /*04e2*/ 	.short	(.L_209 - .L_208)
	.align		4
.L_208:
        /*04e4*/ 	.word	index@(_Z20histogramCalculationIiEvPKT_Piii)
        /*04e8*/ 	.word	0x0000000a


	//----- nvinfo : EIATTR_FRAME_SIZE
	.align		4
.L_209:
        /*04ec*/ 	.byte	0x04, 0x11
        /*04ee*/ 	.short	(.L_211 - .L_210)
	.align		4
.L_210:
        /*04f0*/ 	.word	index@(_Z20histogramCalculationIiEvPKT_Piii)
        /*04f4*/ 	.word	0x00000000


	//----- nvinfo : EIATTR_REGCOUNT
	.align		4
.L_211:
        /*04f8*/ 	.byte	0x04, 0x2f
        /*04fa*/ 	.short	(.L_213 - .L_212)
	.align		4
.L_212:
        /*04fc*/ 	.word	index@(_Z20histogramCalculationIlEvPKT_Piii)
        /*0500*/ 	.word	0x0000000a


	//----- nvinfo : EIATTR_FRAME_SIZE
	.align		4
.L_213:
        /*0504*/ 	.byte	0x04, 0x11
        /*0506*/ 	.short	(.L_215 - .L_214)
	.align		4
.L_214:
        /*0508*/ 	.word	index@(_Z20histogramCalculationIlEvPKT_Piii)
        /*050c*/ 	.word	0x00000000


	//----- nvinfo : EIATTR_REGCOUNT
	.align		4
.L_215:
        /*0510*/ 	.byte	0x04, 0x2f
        /*0512*/ 	.short	(.L_217 - .L_216)
	.align		4
.L_216:
        /*0514*/ 	.word	index@(_Z20histogramCalculationIhEvPKT_Piii)
        /*0518*/ 	.word	0x0000000a


	//----- nvinfo : EIATTR_FRAME_SIZE
	.align		4
.L_217:
        /*051c*/ 	.byte	0x04, 0x11
        /*051e*/ 	.short	(.L_219 - .L_218)
	.align		4
.L_218:
        /*0520*/ 	.word	index@(_Z20histogramCalculationIhEvPKT_Piii)
        /*0524*/ 	.word	0x00000000


	//----- nvinfo : EIATTR_REGCOUNT
	.align		4
.L_219:
        /*0528*/ 	.byte	0x04, 0x2f
        /*052a*/ 	.short	(.L_221 - .L_220)
	.align		4
.L_220:
        /*052c*/ 	.word	index@(_Z20histogramCalculationItEvPKT_Piii)
        /*0530*/ 	.word	0x0000000a


	//----- nvinfo : EIATTR_FRAME_SIZE
	.align		4
.L_221:
        /*0534*/ 	.byte	0x04, 0x11
        /*0536*/ 	.short	(.L_223 - .L_222)
	.align		4
.L_222:
        /*0538*/ 	.word	index@(_Z20histogramCalculationItEvPKT_Piii)
        /*053c*/ 	.word	0x00000000


	//----- nvinfo : EIATTR_REGCOUNT
	.align		4
.L_223:
        /*0540*/ 	.byte	0x04, 0x2f
        /*0542*/ 	.short	(.L_225 - .L_224)
	.align		4
.L_224:
        /*0544*/ 	.word	index@(_Z20histogramCalculationIjEvPKT_Piii)
        /*0548*/ 	.word	0x0000000a


	//----- nvinfo : EIATTR_FRAME_SIZE
	.align		4
.L_225:
        /*054c*/ 	.byte	0x04, 0x11
        /*054e*/ 	.short	(.L_227 - .L_226)
	.align		4
.L_226:
        /*0550*/ 	.word	index@(_Z20histogramCalculationIjEvPKT_Piii)
        /*0554*/ 	.word	0x00000000


	//----- nvinfo : EIATTR_REGCOUNT
	.align		4
.L_227:
        /*0558*/ 	.byte	0x04, 0x2f
        /*055a*/ 	.short	(.L_229 - .L_228)
	.align		4
.L_228:
        /*055c*/ 	.word	index@(_Z20histogramCalculationImEvPKT_Piii)
        /*0560*/ 	.word	0x0000000a


	//----- nvinfo : EIATTR_FRAME_SIZE
	.align		4
.L_229:
        /*0564*/ 	.byte	0x04, 0x11
        /*0566*/ 	.short	(.L_231 - .L_230)
	.align		4
.L_230:
        /*0568*/ 	.word	index@(_Z20histogramCalculationImEvPKT_Piii)
        /*056c*/ 	.word	0x00000000


	//----- nvinfo : EIATTR_REGCOUNT
	.align		4
.L_231:
        /*0570*/ 	.byte	0x04, 0x2f
        /*0572*/ 	.short	(.L_233 - .L_232)
	.align		4
.L_232:
        /*0574*/ 	.word	index@(_Z15matrixTransposeIaEvPKT_PS0_ii)
        /*0578*/ 	.word	0x00000008


	//----- nvinfo : EIATTR_FRAME_SIZE
	.align		4
.L_233:
        /*057c*/ 	.byte	0x04, 0x11
        /*057e*/ 	.short	(.L_235 - .L_234)
	.align		4
.L_234:
        /*0580*/ 	.word	index@(_Z15matrixTransposeIaEvPKT_PS0_ii)
        /*0584*/ 	.word	0x00000000


	//----- nvinfo : EIATTR_REGCOUNT
	.align		4
.L_235:
        /*0588*/ 	.byte	0x04, 0x2f
        /*058a*/ 	.short	(.L_237 - .L_236)
	.align		4
.L_236:
        /*058c*/ 	.word	index@(_Z15matrixTransposeIsEvPKT_PS0_ii)
        /*0590*/ 	.word	0x0000000a


	//----- nvinfo : EIATTR_FRAME_SIZE
	.align		4
.L_237:
        /*0594*/ 	.byte	0x04, 0x11
        /*0596*/ 	.short	(.L_239 - .L_238)
	.align		4
.L_238:
        /*0598*/ 	.word	index@(_Z15matrixTransposeIsEvPKT_PS0_ii)
        /*059c*/ 	.word	0x00000000


	//----- nvinfo : EIATTR_REGCOUNT
	.align		4
.L_239:
        /*05a0*/ 	.byte	0x04, 0x2f
        /*05a2*/ 	.short	(.L_241 - .L_240)
	.align		4
.L_240:
        /*05a4*/ 	.word	index@(_Z15matrixTransposeIiEvPKT_PS0_ii)
        /*05a8*/ 	.word	0x0000000a


	//----- nvinfo : EIATTR_FRAME_SIZE
	.align		4
.L_241:
        /*05ac*/ 	.byte	0x04, 0x11
        /*05ae*/ 	.short	(.L_243 - .L_242)
	.align		4
.L_242:
        /*05b0*/ 	.word	index@(_Z15matrixTransposeIiEvPKT_PS0_ii)
        /*05b4*/ 	.word	0x00000000


	//----- nvinfo : EIATTR_REGCOUNT
	.align		4
.L_243:
        /*05b8*/ 	.byte	0x04, 0x2f
        /*05ba*/ 	.short	(.L_245 - .L_244)
	.align		4
.L_244:
        /*05bc*/ 	.word	index@(_Z15matrixTransposeIlEvPKT_PS0_ii)
        /*05c0*/ 	.word	0x0000000a


	//----- nvinfo : EIATTR_FRAME_SIZE
	.align		4
.L_245:
        /*05c4*/ 	.byte	0x04, 0x11
        /*05c6*/ 	.short	(.L_247 - .L_246)
	.align		4
.L_246:
        /*05c8*/ 	.word	index@(_Z15matrixTransposeIlEvPKT_PS0_ii)
        /*05cc*/ 	.word	0x00000000


	//----- nvinfo : EIATTR_REGCOUNT
	.align		4
.L_247:
        /*05d0*/ 	.byte	0x04, 0x2f
        /*05d2*/ 	.short	(.L_249 - .L_248)
	.align		4
.L_248:
        /*05d4*/ 	.word	index@(_Z15matrixTransposeIhEvPKT_PS0_ii)
        /*05d8*/ 	.word	0x00000008


	//----- nvinfo : EIATTR_FRAME_SIZE
	.align		4
.L_249:
        /*05dc*/ 	.byte	0x04, 0x11
        /*05de*/ 	.short	(.L_251 - .L_250)
	.align		4
.L_250:
        /*05e0*/ 	.word	index@(_Z15matrixTransposeIhEvPKT_PS0_ii)
        /*05e4*/ 	.word	0x00000000


	//----- nvinfo : EIATTR_REGCOUNT
	.align		4
.L_251:
        /*05e8*/ 	.byte	0x04, 0x2f
        /*05ea*/ 	.short	(.L_253 - .L_252)
	.align		4
.L_252:
        /*05ec*/ 	.word	index@(_Z15matrixTransposeItEvPKT_PS0_ii)
        /*05f0*/ 	.word	0x0000000a


	//----- nvinfo : EIATTR_FRAME_SIZE
	.align		4
.L_253:
        /*05f4*/ 	.byte	0x04, 0x11
        /*05f6*/ 	.short	(.L_255 - .L_254)
	.align		4
.L_254:
        /*05f8*/ 	.word	index@(_Z15matrixTransposeItEvPKT_PS0_ii)
        /*05fc*/ 	.word	0x00000000


	//----- nvinfo : EIATTR_REGCOUNT
	.align		4
.L_255:
        /*0600*/ 	.byte	0x04, 0x2f
        /*0602*/ 	.short	(.L_257 - .L_256)
	.align		4
.L_256:
        /*0604*/ 	.word	index@(_Z15matrixTransposeIjEvPKT_PS0_ii)
        /*0608*/ 	.word	0x0000000a


	//----- nvinfo : EIATTR_FRAME_SIZE
	.align		4
.L_257:
        /*060c*/ 	.byte	0x04, 0x11
        /*060e*/ 	.short	(.L_259 - .L_258)
	.align		4
.L_258:
        /*0610*/ 	.word	index@(_Z15matrixTransposeIjEvPKT_PS0_ii)
        /*0614*/ 	.word	0x00000000


	//----- nvinfo : EIATTR_REGCOUNT
	.align		4
.L_259:
        /*0618*/ 	.byte	0x04, 0x2f
        /*061a*/ 	.short	(.L_261 - .L_260)
	.align		4
.L_260:
        /*061c*/ 	.word	index@(_Z15matrixTransposeImEvPKT_PS0_ii)
        /*0620*/ 	.word	0x0000000a


	//----- nvinfo : EIATTR_FRAME_SIZE
	.align		4
.L_261:
        /*0624*/ 	.byte	0x04, 0x11
        /*0626*/ 	.short	(.L_263 - .L_262)
	.align		4
.L_262:
        /*0628*/ 	.word	index@(_Z15matrixTransposeImEvPKT_PS0_ii)
        /*062c*/ 	.word	0x00000000


	//----- nvinfo : EIATTR_REGCOUNT
	.align		4
.L_263:
        /*0630*/ 	.byte	0x04, 0x2f
        /*0632*/ 	.short	(.L_265 - .L_264)
	.align		4
.L_264:
        /*0634*/ 	.word	index@(_Z15matrixTransposeIfEvPKT_PS0_ii)
        /*0638*/ 	.word	0x0000000a


	//----- nvinfo : EIATTR_FRAME_SIZE
	.align		4
.L_265:
        /*063c*/ 	.byte	0x04, 0x11
        /*063e*/ 	.short	(.L_267 - .L_266)
	.align		4
.L_266:
        /*0640*/ 	.word	index@(_Z15matrixTransposeIfEvPKT_PS0_ii)
        /*0644*/ 	.word	0x00000000


	//----- nvinfo : EIATTR_REGCOUNT
	.align		4
.L_267:
        /*0648*/ 	.byte	0x04, 0x2f
        /*064a*/ 	.short	(.L_269 - .L_268)
	.align		4
.L_268:
        /*064c*/ 	.word	index@(_Z15matrixTransposeIdEvPKT_PS0_ii)
        /*0650*/ 	.word	0x0000000a


	//----- nvinfo : EIATTR_FRAME_SIZE
	.align		4
.L_269:
        /*0654*/ 	.byte	0x04, 0x11
        /*0656*/ 	.short	(.L_271 - .L_270)
	.align		4
.L_270:
        /*0658*/ 	.word	index@(_Z15matrixTransposeIdEvPKT_PS0_ii)
        /*065c*/ 	.word	0x00000000


	//----- nvinfo : EIATTR_MIN_STACK_SIZE
	.align		4
.L_271:
        /*0660*/ 	.byte	0x04, 0x12
        /*0662*/ 	.short	(.L_273 - .L_272)
	.align		4
.L_272:
        /*0664*/ 	.word	index@(_Z15matrixTransposeIdEvPKT_PS0_ii)
        /*0668*/ 	.word	0x00000000


	//----- nvinfo : EIATTR_MIN_STACK_SIZE
	.align		4
.L_273:
        /*066c*/ 	.byte	0x04, 0x12
        /*066e*/ 	.short	(.L_275 - .L_274)
	.align		4
.L_274:
        /*0670*/ 	.word	index@(_Z15matrixTransposeIfEvPKT_PS0_ii)
        /*0674*/ 	.word	0x00000000


	//----- nvinfo : EIATTR_MIN_STACK_SIZE
	.align		4
.L_275:
        /*0678*/ 	.byte	0x04, 0x12
        /*067a*/ 	.short	(.L_277 - .L_276)
	.align		4
.L_276:
        /*067c*/ 	.word	index@(_Z15matrixTransposeImEvPKT_PS0_ii)
        /*0680*/ 	.word	0x00000000


	//----- nvinfo : EIATTR_MIN_STACK_SIZE
	.align		4
.L_277:
        /*0684*/ 	.byte	0x04, 0x12
        /*0686*/ 	.short	(.L_279 - .L_278)
	.align		4
.L_278:
        /*0688*/ 	.word	index@(_Z15matrixTransposeIjEvPKT_PS0_ii)
        /*068c*/ 	.word	0x00000000


	//----- nvinfo : EIATTR_MIN_STACK_SIZE
	.align		4
.L_279:
        /*0690*/ 	.byte	0x04, 0x12
        /*0692*/ 	.short	(.L_281 - .L_280)
	.align		4
.L_280:
        /*0694*/ 	.word	index@(_Z15matrixTransposeItEvPKT_PS0_ii)
        /*0698*/ 	.word	0x00000000


	//----- nvinfo : EIATTR_MIN_STACK_SIZE
	.align		4
.L_281:
        /*069c*/ 	.byte	0x04, 0x12
        /*069e*/ 	.short	(.L_283 - .L_282)
	.align		4
.L_282:
        /*06a0*/ 	.word	index@(_Z15matrixTransposeIhEvPKT_PS0_ii)
        /*06a4*/ 	.word	0x00000000


	//----- nvinfo : EIATTR_MIN_STACK_SIZE
	.align		4
.L_283:
        /*06a8*/ 	.byte	0x04, 0x12
        /*06aa*/ 	.short	(.L_285 - .L_284)
	.align		4
.L_284:
        /*06ac*/ 	.word	index@(_Z15matrixTransposeIlEvPKT_PS0_ii)
        /*06b0*/ 	.word	0x00000000


	//----- nvinfo : EIATTR_MIN_STACK_SIZE
	.align		4
.L_285:
        /*06b4*/ 	.byte	0x04, 0x12
        /*06b6*/ 	.short	(.L_287 - .L_286)
	.align		4
.L_286:
        /*06b8*/ 	.word	index@(_Z15matrixTransposeIiEvPKT_PS0_ii)
        /*06bc*/ 	.word	0x00000000


	//----- nvinfo : EIATTR_MIN_STACK_SIZE
	.align		4
.L_287:
        /*06c0*/ 	.byte	0x04, 0x12
        /*06c2*/ 	.short	(.L_289 - .L_288)
	.align		4
.L_288:
        /*06c4*/ 	.word	index@(_Z15matrixTransposeIsEvPKT_PS0_ii)
        /*06c8*/ 	.word	0x00000000


	//----- nvinfo : EIATTR_MIN_STACK_SIZE
	.align		4
.L_289:
        /*06cc*/ 	.byte	0x04, 0x12
        /*06ce*/ 	.short	(.L_291 - .L_290)
	.align		4
.L_290:
        /*06d0*/ 	.word	index@(_Z15matrixTransposeIaEvPKT_PS0_ii)
        /*06d4*/ 	.word	0x00000000


	//----- nvinfo : EIATTR_MIN_STACK_SIZE
	.align		4
.L_291:
        /*06d8*/ 	.byte	0x04, 0x12
        /*06da*/ 	.short	(.L_293 - .L_292)
	.align		4
.L_292:
        /*06dc*/ 	.word	index@(_Z20histogramCalculationImEvPKT_Piii)
        /*06e0*/ 	.word	0x00000000


	//----- nvinfo : EIATTR_MIN_STACK_SIZE
	.align		4
.L_293:
        /*06e4*/ 	.byte	0x04, 0x12
        /*06e6*/ 	.short	(.L_295 - .L_294)
	.align		4
.L_294:
        /*06e8*/ 	.word	index@(_Z20histogramCalculationIjEvPKT_Piii)
        /*06ec*/ 	.word	0x00000000


	//----- nvinfo : EIATTR_MIN_STACK_SIZE
	.align		4
.L_295:
        /*06f0*/ 	.byte	0x04, 0x12
        /*06f2*/ 	.short	(.L_297 - .L_296)
	.align		4
.L_296:
        /*06f4*/ 	.word	index@(_Z20histogramCalculationItEvPKT_Piii)
        /*06f8*/ 	.word	0x00000000


	//----- nvinfo : EIATTR_MIN_STACK_SIZE
	.align		4
.L_297:
        /*06fc*/ 	.byte	0x04, 0x12
        /*06fe*/ 	.short	(.L_299 - .L_298)
	.align		4
.L_298:
        /*0700*/ 	.word	index@(_Z20histogramCalculationIhEvPKT_Piii)
        /*0704*/ 	.word	0x00000000


	//----- nvinfo : EIATTR_MIN_STACK_SIZE
	.align		4
.L_299:
        /*0708*/ 	.byte	0x04, 0x12
        /*070a*/ 	.short	(.L_301 - .L_300)
	.align		4
.L_300:
        /*070c*/ 	.word	index@(_Z20histogramCalculationIlEvPKT_Piii)
        /*0710*/ 	.word	0x00000000


	//----- nvinfo : EIATTR_MIN_STACK_SIZE
	.align		4
.L_301:
        /*0714*/ 	.byte	0x04, 0x12
        /*0716*/ 	.short	(.L_303 - .L_302)
	.align		4
.L_302:
        /*0718*/ 	.word	index@(_Z20histogramCalculationIiEvPKT_Piii)
        /*071c*/ 	.word	0x00000000


	//----- nvinfo : EIATTR_MIN_STACK_SIZE
	.align		4
.L_303:
        /*0720*/ 	.byte	0x04, 0x12
        /*0722*/ 	.short	(.L_305 - .L_304)
	.align		4
.L_304:
        /*0724*/ 	.word	index@(_Z20histogramCalculationIsEvPKT_Piii)
        /*0728*/ 	.word	0x00000000


	//----- nvinfo : EIATTR_MIN_STACK_SIZE
	.align		4
.L_305:
        /*072c*/ 	.byte	0x04, 0x12
        /*072e*/ 	.short	(.L_307 - .L_306)
	.align		4
.L_306:
        /*0730*/ 	.word	index@(_Z20histogramCalculationIaEvPKT_Piii)
        /*0734*/ 	.word	0x00000000


	//----- nvinfo : EIATTR_MIN_STACK_SIZE
	.align		4
.L_307:
        /*0738*/ 	.byte	0x04, 0x12
        /*073a*/ 	.short	(.L_309 - .L_308)
	.align		4
.L_308:
        /*073c*/ 	.word	index@(_Z12parallelScanIdEvPKT_PS0_i)
        /*0740*/ 	.word	0x00000000


	//----- nvinfo : EIATTR_MIN_STACK_SIZE
	.align		4
.L_309:
        /*0744*/ 	.byte	0x04, 0x12
        /*0746*/ 	.short	(.L_311 - .L_310)
	.align		4
.L_310:
        /*0748*/ 	.word	index@(_Z12parallelScanIfEvPKT_PS0_i)
        /*074c*/ 	.word	0x00000000


	//----- nvinfo : EIATTR_MIN_STACK_SIZE
	.align		4
.L_311:
        /*0750*/ 	.byte	0x04, 0x12
        /*0752*/ 	.short	(.L_313 - .L_312)
	.align		4
.L_312:
        /*0754*/ 	.word	index@(_Z12parallelScanImEvPKT_PS0_i)
        /*0758*/ 	.word	0x00000000


	//----- nvinfo : EIATTR_MIN_STACK_SIZE
	.align		4
.L_313:
        /*075c*/ 	.byte	0x04, 0x12
        /*075e*/ 	.short	(.L_315 - .L_314)
	.align		4
.L_314:
        /*0760*/ 	.word	index@(_Z12parallelScanIjEvPKT_PS0_i)
        /*0764*/ 	.word	0x00000000


	//----- nvinfo : EIATTR_MIN_STACK_SIZE
	.align		4
.L_315:
        /*0768*/ 	.byte	0x04, 0x12
        /*076a*/ 	.short	(.L_317 - .L_316)
	.align		4
.L_316:
        /*076c*/ 	.word	index@(_Z12parallelScanItEvPKT_PS0_i)
        /*0770*/ 	.word	0x00000000


	//----- nvinfo : EIATTR_MIN_STACK_SIZE
	.align		4
.L_317:
        /*0774*/ 	.byte	0x04, 0x12
        /*0776*/ 	.short	(.L_319 - .L_318)
	.align		4
.L_318:
        /*0778*/ 	.word	index@(_Z12parallelScanIhEvPKT_PS0_i)
        /*077c*/ 	.word	0x00000000


	//----- nvinfo : EIATTR_MIN_STACK_SIZE
	.align		4
.L_319:
        /*0780*/ 	.byte	0x04, 0x12
        /*0782*/ 	.short	(.L_321 - .L_320)
	.align		4
.L_320:
        /*0784*/ 	.word	index@(_Z12parallelScanIlEvPKT_PS0_i)
        /*0788*/ 	.word	0x00000000


	//----- nvinfo : EIATTR_MIN_STACK_SIZE
	.align		4
.L_321:
        /*078c*/ 	.byte	0x04, 0x12
        /*078e*/ 	.short	(.L_323 - .L_322)
	.align		4
.L_322:
        /*0790*/ 	.word	index@(_Z12parallelScanIiEvPKT_PS0_i)
        /*0794*/ 	.word	0x00000000


	//----- nvinfo : EIATTR_MIN_STACK_SIZE
	.align		4
.L_323:
        /*0798*/ 	.byte	0x04, 0x12
        /*079a*/ 	.short	(.L_325 - .L_324)
	.align		4
.L_324:
        /*079c*/ 	.word	index@(_Z12parallelScanIsEvPKT_PS0_i)
        /*07a0*/ 	.word	0x00000000


	//----- nvinfo : EIATTR_MIN_STACK_SIZE
	.align		4
.L_325:
        /*07a4*/ 	.byte	0x04, 0x12
        /*07a6*/ 	.short	(.L_327 - .L_326)
	.align		4
.L_326:
        /*07a8*/ 	.word	index@(_Z12parallelScanIaEvPKT_PS0_i)
        /*07ac*/ 	.word	0x00000000


	//----- nvinfo : EIATTR_MIN_STACK_SIZE
	.align		4
.L_327:
        /*07b0*/ 	.byte	0x04, 0x12
        /*07b2*/ 	.short	(.L_329 - .L_328)
	.align		4
.L_328:
        /*07b4*/ 	.word	index@(_Z25elementWiseMultiplicationIdEvPKT_S2_PS0_i)
        /*07b8*/ 	.word	0x00000000


	//----- nvinfo : EIATTR_MIN_STACK_SIZE
	.align		4
.L_329:
        /*07bc*/ 	.byte	0x04, 0x12
        /*07be*/ 	.short	(.L_331 - .L_330)
	.align		4
.L_330:
        /*07c0*/ 	.word	index@(_Z25elementWiseMultiplicationIfEvPKT_S2_PS0_i)
        /*07c4*/ 	.word	0x00000000


	//----- nvinfo : EIATTR_MIN_STACK_SIZE
	.align		4
.L_331:
        /*07c8*/ 	.byte	0x04, 0x12
        /*07ca*/ 	.short	(.L_333 - .L_332)
	.align		4
.L_332:
        /*07cc*/ 	.word	index@(_Z25elementWiseMultiplicationImEvPKT_S2_PS0_i)
        /*07d0*/ 	.word	0x00000000


	//----- nvinfo : EIATTR_MIN_STACK_SIZE
	.align		4
.L_333:
        /*07d4*/ 	.byte	0x04, 0x12
        /*07d6*/ 	.short	(.L_335 - .L_334)
	.align		4
.L_334:
        /*07d8*/ 	.word	index@(_Z25elementWiseMultiplicationIjEvPKT_S2_PS0_i)
        /*07dc*/ 	.word	0x00000000


	//----- nvinfo : EIATTR_MIN_STACK_SIZE
	.align		4
.L_335:
        /*07e0*/ 	.byte	0x04, 0x12
        /*07e2*/ 	.short	(.L_337 - .L_336)
	.align		4
.L_336:
        /*07e4*/ 	.word	index@(_Z25elementWiseMultiplicationItEvPKT_S2_PS0_i)
        /*07e8*/ 	.word	0x00000000


	//----- nvinfo : EIATTR_MIN_STACK_SIZE
	.align		4
.L_337:
        /*07ec*/ 	.byte	0x04, 0x12
        /*07ee*/ 	.short	(.L_339 - .L_338)
	.align		4
.L_338:
        /*07f0*/ 	.word	index@(_Z25elementWiseMultiplicationIhEvPKT_S2_PS0_i)
        /*07f4*/ 	.word	0x00000000


	//----- nvinfo : EIATTR_MIN_STACK_SIZE
	.align		4
.L_339:
        /*07f8*/ 	.byte	0x04, 0x12
        /*07fa*/ 	.short	(.L_341 - .L_340)
	.align		4
.L_340:
        /*07fc*/ 	.word	index@(_Z25elementWiseMultiplicationIlEvPKT_S2_PS0_i)
        /*0800*/ 	.word	0x00000000


	//----- nvinfo : EIATTR_MIN_STACK_SIZE
	.align		4
.L_341:
        /*0804*/ 	.byte	0x04, 0x12
        /*0806*/ 	.short	(.L_343 - .L_342)
	.align		4
.L_342:
        /*0808*/ 	.word	index@(_Z25elementWiseMultiplicationIiEvPKT_S2_PS0_i)
        /*080c*/ 	.word	0x00000000


	//----- nvinfo : EIATTR_MIN_STACK_SIZE
	.align		4
.L_343:
        /*0810*/ 	.byte	0x04, 0x12
        /*0812*/ 	.short	(.L_345 - .L_344)
	.align		4
.L_344:
        /*0814*/ 	.word	index@(_Z25elementWiseMultiplicationIsEvPKT_S2_PS0_i)
        /*0818*/ 	.word	0x00000000


	//----- nvinfo : EIATTR_MIN_STACK_SIZE
	.align		4
.L_345:
        /*081c*/ 	.byte	0x04, 0x12
        /*081e*/ 	.short	(.L_347 - .L_346)
	.align		4
.L_346:
        /*0820*/ 	.word	index@(_Z25elementWiseMultiplicationIaEvPKT_S2_PS0_i)
        /*0824*/ 	.word	0x00000000


	//----- nvinfo : EIATTR_MIN_STACK_SIZE
	.align		4
.L_347:
        /*0828*/ 	.byte	0x04, 0x12
        /*082a*/ 	.short	(.L_349 - .L_348)
	.align		4
.L_348:
        /*082c*/ 	.word	index@(_Z17parallelReductionIdEvPKT_PS0_i)
        /*0830*/ 	.word	0x00000000


	//----- nvinfo : EIATTR_MIN_STACK_SIZE
	.align		4
.L_349:
        /*0834*/ 	.byte	0x04, 0x12
        /*0836*/ 	.short	(.L_351 - .L_350)
	.align		4
.L_350:
        /*0838*/ 	.word	index@(_Z17parallelReductionIfEvPKT_PS0_i)
        /*083c*/ 	.word	0x00000000


	//----- nvinfo : EIATTR_MIN_STACK_SIZE
	.align		4
.L_351:
        /*0840*/ 	.byte	0x04, 0x12
        /*0842*/ 	.short	(.L_353 - .L_352)
	.align		4
.L_352:
        /*0844*/ 	.word	index@(_Z17parallelReductionImEvPKT_PS0_i)
        /*0848*/ 	.word	0x00000000


	//----- nvinfo : EIATTR_MIN_STACK_SIZE
	.align		4
.L_353:
        /*084c*/ 	.byte	0x04, 0x12
        /*084e*/ 	.short	(.L_355 - .L_354)
	.align		4
.L_354:
        /*0850*/ 	.word	index@(_Z17parallelReductionIjEvPKT_PS0_i)
        /*0854*/ 	.word	0x00000000


	//----- nvinfo : EIATTR_MIN_STACK_SIZE
	.align		4
.L_355:
        /*0858*/ 	.byte	0x04, 0x12
        /*085a*/ 	.short	(.L_357 - .L_356)
	.align		4
.L_356:
        /*085c*/ 	.word	index@(_Z17parallelReductionItEvPKT_PS0_i)
        /*0860*/ 	.word	0x00000000


	//----- nvinfo : EIATTR_MIN_STACK_SIZE
	.align		4
.L_357:
        /*0864*/ 	.byte	0x04, 0x12
        /*0866*/ 	.short	(.L_359 - .L_358)
	.align		4
.L_358:
        /*0868*/ 	.word	index@(_Z17parallelReductionIhEvPKT_PS0_i)
        /*086c*/ 	.word	0x00000000


	//----- nvinfo : EIATTR_MIN_STACK_SIZE
	.align		4
.L_359:
        /*0870*/ 	.byte	0x04, 0x12
        /*0872*/ 	.short	(.L_361 - .L_360)
	.align		4
.L_360:
        /*0874*/ 	.word	index@(_Z17parallelReductionIlEvPKT_PS0_i)
        /*0878*/ 	.word	0x00000000


	//----- nvinfo : EIATTR_MIN_STACK_SIZE
	.align		4
.L_361:
        /*087c*/ 	.byte	0x04, 0x12
        /*087e*/ 	.short	(.L_363 - .L_362)
	.align		4
.L_362:
        /*0880*/ 	.word	index@(_Z17parallelReductionIiEvPKT_PS0_i)
        /*0884*/ 	.word	0x00000000


	//----- nvinfo : EIATTR_MIN_STACK_SIZE
	.align		4
.L_363:
        /*0888*/ 	.byte	0x04, 0x12
        /*088a*/ 	.short	(.L_365 - .L_364)
	.align		4
.L_364:
        /*088c*/ 	.word	index@(_Z17parallelReductionIsEvPKT_PS0_i)
        /*0890*/ 	.word	0x00000000


	//----- nvinfo : EIATTR_MIN_STACK_SIZE
	.align		4
.L_365:
        /*0894*/ 	.byte	0x04, 0x12
        /*0896*/ 	.short	(.L_367 - .L_366)
	.align		4
.L_366:
        /*0898*/ 	.word	index@(_Z17parallelReductionIaEvPKT_PS0_i)
        /*089c*/ 	.word	0x00000000


	//----- nvinfo : EIATTR_MIN_STACK_SIZE
	.align		4
.L_367:
        /*08a0*/ 	.byte	0x04, 0x12
        /*08a2*/ 	.short	(.L_369 - .L_368)
	.align		4
.L_368:
        /*08a4*/ 	.word	index@(_Z20matrixMultiplicationIdEvPKT_S2_PS0_iii)
        /*08a8*/ 	.word	0x00000000


	//----- nvinfo : EIATTR_MIN_STACK_SIZE
	.align		4
.L_369:
        /*08ac*/ 	.byte	0x04, 0x12
        /*08ae*/ 	.short	(.L_371 - .L_370)
	.align		4
.L_370:
        /*08b0*/ 	.word	index@(_Z20matrixMultiplicationIfEvPKT_S2_PS0_iii)
        /*08b4*/ 	.word	0x00000000


	//----- nvinfo : EIATTR_MIN_STACK_SIZE
	.align		4
.L_371:
        /*08b8*/ 	.byte	0x04, 0x12
        /*08ba*/ 	.short	(.L_373 - .L_372)
	.align		4
.L_372:
        /*08bc*/ 	.word	index@(_Z20matrixMultiplicationImEvPKT_S2_PS0_iii)
        /*08c0*/ 	.word	0x00000000


	//----- nvinfo : EIATTR_MIN_STACK_SIZE
	.align		4
.L_373:
        /*08c4*/ 	.byte	0x04, 0x12
        /*08c6*/ 	.short	(.L_375 - .L_374)
	.align		4
.L_374:
        /*08c8*/ 	.word	index@(_Z20matrixMultiplicationIjEvPKT_S2_PS0_iii)
        /*08cc*/ 	.word	0x00000000


	//----- nvinfo : EIATTR_MIN_STACK_SIZE
	.align		4
.L_375:
        /*08d0*/ 	.byte	0x04, 0x12
        /*08d2*/ 	.short	(.L_377 - .L_376)
	.align		4
.L_376:
        /*08d4*/ 	.word	index@(_Z20matrixMultiplicationItEvPKT_S2_PS0_iii)
        /*08d8*/ 	.word	0x00000000


	//----- nvinfo : EIATTR_MIN_STACK_SIZE
	.align		4
.L_377:
        /*08dc*/ 	.byte	0x04, 0x12
        /*08de*/ 	.short	(.L_379 - .L_378)
	.align		4
.L_378:
        /*08e0*/ 	.word	index@(_Z20matrixMultiplicationIhEvPKT_S2_PS0_iii)
        /*08e4*/ 	.word	0x00000000


	//----- nvinfo : EIATTR_MIN_STACK_SIZE
	.align		4
.L_379:
        /*08e8*/ 	.byte	0x04, 0x12
        /*08ea*/ 	.short	(.L_381 - .L_380)
	.align		4
.L_380:
        /*08ec*/ 	.word	index@(_Z20matrixMultiplicationIlEvPKT_S2_PS0_iii)
        /*08f0*/ 	.word	0x00000000


	//----- nvinfo : EIATTR_MIN_STACK_SIZE
	.align		4
.L_381:
        /*08f4*/ 	.byte	0x04, 0x12
        /*08f6*/ 	.short	(.L_383 - .L_382)
	.align		4
.L_382:
        /*08f8*/ 	.word	index@(_Z20matrixMultiplicationIiEvPKT_S2_PS0_iii)
        /*08fc*/ 	.word	0x00000000


	//----- nvinfo : EIATTR_MIN_STACK_SIZE
	.align		4
.L_383:
        /*0900*/ 	.byte	0x04, 0x12
        /*0902*/ 	.short	(.L_385 - .L_384)
	.align		4
.L_384:
        /*0904*/ 	.word	index@(_Z20matrixMultiplicationIsEvPKT_S2_PS0_iii)
        /*0908*/ 	.word	0x00000000


	//----- nvinfo : EIATTR_MIN_STACK_SIZE
	.align		4
.L_385:
        /*090c*/ 	.byte	0x04, 0x12
        /*090e*/ 	.short	(.L_387 - .L_386)
	.align		4
.L_386:
        /*0910*/ 	.word	index@(_Z20matrixMultiplicationIaEvPKT_S2_PS0_iii)
        /*0914*/ 	.word	0x00000000


	//----- nvinfo : EIATTR_MIN_STACK_SIZE
	.align		4
.L_387:
        /*0918*/ 	.byte	0x04, 0x12
        /*091a*/ 	.short	(.L_389 - .L_388)
	.align		4
.L_388:
        /*091c*/ 	.word	index@(_Z14vectorAdditionIdEvPKT_S2_PS0_i)
        /*0920*/ 	.word	0x00000000


	//----- nvinfo : EIATTR_MIN_STACK_SIZE
	.align		4
.L_389:
        /*0924*/ 	.byte	0x04, 0x12
        /*0926*/ 	.short	(.L_391 - .L_390)
	.align		4
.L_390:
        /*0928*/ 	.word	index@(_Z14vectorAdditionIfEvPKT_S2_PS0_i)
        /*092c*/ 	.word	0x00000000


	//----- nvinfo : EIATTR_MIN_STACK_SIZE
	.align		4
.L_391:
        /*0930*/ 	.byte	0x04, 0x12
        /*0932*/ 	.short	(.L_393 - .L_392)
	.align		4
.L_392:
        /*0934*/ 	.word	index@(_Z14vectorAdditionImEvPKT_S2_PS0_i)
        /*0938*/ 	.word	0x00000000


	//----- nvinfo : EIATTR_MIN_STACK_SIZE
	.align		4
.L_393:
        /*093c*/ 	.byte	0x04, 0x12
        /*093e*/ 	.short	(.L_395 - .L_394)
	.align		4
.L_394:
        /*0940*/ 	.word	index@(_Z14vectorAdditionIjEvPKT_S2_PS0_i)
        /*0944*/ 	.word	0x00000000


	//----- nvinfo : EIATTR_MIN_STACK_SIZE
	.align		4
.L_395:
        /*0948*/ 	.byte	0x04, 0x12
        /*094a*/ 	.short	(.L_397 - .L_396)
	.align		4
.L_396:
        /*094c*/ 	.word	index@(_Z14vectorAdditionItEvPKT_S2_PS0_i)
        /*0950*/ 	.word	0x00000000


	//----- nvinfo : EIATTR_MIN_STACK_SIZE
	.align		4
.L_397:
        /*0954*/ 	.byte	0x04, 0x12
        /*0956*/ 	.short	(.L_399 - .L_398)
	.align		4
.L_398:
        /*0958*/ 	.word	index@(_Z14vectorAdditionIhEvPKT_S2_PS0_i)
        /*095c*/ 	.word	0x00000000


	//----- nvinfo : EIATTR_MIN_STACK_SIZE
	.align		4
.L_399:
        /*0960*/ 	.byte	0x04, 0x12
        /*0962*/ 	.short	(.L_401 - .L_400)
	.align		4
.L_400:
        /*0964*/ 	.word	index@(_Z14vectorAdditionIlEvPKT_S2_PS0_i)
        /*0968*/ 	.word	0x00000000


	//----- nvinfo : EIATTR_MIN_STACK_SIZE
	.align		4
.L_401:
        /*096c*/ 	.byte	0x04, 0x12
        /*096e*/ 	.short	(.L_403 - .L_402)
	.align		4
.L_402:
        /*0970*/ 	.word	index@(_Z14vectorAdditionIiEvPKT_S2_PS0_i)
        /*0974*/ 	.word	0x00000000


	//----- nvinfo : EIATTR_MIN_STACK_SIZE
	.align		4
.L_403:
        /*0978*/ 	.byte	0x04, 0x12
        /*097a*/ 	.short	(.L_405 - .L_404)
	.align		4
.L_404:
        /*097c*/ 	.word	index@(_Z14vectorAdditionIsEvPKT_S2_PS0_i)
        /*0980*/ 	.word	0x00000000


	//----- nvinfo : EIATTR_MIN_STACK_SIZE
	.align		4
.L_405:
        /*0984*/ 	.byte	0x04, 0x12
        /*0986*/ 	.short	(.L_407 - .L_406)
	.align		4
.L_406:
        /*0988*/ 	.word	index@(_Z14vectorAdditionIaEvPKT_S2_PS0_i)
        /*098c*/ 	.word	0x00000000
.L_407:


//--------------------- .nv.compat                --------------------------
	.section	.nv.compat,"",@"SHT_CUDA_COMPAT_INFO"
	.align	4
        /*0000*/ 	.byte	0x02, 0x09, 0x00, 0x00, 0x02, 0x02, 0x01, 0x00, 0x02, 0x05, 0x05, 0x00, 0x03, 0x07, 0x01, 0x01
        /*0010*/ 	.byte	0x02, 0x03, 0x00, 0x00, 0x02, 0x06, 0x01, 0x00, 0x04, 0x0b, 0x08, 0x00, 0x01, 0x00, 0x00, 0x00
        /*0020*/ 	.byte	0x00, 0x00, 0x00, 0x00


//--------------------- .nv.info._Z15matrixTransposeIdEvPKT_PS0_ii --------------------------
	.section	.nv.info._Z15matrixTransposeIdEvPKT_PS0_ii,"",@"SHT_CUDA_INFO"
	.sectionflags	@""
	.align	4


	//----- nvinfo : EIATTR_CUDA_API_VERSION
	.align		4
        /*0000*/ 	.byte	0x04, 0x37
        /*0002*/ 	.short	(.L_409 - .L_408)
.L_408:
        /*0004*/ 	.word	0x00000082


	//----- nvinfo : EIATTR_KPARAM_INFO
	.align		4
.L_409:
        /*0008*/ 	.byte	0x04, 0x17
        /*000a*/ 	.short	(.L_411 - .L_410)
.L_410:
        /*000c*/ 	.word	0x00000000
        /*0010*/ 	.short	0x0003
        /*0012*/ 	.short	0x0014
        /*0014*/ 	.byte	0x00, 0xf0, 0x11, 0x00


	//----- nvinfo : EIATTR_KPARAM_INFO
	.align		4
.L_411:
        /*0018*/ 	.byte	0x04, 0x17
        /*001a*/ 	.short	(.L_413 - .L_412)
.L_412:
        /*001c*/ 	.word	0x00000000
        /*0020*/ 	.short	0x0002
        /*0022*/ 	.short	0x0010
        /*0024*/ 	.byte	0x00, 0xf0, 0x11, 0x00


	//----- nvinfo : EIATTR_KPARAM_INFO
	.align		4
.L_413:
        /*0028*/ 	.byte	0x04, 0x17
        /*002a*/ 	.short	(.L_415 - .L_414)
.L_414:
        /*002c*/ 	.word	0x00000000
        /*0030*/ 	.short	0x0001
        /*0032*/ 	.short	0x0008
        /*0034*/ 	.byte	0x00, 0xf5, 0x21, 0x00


	//----- nvinfo : EIATTR_KPARAM_INFO
	.align		4
.L_415:
        /*0038*/ 	.byte	0x04, 0x17
        /*003a*/ 	.short	(.L_417 - .L_416)
.L_416:
        /*003c*/ 	.word	0x00000000
        /*0040*/ 	.short	0x0000
        /*0042*/ 	.short	0x0000
        /*0044*/ 	.byte	0x00, 0xf5, 0x21, 0x00


	//----- nvinfo : EIATTR_SPARSE_MMA_MASK
	.align		4
.L_417:
        /*0048*/ 	.byte	0x03, 0x50
        /*004a*/ 	.short	0x0000


	//----- nvinfo : EIATTR_MAXREG_COUNT
	.align		4
        /*004c*/ 	.byte	0x03, 0x1b
        /*004e*/ 	.short	0x00ff


	//----- nvinfo : EIATTR_MERCURY_ISA_VERSION
	.align		4
        /*0050*/ 	.byte	0x03, 0x5f
        /*0052*/ 	.short	0x0101


	//----- nvinfo : EIATTR_VRC_CTA_INIT_COUNT
	.align		4
        /*0054*/ 	.byte	0x02, 0x4a
	.zero		1
	.zero		1


	//----- nvinfo : EIATTR_EXIT_INSTR_OFFSETS
	.align		4
        /*0058*/ 	.byte	0x04, 0x1c
        /*005a*/ 	.short	(.L_419 - .L_418)


	//   ....[0]....
.L_418:
        /*005c*/ 	.word	0x000000c0


	//   ....[1]....
        /*0060*/ 	.word	0x00000160


	//----- nvinfo : EIATTR_CBANK_PARAM_SIZE
	.align		4
.L_419:
        /*0064*/ 	.byte	0x03, 0x19
        /*0066*/ 	.short	0x0018


	//----- nvinfo : EIATTR_PARAM_CBANK
	.align		4
        /*0068*/ 	.byte	0x04, 0x0a
        /*006a*/ 	.short	(.L_421 - .L_420)
	.align		4
.L_420:
        /*006c*/ 	.word	index@(.nv.constant0._Z15matrixTransposeIdEvPKT_PS0_ii)
        /*0070*/ 	.short	0x0380
        /*0072*/ 	.short	0x0018


	//----- nvinfo : EIATTR_SW_WAR
	.align		4
.L_421:
        /*0074*/ 	.byte	0x04, 0x36
        /*0076*/ 	.short	(.L_423 - .L_422)
.L_422:
        /*0078*/ 	.word	0x00000008
.L_423:


//--------------------- .nv.info._Z15matrixTransposeIfEvPKT_PS0_ii --------------------------
	.section	.nv.info._Z15matrixTransposeIfEvPKT_PS0_ii,"",@"SHT_CUDA_INFO"
	.sectionflags	@""
	.align	4


	//----- nvinfo : EIATTR_CUDA_API_VERSION
	.align		4
        /*0000*/ 	.byte	0x04, 0x37
        /*0002*/ 	.short	(.L_425 - .L_424)
.L_424:
        /*0004*/ 	.word	0x00000082


	//----- nvinfo : EIATTR_KPARAM_INFO
	.align		4
.L_425:
        /*0008*/ 	.byte	0x04, 0x17
        /*000a*/ 	.short	(.L_427 - .L_426)
.L_426:
        /*000c*/ 	.word	0x00000000
        /*0010*/ 	.short	0x0003
        /*0012*/ 	.short	0x0014
        /*0014*/ 	.byte	0x00, 0xf0, 0x11, 0x00


	//----- nvinfo : EIATTR_KPARAM_INFO
	.align		4
.L_427:
        /*0018*/ 	.byte	0x04, 0x17
        /*001a*/ 	.short	(.L_429 - .L_428)
.L_428:
        /*001c*/ 	.word	0x00000000
        /*0020*/ 	.short	0x0002
        /*0022*/ 	.short	0x0010
        /*0024*/ 	.byte	0x00, 0xf0, 0x11, 0x00


	//----- nvinfo : EIATTR_KPARAM_INFO
	.align		4
.L_429:
        /*0028*/ 	.byte	0x04, 0x17
        /*002a*/ 	.short	(.L_431 - .L_430)
.L_430:
        /*002c*/ 	.word	0x00000000
        /*0030*/ 	.short	0x0001
        /*0032*/ 	.short	0x0008
        /*0034*/ 	.byte	0x00, 0xf5, 0x21, 0x00


	//----- nvinfo : EIATTR_KPARAM_INFO
	.align		4
.L_431:
        /*0038*/ 	.byte	0x04, 0x17
        /*003a*/ 	.short	(.L_433 - .L_432)
.L_432:
        /*003c*/ 	.word	0x00000000
        /*0040*/ 	.short	0x0000
        /*0042*/ 	.short	0x0000
        /*0044*/ 	.byte	0x00, 0xf5, 0x21, 0x00


	//----- nvinfo : EIATTR_SPARSE_MMA_MASK
	.align		4
.L_433:
        /*0048*/ 	.byte	0x03, 0x50
        /*004a*/ 	.short	0x0000


	//----- nvinfo : EIATTR_MAXREG_COUNT
	.align		4
        /*004c*/ 	.byte	0x03, 0x1b
        /*004e*/ 	.short	0x00ff


	//----- nvinfo : EIATTR_MERCURY_ISA_VERSION
	.align		4
        /*0050*/ 	.byte	0x03, 0x5f
        /*0052*/ 	.short	0x0101


	//----- nvinfo : EIATTR_VRC_CTA_INIT_COUNT
	.align		4
        /*0054*/ 	.byte	0x02, 0x4a
	.zero		1
	.zero		1


	//----- nvinfo : EIATTR_EXIT_INSTR_OFFSETS
	.align		4
        /*0058*/ 	.byte	0x04, 0x1c
        /*005a*/ 	.short	(.L_435 - .L_434)


	//   ....[0]....
.L_434:
        /*005c*/ 	.word	0x000000c0


	//   ....[1]....
        /*0060*/ 	.word	0x00000160


	//----- nvinfo : EIATTR_CBANK_PARAM_SIZE
	.align		4
.L_435:
        /*0064*/ 	.byte	0x03, 0x19
        /*0066*/ 	.short	0x0018


	//----- nvinfo : EIATTR_PARAM_CBANK
	.align		4
        /*0068*/ 	.byte	0x04, 0x0a
        /*006a*/ 	.short	(.L_437 - .L_436)
	.align		4
.L_436:
        /*006c*/ 	.word	index@(.nv.constant0._Z15matrixTransposeIfEvPKT_PS0_ii)
        /*0070*/ 	.short	0x0380
        /*0072*/ 	.short	0x0018


	//----- nvinfo : EIATTR_SW_WAR
	.align		4
.L_437:
        /*0074*/ 	.byte	0x04, 0x36
        /*0076*/ 	.short	(.L_439 - .L_438)
.L_438:
        /*0078*/ 	.word	0x00000008
.L_439:


//--------------------- .nv.info._Z15matrixTransposeImEvPKT_PS0_ii --------------------------
	.section	.nv.info._Z15matrixTransposeImEvPKT_PS0_ii,"",@"SHT_CUDA_INFO"
	.sectionflags	@""
	.align	4


	//----- nvinfo : EIATTR_CUDA_API_VERSION
	.align		4
        /*0000*/ 	.byte	0x04, 0x37
        /*0002*/ 	.short	(.L_441 - .L_440)
.L_440:
        /*0004*/ 	.word	0x00000082


	//----- nvinfo : EIATTR_KPARAM_INFO
	.align		4
.L_441:
        /*0008*/ 	.byte	0x04, 0x17
        /*000a*/ 	.short	(.L_443 - .L_442)
.L_442:
        /*000c*/ 	.word	0x00000000
        /*0010*/ 	.short	0x0003
        /*0012*/ 	.short	0x0014
        /*0014*/ 	.byte	0x00, 0xf0, 0x11, 0x00


	//----- nvinfo : EIATTR_KPARAM_INFO
	.align		4
.L_443:
        /*0018*/ 	.byte	0x04, 0x17
        /*001a*/ 	.short	(.L_445 - .L_444)
.L_444:
        /*001c*/ 	.word	0x00000000
        /*0020*/ 	.short	0x0002
        /*0022*/ 	.short	0x0010
        /*0024*/ 	.byte	0x00, 0xf0, 0x11, 0x00


	//----- nvinfo : EIATTR_KPARAM_INFO
	.align		4
.L_445:
        /*0028*/ 	.byte	0x04, 0x17
        /*002a*/ 	.short	(.L_447 - .L_446)
.L_446:
        /*002c*/ 	.word	0x00000000
        /*0030*/ 	.short	0x0001
        /*0032*/ 	.short	0x0008
        /*0034*/ 	.byte	0x00, 0xf5, 0x21, 0x00


	//----- nvinfo : EIATTR_KPARAM_INFO
	.align		4
.L_447:
        /*0038*/ 	.byte	0x04, 0x17
        /*003a*/ 	.short	(.L_449 - .L_448)
.L_448:
        /*003c*/ 	.word	0x00000000
        /*0040*/ 	.short	0x0000
        /*0042*/ 	.short	0x0000
        /*0044*/ 	.byte	0x00, 0xf5, 0x21, 0x00


	//----- nvinfo : EIATTR_SPARSE_MMA_MASK
	.align		4
.L_449:
        /*0048*/ 	.byte	0x03, 0x50
        /*004a*/ 	.short	0x0000


	//----- nvinfo : EIATTR_MAXREG_COUNT
	.align		4
        /*004c*/ 	.byte	0x03, 0x1b
        /*004e*/ 	.short	0x00ff


	//----- nvinfo : EIATTR_MERCURY_ISA_VERSION
	.align		4
        /*0050*/ 	.byte	0x03, 0x5f
        /*0052*/ 	.short	0x0101


	//----- nvinfo : EIATTR_VRC_CTA_INIT_COUNT
	.align		4
        /*0054*/ 	.byte	0x02, 0x4a
	.zero		1
	.zero		1


	//----- nvinfo : EIATTR_EXIT_INSTR_OFFSETS
	.align		4
        /*0058*/ 	.byte	0x04, 0x1c
        /*005a*/ 	.short	(.L_451 - .L_450)


	//   ....[0]....
.L_450:
        /*005c*/ 	.word	0x000000c0


	//   ....[1]....
        /*0060*/ 	.word	0x00000160


	//----- nvinfo : EIATTR_CBANK_PARAM_SIZE
	.align		4
.L_451:
        /*0064*/ 	.byte	0x03, 0x19
        /*0066*/ 	.short	0x0018


	//----- nvinfo : EIATTR_PARAM_CBANK
	.align		4
        /*0068*/ 	.byte	0x04, 0x0a
        /*006a*/ 	.short	(.L_453 - .L_452)
	.align		4
.L_452:
        /*006c*/ 	.word	index@(.nv.constant0._Z15matrixTransposeImEvPKT_PS0_ii)
        /*0070*/ 	.short	0x0380
        /*0072*/ 	.short	0x0018


	//----- nvinfo : EIATTR_SW_WAR
	.align		4
.L_453:
        /*0074*/ 	.byte	0x04, 0x36
        /*0076*/ 	.short	(.L_455 - .L_454)
.L_454:
        /*0078*/ 	.word	0x00000008
.L_455:


//--------------------- .nv.info._Z15matrixTransposeIjEvPKT_PS0_ii --------------------------
	.section	.nv.info._Z15matrixTransposeIjEvPKT_PS0_ii,"",@"SHT_CUDA_INFO"
	.sectionflags	@""
	.align	4


	//----- nvinfo : EIATTR_CUDA_API_VERSION
	.align		4
        /*0000*/ 	.byte	0x04, 0x37
        /*0002*/ 	.short	(.L_457 - .L_456)
.L_456:
        /*0004*/ 	.word	0x00000082


	//----- nvinfo : EIATTR_KPARAM_INFO
	.align		4
.L_457:
        /*0008*/ 	.byte	0x04, 0x17
        /*000a*/ 	.short	(.L_459 - .L_458)
.L_458:
        /*000c*/ 	.word	0x00000000
        /*0010*/ 	.short	0x0003
        /*0012*/ 	.short	0x0014
        /*0014*/ 	.byte	0x00, 0xf0, 0x11, 0x00


	//----- nvinfo : EIATTR_KPARAM_INFO
	.align		4
.L_459:
        /*0018*/ 	.byte	0x04, 0x17
        /*001a*/ 	.short	(.L_461 - .L_460)
.L_460:
        /*001c*/ 	.word	0x00000000
        /*0020*/ 	.short	0x0002
        /*0022*/ 	.short	0x0010
        /*0024*/ 	.byte	0x00, 0xf0, 0x11, 0x00


	//----- nvinfo : EIATTR_KPARAM_INFO
	.align		4
.L_461:
        /*0028*/ 	.byte	0x04, 0x17
        /*002a*/ 	.short	(.L_463 - .L_462)
.L_462:
        /*002c*/ 	.word	0x00000000
        /*0030*/ 	.short	0x0001
        /*0032*/ 	.short	0x0008
        /*0034*/ 	.byte	0x00, 0xf5, 0x21, 0x00


	//----- nvinfo : EIATTR_KPARAM_INFO
	.align		4
.L_463:
        /*0038*/ 	.byte	0x04, 0x17
        /*003a*/ 	.short	(.L_465 - .L_464)
.L_464:
        /*003c*/ 	.word	0x00000000
        /*0040*/ 	.short	0x0000
        /*0042*/ 	.short	0x0000
        /*0044*/ 	.byte	0x00, 0xf5, 0x21, 0x00


	//----- nvinfo : EIATTR_SPARSE_MMA_MASK
	.align		4
.L_465:
        /*0048*/ 	.byte	0x03, 0x50
        /*004a*/ 	.short	0x0000


	//----- nvinfo : EIATTR_MAXREG_COUNT
	.align		4
        /*004c*/ 	.byte	0x03, 0x1b
        /*004e*/ 	.short	0x00ff


	//----- nvinfo : EIATTR_MERCURY_ISA_VERSION
	.align		4
        /*0050*/ 	.byte	0x03, 0x5f
        /*0052*/ 	.short	0x0101


	//----- nvinfo : EIATTR_VRC_CTA_INIT_COUNT
	.align		4
        /*0054*/ 	.byte	0x02, 0x4a
	.zero		1
	.zero		1


	//----- nvinfo : EIATTR_EXIT_INSTR_OFFSETS
	.align		4
        /*0058*/ 	.byte	0x04, 0x1c
        /*005a*/ 	.short	(.L_467 - .L_466)


	//   ....[0]....
.L_466:
        /*005c*/ 	.word	0x000000c0


	//   ....[1]....
        /*0060*/ 	.word	0x00000160


	//----- nvinfo : EIATTR_CBANK_PARAM_SIZE
	.align		4
.L_467:
        /*0064*/ 	.byte	0x03, 0x19
        /*0066*/ 	.short	0x0018


	//----- nvinfo : EIATTR_PARAM_CBANK
	.align		4
        /*0068*/ 	.byte	0x04, 0x0a
        /*006a*/ 	.short	(.L_469 - .L_468)
	.align		4
.L_468:
        /*006c*/ 	.word	index@(.nv.constant0._Z15matrixTransposeIjEvPKT_PS0_ii)
        /*0070*/ 	.short	0x0380
        /*0072*/ 	.short	0x0018


	//----- nvinfo : EIATTR_SW_WAR
	.align		4
.L_469:
        /*0074*/ 	.byte	0x04, 0x36
        /*0076*/ 	.short	(.L_471 - .L_470)
.L_470:
        /*0078*/ 	.word	0x00000008
.L_471:


//--------------------- .nv.info._Z15matrixTransposeItEvPKT_PS0_ii --------------------------
	.section	.nv.info._Z15matrixTransposeItEvPKT_PS0_ii,"",@"SHT_CUDA_INFO"
	.sectionflags	@""
	.align	4


	//----- nvinfo : EIATTR_CUDA_API_VERSION
	.align		4
        /*0000*/ 	.byte	0x04, 0x37
        /*0002*/ 	.short	(.L_473 - .L_472)
.L_472:
        /*0004*/ 	.word	0x00000082


	//----- nvinfo : EIATTR_KPARAM_INFO
	.align		4
.L_473:
        /*0008*/ 	.byte	0x04, 0x17
        /*000a*/ 	.short	(.L_475 - .L_474)
.L_474:
        /*000c*/ 	.word	0x00000000
        /*0010*/ 	.short	0x0003
        /*0012*/ 	.short	0x0014
        /*0014*/ 	.byte	0x00, 0xf0, 0x11, 0x00


	//----- nvinfo : EIATTR_KPARAM_INFO
	.align		4
.L_475:
        /*0018*/ 	.byte	0x04, 0x17
        /*001a*/ 	.short	(.L_477 - .L_476)
.L_476:
        /*001c*/ 	.word	0x00000000
        /*0020*/ 	.short	0x0002
        /*0022*/ 	.short	0x0010
        /*0024*/ 	.byte	0x00, 0xf0, 0x11, 0x00


	//----- nvinfo : EIATTR_KPARAM_INFO
	.align		4
.L_477:
        /*0028*/ 	.byte	0x04, 0x17
        /*002a*/ 	.short	(.L_479 - .L_478)
.L_478:
        /*002c*/ 	.word	0x00000000
        /*0030*/ 	.short	0x0001
        /*0032*/ 	.short	0x0008
        /*0034*/ 	.byte	0x00, 0xf5, 0x21, 0x00


	//----- nvinfo : EIATTR_KPARAM_INFO
	.align		4
.L_479:
        /*0038*/ 	.byte	0x04, 0x17
        /*003a*/ 	.short	(.L_481 - .L_480)
.L_480:
        /*003c*/ 	.word	0x00000000
        /*0040*/ 	.short	0x0000
        /*0042*/ 	.short	0x0000
        /*0044*/ 	.byte	0x00, 0xf5, 0x21, 0x00


	//----- nvinfo : EIATTR_SPARSE_MMA_MASK
	.align		4
.L_481:
        /*0048*/ 	.byte	0x03, 0x50
        /*004a*/ 	.short	0x0000


	//----- nvinfo : EIATTR_MAXREG_COUNT
	.align		4
        /*004c*/ 	.byte	0x03, 0x1b
        /*004e*/ 	.short	0x00ff


	//----- nvinfo : EIATTR_MERCURY_ISA_VERSION
	.align		4
        /*0050*/ 	.byte	0x03, 0x5f
        /*0052*/ 	.short	0x0101


	//----- nvinfo : EIATTR_VRC_CTA_INIT_COUNT
	.align		4
        /*0054*/ 	.byte	0x02, 0x4a
	.zero		1
	.zero		1


	//----- nvinfo : EIATTR_EXIT_INSTR_OFFSETS
	.align		4
        /*0058*/ 	.byte	0x04, 0x1c
        /*005a*/ 	.short	(.L_483 - .L_482)


	//   ....[0]....
.L_482:
        /*005c*/ 	.word	0x000000c0


	//   ....[1]....
        /*0060*/ 	.word	0x00000160


	//----- nvinfo : EIATTR_CBANK_PARAM_SIZE
	.align		4
.L_483:
        /*0064*/ 	.byte	0x03, 0x19
        /*0066*/ 	.short	0x0018


	//----- nvinfo : EIATTR_PARAM_CBANK
	.align		4
        /*0068*/ 	.byte	0x04, 0x0a
        /*006a*/ 	.short	(.L_485 - .L_484)
	.align		4
.L_484:
        /*006c*/ 	.word	index@(.nv.constant0._Z15matrixTransposeItEvPKT_PS0_ii)
        /*0070*/ 	.short	0x0380
        /*0072*/ 	.short	0x0018


	//----- nvinfo : EIATTR_SW_WAR
	.align		4
.L_485:
        /*0074*/ 	.byte	0x04, 0x36
        /*0076*/ 	.short	(.L_487 - .L_486)
.L_486:
        /*0078*/ 	.word	0x00000008
.L_487:


//--------------------- .nv.info._Z15matrixTransposeIhEvPKT_PS0_ii --------------------------
	.section	.nv.info._Z15matrixTransposeIhEvPKT_PS0_ii,"",@"SHT_CUDA_INFO"
	.sectionflags	@""
	.align	4


	//----- nvinfo : EIATTR_CUDA_API_VERSION
	.align		4
        /*0000*/ 	.byte	0x04, 0x37
        /*0002*/ 	.short	(.L_489 - .L_488)
.L_488:
        /*0004*/ 	.word	0x00000082


	//----- nvinfo : EIATTR_KPARAM_INFO
	.align		4
.L_489:
        /*0008*/ 	.byte	0x04, 0x17
        /*000a*/ 	.short	(.L_491 - .L_490)
.L_490:
        /*000c*/ 	.word	0x00000000
        /*0010*/ 	.short	0x0003
        /*0012*/ 	.short	0x0014
        /*0014*/ 	.byte	0x00, 0xf0, 0x11, 0x00


	//----- nvinfo : EIATTR_KPARAM_INFO
	.align		4
.L_491:
        /*0018*/ 	.byte	0x04, 0x17
        /*001a*/ 	.short	(.L_493 - .L_492)
.L_492:
        /*001c*/ 	.word	0x00000000
        /*0020*/ 	.short	0x0002
        /*0022*/ 	.short	0x0010
        /*0024*/ 	.byte	0x00, 0xf0, 0x11, 0x00


	//----- nvinfo : EIATTR_KPARAM_INFO
	.align		4
.L_493:
        /*0028*/ 	.byte	0x04, 0x17
        /*002a*/ 	.short	(.L_495 - .L_494)
.L_494:
        /*002c*/ 	.word	0x00000000
        /*0030*/ 	.short	0x0001
        /*0032*/ 	.short	0x0008
        /*0034*/ 	.byte	0x00, 0xf5, 0x21, 0x00


	//----- nvinfo : EIATTR_KPARAM_INFO
	.align		4
.L_495:
        /*0038*/ 	.byte	0x04, 0x17
        /*003a*/ 	.short	(.L_497 - .L_496)
.L_496:
        /*003c*/ 	.word	0x00000000
        /*0040*/ 	.short	0x0000
        /*0042*/ 	.short	0x0000
        /*0044*/ 	.byte	0x00, 0xf5, 0x21, 0x00


	//----- nvinfo : EIATTR_SPARSE_MMA_MASK
	.align		4
.L_497:
        /*0048*/ 	.byte	0x03, 0x50
        /*004a*/ 	.short	0x0000


	//----- nvinfo : EIATTR_MAXREG_COUNT
	.align		4
        /*004c*/ 	.byte	0x03, 0x1b
        /*004e*/ 	.short	0x00ff


	//----- nvinfo : EIATTR_MERCURY_ISA_VERSION
	.align		4
        /*0050*/ 	.byte	0x03, 0x5f
        /*0052*/ 	.short	0x0101


	//----- nvinfo : EIATTR_VRC_CTA_INIT_COUNT
	.align		4
        /*0054*/ 	.byte	0x02, 0x4a
	.zero		1
	.zero		1


	//----- nvinfo : EIATTR_EXIT_INSTR_OFFSETS
	.align		4
        /*0058*/ 	.byte	0x04, 0x1c
        /*005a*/ 	.short	(.L_499 - .L_498)


	//   ....[0]....
.L_498:
        /*005c*/ 	.word	0x000000c0


	//   ....[1]....
        /*0060*/ 	.word	0x00000170


	//----- nvinfo : EIATTR_CBANK_PARAM_SIZE
	.align		4
.L_499:
        /*0064*/ 	.byte	0x03, 0x19
        /*0066*/ 	.short	0x0018


	//----- nvinfo : EIATTR_PARAM_CBANK
	.align		4
        /*0068*/ 	.byte	0x04, 0x0a
        /*006a*/ 	.short	(.L_501 - .L_500)
	.align		4
.L_500:
        /*006c*/ 	.word	index@(.nv.constant0._Z15matrixTransposeIhEvPKT_PS0_ii)
        /*0070*/ 	.short	0x0380
        /*0072*/ 	.short	0x0018


	//----- nvinfo : EIATTR_SW_WAR
	.align		4
.L_501:
        /*0074*/ 	.byte	0x04, 0x36
        /*0076*/ 	.short	(.L_503 - .L_502)
.L_502:
        /*0078*/ 	.word	0x00000008
.L_503:


//--------------------- .nv.info._Z15matrixTransposeIlEvPKT_PS0_ii --------------------------
	.section	.nv.info._Z15matrixTransposeIlEvPKT_PS0_ii,"",@"SHT_CUDA_INFO"
	.sectionflags	@""
	.align	4


	//----- nvinfo : EIATTR_CUDA_API_VERSION
	.align		4
        /*0000*/ 	.byte	0x04, 0x37
        /*0002*/ 	.short	(.L_505 - .L_504)
.L_504:
        /*0004*/ 	.word	0x00000082


	//----- nvinfo : EIATTR_KPARAM_INFO
	.align		4
.L_505:
        /*0008*/ 	.byte	0x04, 0x17
        /*000a*/ 	.short	(.L_507 - .L_506)
.L_506:
        /*000c*/ 	.word	0x00000000
        /*0010*/ 	.short	0x0003
        /*0012*/ 	.short	0x0014
        /*0014*/ 	.byte	0x00, 0xf0, 0x11, 0x00


	//----- nvinfo : EIATTR_KPARAM_INFO
	.align		4
.L_507:
        /*0018*/ 	.byte	0x04, 0x17
        /*001a*/ 	.short	(.L_509 - .L_508)
.L_508:
        /*001c*/ 	.word	0x00000000
        /*0020*/ 	.short	0x0002
        /*0022*/ 	.short	0x0010
        /*0024*/ 	.byte	0x00, 0xf0, 0x11, 0x00


	//----- nvinfo : EIATTR_KPARAM_INFO
	.align		4
.L_509:
        /*0028*/ 	.byte	0x04, 0x17
        /*002a*/ 	.short	(.L_511 - .L_510)
.L_510:
        /*002c*/ 	.word	0x00000000
        /*0030*/ 	.short	0x0001
        /*0032*/ 	.short	0x0008
        /*0034*/ 	.byte	0x00, 0xf5, 0x21, 0x00


	//----- nvinfo : EIATTR_KPARAM_INFO
	.align		4
.L_511:
        /*0038*/ 	.byte	0x04, 0x17
        /*003a*/ 	.short	(.L_513 - .L_512)
.L_512:
        /*003c*/ 	.word	0x00000000
        /*0040*/ 	.short	0x0000
        /*0042*/ 	.short	0x0000
        /*0044*/ 	.byte	0x00, 0xf5, 0x21, 0x00


	//----- nvinfo : EIATTR_SPARSE_MMA_MASK
	.align		4
.L_513:
        /*0048*/ 	.byte	0x03, 0x50
        /*004a*/ 	.short	0x0000


	//----- nvinfo : EIATTR_MAXREG_COUNT
	.align		4
        /*004c*/ 	.byte	0x03, 0x1b
        /*004e*/ 	.short	0x00ff


	//----- nvinfo : EIATTR_MERCURY_ISA_VERSION
	.align		4
        /*0050*/ 	.byte	0x03, 0x5f
        /*0052*/ 	.short	0x0101


	//----- nvinfo : EIATTR_VRC_CTA_INIT_COUNT
	.align		4
        /*0054*/ 	.byte	0x02, 0x4a
	.zero		1
	.zero		1


	//----- nvinfo : EIATTR_EXIT_INSTR_OFFSETS
	.align		4
        /*0058*/ 	.byte	0x04, 0x1c
        /*005a*/ 	.short	(.L_515 - .L_514)


	//   ....[0]....
.L_514:
        /*005c*/ 	.word	0x000000c0


	//   ....[1]....
        /*0060*/ 	.word	0x00000160


	//----- nvinfo : EIATTR_CBANK_PARAM_SIZE
	.align		4
.L_515:
        /*0064*/ 	.byte	0x03, 0x19
        /*0066*/ 	.short	0x0018


	//----- nvinfo : EIATTR_PARAM_CBANK
	.align		4
        /*0068*/ 	.byte	0x04, 0x0a
        /*006a*/ 	.short	(.L_517 - .L_516)
	.align		4
.L_516:
        /*006c*/ 	.word	index@(.nv.constant0._Z15matrixTransposeIlEvPKT_PS0_ii)
        /*0070*/ 	.short	0x0380
        /*0072*/ 	.short	0x0018


	//----- nvinfo : EIATTR_SW_WAR
	.align		4
.L_517:
        /*0074*/ 	.byte	0x04, 0x36
        /*0076*/ 	.short	(.L_519 - .L_518)
.L_518:
        /*0078*/ 	.word	0x00000008
.L_519:


//--------------------- .nv.info._Z15matrixTransposeIiEvPKT_PS0_ii --------------------------
	.section	.nv.info._Z15matrixTransposeIiEvPKT_PS0_ii,"",@"SHT_CUDA_INFO"
	.sectionflags	@""
	.align	4


	//----- nvinfo : EIATTR_CUDA_API_VERSION
	.align		4
        /*0000*/ 	.byte	0x04, 0x37
        /*0002*/ 	.short	(.L_521 - .L_520)
.L_520:
        /*0004*/ 	.word	0x00000082


	//----- nvinfo : EIATTR_KPARAM_INFO
	.align		4
.L_521:
        /*0008*/ 	.byte	0x04, 0x17
        /*000a*/ 	.short	(.L_523 - .L_522)
.L_522:
        /*000c*/ 	.word	0x00000000
        /*0010*/ 	.short	0x0003
        /*0012*/ 	.short	0x0014
        /*0014*/ 	.byte	0x00, 0xf0, 0x11, 0x00


	//----- nvinfo : EIATTR_KPARAM_INFO
	.align		4
.L_523:
        /*0018*/ 	.byte	0x04, 0x17
        /*001a*/ 	.short	(.L_525 - .L_524)
.L_524:
        /*001c*/ 	.word	0x00000000
        /*0020*/ 	.short	0x0002
        /*0022*/ 	.short	0x0010
        /*0024*/ 	.byte	0x00, 0xf0, 0x11, 0x00


	//----- nvinfo : EIATTR_KPARAM_INFO
	.align		4
.L_525:
        /*0028*/ 	.byte	0x04, 0x17
        /*002a*/ 	.short	(.L_527 - .L_526)
.L_526:
        /*002c*/ 	.word	0x00000000
        /*0030*/ 	.short	0x0001
        /*0032*/ 	.short	0x0008
        /*0034*/ 	.byte	0x00, 0xf5, 0x21, 0x00


	//----- nvinfo : EIATTR_KPARAM_INFO
	.align		4
.L_527:
        /*0038*/ 	.byte	0x04, 0x17
        /*003a*/ 	.short	(.L_529 - .L_528)
.L_528:
        /*003c*/ 	.word	0x00000000
        /*0040*/ 	.short	0x0000
        /*0042*/ 	.short	0x0000
        /*0044*/ 	.byte	0x00, 0xf5, 0x21, 0x00


	//----- nvinfo : EIATTR_SPARSE_MMA_MASK
	.align		4
.L_529:
        /*0048*/ 	.byte	0x03, 0x50
        /*004a*/ 	.short	0x0000


	//----- nvinfo : EIATTR_MAXREG_COUNT
	.align		4
        /*004c*/ 	.byte	0x03, 0x1b
        /*004e*/ 	.short	0x00ff


	//----- nvinfo : EIATTR_MERCURY_ISA_VERSION
	.align		4
        /*0050*/ 	.byte	0x03, 0x5f
        /*0052*/ 	.short	0x0101


	//----- nvinfo : EIATTR_VRC_CTA_INIT_COUNT
	.align		4
        /*0054*/ 	.byte	0x02, 0x4a
	.zero		1
	.zero		1


	//----- nvinfo : EIATTR_EXIT_INSTR_OFFSETS
	.align		4
        /*0058*/ 	.byte	0x04, 0x1c
        /*005a*/ 	.short	(.L_531 - .L_530)


	//   ....[0]....
.L_530:
        /*005c*/ 	.word	0x000000c0


	//   ....[1]....
        /*0060*/ 	.word	0x00000160


	//----- nvinfo : EIATTR_CBANK_PARAM_SIZE
	.align		4
.L_531:
        /*0064*/ 	.byte	0x03, 0x19
        /*0066*/ 	.short	0x0018


	//----- nvinfo : EIATTR_PARAM_CBANK
	.align		4
        /*0068*/ 	.byte	0x04, 0x0a
        /*006a*/ 	.short	(.L_533 - .L_532)
	.align		4
.L_532:
        /*006c*/ 	.word	index@(.nv.constant0._Z15matrixTransposeIiEvPKT_PS0_ii)
        /*0070*/ 	.short	0x0380
        /*0072*/ 	.short	0x0018


	//----- nvinfo : EIATTR_SW_WAR
	.align		4
.L_533:
        /*0074*/ 	.byte	0x04, 0x36
        /*0076*/ 	.short	(.L_535 - .L_534)
.L_534:
        /*0078*/ 	.word	0x00000008
.L_535:


//--------------------- .nv.info._Z15matrixTransposeIsEvPKT_PS0_ii --------------------------
	.section	.nv.info._Z15matrixTransposeIsEvPKT_PS0_ii,"",@"SHT_CUDA_INFO"
	.sectionflags	@""
	.align	4


	//----- nvinfo : EIATTR_CUDA_API_VERSION
	.align		4
        /*0000*/ 	.byte	0x04, 0x37
        /*0002*/ 	.short	(.L_537 - .L_536)
.L_536:
        /*0004*/ 	.word	0x00000082


	//----- nvinfo : EIATTR_KPARAM_INFO
	.align		4
.L_537:
        /*0008*/ 	.byte	0x04, 0x17
        /*000a*/ 	.short	(.L_539 - .L_538)
.L_538:
        /*000c*/ 	.word	0x00000000
        /*0010*/ 	.short	0x0003
        /*0012*/ 	.short	0x0014
        /*0014*/ 	.byte	0x00, 0xf0, 0x11, 0x00


	//----- nvinfo : EIATTR_KPARAM_INFO
	.align		4
.L_539:
        /*0018*/ 	.byte	0x04, 0x17
        /*001a*/ 	.short	(.L_541 - .L_540)
.L_540:
        /*001c*/ 	.word	0x00000000
        /*0020*/ 	.short	0x0002
        /*0022*/ 	.short	0x0010
        /*0024*/ 	.byte	0x00, 0xf0, 0x11, 0x00


	//----- nvinfo : EIATTR_KPARAM_INFO
	.align		4
.L_541:
        /*0028*/ 	.byte	0x04, 0x17
        /*002a*/ 	.short	(.L_543 - .L_542)
.L_542:
        /*002c*/ 	.word	0x00000000
        /*0030*/ 	.short	0x0001
        /*0032*/ 	.short	0x0008
        /*0034*/ 	.byte	0x00, 0xf5, 0x21, 0x00


	//----- nvinfo : EIATTR_KPARAM_INFO
	.align		4
.L_543:
        /*0038*/ 	.byte	0x04, 0x17
        /*003a*/ 	.short	(.L_545 - .L_544)
.L_544:
        /*003c*/ 	.word	0x00000000
        /*0040*/ 	.short	0x0000
        /*0042*/ 	.short	0x0000
        /*0044*/ 	.byte	0x00, 0xf5, 0x21, 0x00


	//----- nvinfo : EIATTR_SPARSE_MMA_MASK
	.align		4
.L_545:
        /*0048*/ 	.byte	0x03, 0x50
        /*004a*/ 	.short	0x0000


	//----- nvinfo : EIATTR_MAXREG_COUNT
	.align		4
        /*004c*/ 	.byte	0x03, 0x1b
        /*004e*/ 	.short	0x00ff


	//----- nvinfo : EIATTR_MERCURY_ISA_VERSION
	.align		4
        /*0050*/ 	.byte	0x03, 0x5f
        /*0052*/ 	.short	0x0101


	//----- nvinfo : EIATTR_VRC_CTA_INIT_COUNT
	.align		4
        /*0054*/ 	.byte	0x02, 0x4a
	.zero		1
	.zero		1


	//----- nvinfo : EIATTR_EXIT_INSTR_OFFSETS
	.align		4
        /*0058*/ 	.byte	0x04, 0x1c
        /*005a*/ 	.short	(.L_547 - .L_546)


	//   ....[0]....
.L_546:
        /*005c*/ 	.word	0x000000c0


	//   ....[1]....
        /*0060*/ 	.word	0x00000160


	//----- nvinfo : EIATTR_CBANK_PARAM_SIZE
	.align		4
.L_547:
        /*0064*/ 	.byte	0x03, 0x19
        /*0066*/ 	.short	0x0018


	//----- nvinfo : EIATTR_PARAM_CBANK
	.align		4
        /*0068*/ 	.byte	0x04, 0x0a
        /*006a*/ 	.short	(.L_549 - .L_548)
	.align		4
.L_548:
        /*006c*/ 	.word	index@(.nv.constant0._Z15matrixTransposeIsEvPKT_PS0_ii)
        /*0070*/ 	.short	0x0380
        /*0072*/ 	.short	0x0018


	//----- nvinfo : EIATTR_SW_WAR
	.align		4
.L_549:
        /*0074*/ 	.byte	0x04, 0x36
        /*0076*/ 	.short	(.L_551 - .L_550)
.L_550:
        /*0078*/ 	.word	0x00000008
.L_551:


//--------------------- .nv.info._Z15matrixTransposeIaEvPKT_PS0_ii --------------------------
	.section	.nv.info._Z15matrixTransposeIaEvPKT_PS0_ii,"",@"SHT_CUDA_INFO"
	.sectionflags	@""
	.align	4


	//----- nvinfo : EIATTR_CUDA_API_VERSION
	.align		4
        /*0000*/ 	.byte	0x04, 0x37
        /*0002*/ 	.short	(.L_553 - .L_552)
.L_552:
        /*0004*/ 	.word	0x00000082


	//----- nvinfo : EIATTR_KPARAM_INFO
	.align		4
.L_553:
        /*0008*/ 	.byte	0x04, 0x17
        /*000a*/ 	.short	(.L_555 - .L_554)
.L_554:
        /*000c*/ 	.word	0x00000000
        /*0010*/ 	.short	0x0003
        /*0012*/ 	.short	0x0014
        /*0014*/ 	.byte	0x00, 0xf0, 0x11, 0x00


	//----- nvinfo : EIATTR_KPARAM_INFO
	.align		4
.L_555:
        /*0018*/ 	.byte	0x04, 0x17
        /*001a*/ 	.short	(.L_557 - .L_556)
.L_556:
        /*001c*/ 	.word	0x00000000
        /*0020*/ 	.short	0x0002
        /*0022*/ 	.short	0x0010
        /*0024*/ 	.byte	0x00, 0xf0, 0x11, 0x00


	//----- nvinfo : EIATTR_KPARAM_INFO
	.align		4
.L_557:
        /*0028*/ 	.byte	0x04, 0x17
        /*002a*/ 	.short	(.L_559 - .L_558)
.L_558:
        /*002c*/ 	.word	0x00000000
        /*0030*/ 	.short	0x0001
        /*0032*/ 	.short	0x0008
        /*0034*/ 	.byte	0x00, 0xf5, 0x21, 0x00


	//----- nvinfo : EIATTR_KPARAM_INFO
	.align		4
.L_559:
        /*0038*/ 	.byte	0x04, 0x17
        /*003a*/ 	.short	(.L_561 - .L_560)
.L_560:
        /*003c*/ 	.word	0x00000000
        /*0040*/ 	.short	0x0000
        /*0042*/ 	.short	0x0000
        /*0044*/ 	.byte	0x00, 0xf5, 0x21, 0x00


	//----- nvinfo : EIATTR_SPARSE_MMA_MASK
	.align		4
.L_561:
        /*0048*/ 	.byte	0x03, 0x50
        /*004a*/ 	.short	0x0000


	//----- nvinfo : EIATTR_MAXREG_COUNT
	.align		4
        /*004c*/ 	.byte	0x03, 0x1b
        /*004e*/ 	.short	0x00ff


	//----- nvinfo : EIATTR_MERCURY_ISA_VERSION
	.align		4
        /*0050*/ 	.byte	0x03, 0x5f
        /*0052*/ 	.short	0x0101


	//----- nvinfo : EIATTR_VRC_CTA_INIT_COUNT
	.align		4
        /*0054*/ 	.byte	0x02, 0x4a
	.zero		1
	.zero		1


	//----- nvinfo : EIATTR_EXIT_INSTR_OFFSETS
	.align		4
        /*0058*/ 	.byte	0x04, 0x1c
        /*005a*/ 	.short	(.L_563 - .L_562)


	//   ....[0]....
.L_562:
        /*005c*/ 	.word	0x000000c0


	//   ....[1]....
        /*0060*/ 	.word	0x00000170


	//----- nvinfo : EIATTR_CBANK_PARAM_SIZE
	.align		4
.L_563:
        /*0064*/ 	.byte	0x03, 0x19
        /*0066*/ 	.short	0x0018


	//----- nvinfo : EIATTR_PARAM_CBANK
	.align		4
        /*0068*/ 	.byte	0x04, 0x0a
        /*006a*/ 	.short	(.L_565 - .L_564)
	.align		4
.L_564:
        /*006c*/ 	.word	index@(.nv.constant0._Z15matrixTransposeIaEvPKT_PS0_ii)
        /*0070*/ 	.short	0x0380
        /*0072*/ 	.short	0x0018


	//----- nvinfo : EIATTR_SW_WAR
	.align		4
.L_565:
        /*0074*/ 	.byte	0x04, 0x36
        /*0076*/ 	.short	(.L_567 - .L_566)
.L_566:
        /*0078*/ 	.word	0x00000008
.L_567:


//--------------------- .nv.info._Z20histogramCalculationImEvPKT_Piii --------------------------
	.section	.nv.info._Z20histogramCalculationImEvPKT_Piii,"",@"SHT_CUDA_INFO"
	.sectionflags	@""
	.align	4


	//----- nvinfo : EIATTR_CUDA_API_VERSION
	.align		4
        /*0000*/ 	.byte	0x04, 0x37
        /*0002*/ 	.short	(.L_569 - .L_568)
.L_568:
        /*0004*/ 	.word	0x00000082


	//----- nvinfo : EIATTR_KPARAM_INFO
	.align		4
.L_569:
        /*0008*/ 	.byte	0x04, 0x17
        /*000a*/ 	.short	(.L_571 - .L_570)
.L_570:
        /*000c*/ 	.word	0x00000000
        /*0010*/ 	.short	0x0003
        /*0012*/ 	.short	0x0014
        /*0014*/ 	.byte	0x00, 0xf0, 0x11, 0x00


	//----- nvinfo : EIATTR_KPARAM_INFO
	.align		4
.L_571:
        /*0018*/ 	.byte	0x04, 0x17
        /*001a*/ 	.short	(.L_573 - .L_572)
.L_572:
        /*001c*/ 	.word	0x00000000
        /*0020*/ 	.short	0x0002
        /*0022*/ 	.short	0x0010
        /*0024*/ 	.byte	0x00, 0xf0, 0x11, 0x00


	//----- nvinfo : EIATTR_KPARAM_INFO
	.align		4
.L_573:
        /*0028*/ 	.byte	0x04, 0x17
        /*002a*/ 	.short	(.L_575 - .L_574)
.L_574:
        /*002c*/ 	.word	0x00000000
        /*0030*/ 	.short	0x0001
        /*0032*/ 	.short	0x0008
        /*0034*/ 	.byte	0x00, 0xf5, 0x21, 0x00


	//----- nvinfo : EIATTR_KPARAM_INFO
	.align		4
.L_575:
        /*0038*/ 	.byte	0x04, 0x17
        /*003a*/ 	.short	(.L_577 - .L_576)
.L_576:
        /*003c*/ 	.word	0x00000000
        /*0040*/ 	.short	0x0000
        /*0042*/ 	.short	0x0000
        /*0044*/ 	.byte	0x00, 0xf5, 0x21, 0x00


	//----- nvinfo : EIATTR_SPARSE_MMA_MASK
	.align		4
.L_577:
        /*0048*/ 	.byte	0x03, 0x50
        /*004a*/ 	.short	0x0000


	//----- nvinfo : EIATTR_MAXREG_COUNT
	.align		4
        /*004c*/ 	.byte	0x03, 0x1b
        /*004e*/ 	.short	0x00ff


	//----- nvinfo : EIATTR_MERCURY_ISA_VERSION
	.align		4
        /*0050*/ 	.byte	0x03, 0x5f
        /*0052*/ 	.short	0x0101


	//----- nvinfo : EIATTR_VRC_CTA_INIT_COUNT
	.align		4
        /*0054*/ 	.byte	0x02, 0x4a
	.zero		1
	.zero		1


	//----- nvinfo : EIATTR_EXIT_INSTR_OFFSETS
	.align		4
        /*0058*/ 	.byte	0x04, 0x1c
        /*005a*/ 	.short	(.L_579 - .L_578)


	//   ....[0]....
.L_578:
        /*005c*/ 	.word	0x00000070


	//   ....[1]....
        /*0060*/ 	.word	0x00000110


	//----- nvinfo : EIATTR_CBANK_PARAM_SIZE
	.align		4
.L_579:
        /*0064*/ 	.byte	0x03, 0x19
        /*0066*/ 	.short	0x0018


	//----- nvinfo : EIATTR_PARAM_CBANK
	.align		4
        /*0068*/ 	.byte	0x04, 0x0a
        /*006a*/ 	.short	(.L_581 - .L_580)
	.align		4
.L_580:
        /*006c*/ 	.word	index@(.nv.constant0._Z20histogramCalculationImEvPKT_Piii)
        /*0070*/ 	.short	0x0380
        /*0072*/ 	.short	0x0018


	//----- nvinfo : EIATTR_SW_WAR
	.align		4
.L_581:
        /*0074*/ 	.byte	0x04, 0x36
        /*0076*/ 	.short	(.L_583 - .L_582)
.L_582:
        /*0078*/ 	.word	0x00000008
.L_583:


//--------------------- .nv.info._Z20histogramCalculationIjEvPKT_Piii --------------------------
	.section	.nv.info._Z20histogramCalculationIjEvPKT_Piii,"",@"SHT_CUDA_INFO"
	.sectionflags	@""
	.align	4


	//----- nvinfo : EIATTR_CUDA_API_VERSION
	.align		4
        /*0000*/ 	.byte	0x04, 0x37
        /*0002*/ 	.short	(.L_585 - .L_584)
.L_584:
        /*0004*/ 	.word	0x00000082


	//----- nvinfo : EIATTR_KPARAM_INFO
	.align		4
.L_585:
        /*0008*/ 	.byte	0x04, 0x17
        /*000a*/ 	.short	(.L_587 - .L_586)
.L_586:
        /*000c*/ 	.word	0x00000000
        /*0010*/ 	.short	0x0003
        /*0012*/ 	.short	0x0014
        /*0014*/ 	.byte	0x00, 0xf0, 0x11, 0x00


	//----- nvinfo : EIATTR_KPARAM_INFO
	.align		4
.L_587:
        /*0018*/ 	.byte	0x04, 0x17
        /*001a*/ 	.short	(.L_589 - .L_588)
.L_588:
        /*001c*/ 	.word	0x00000000
        /*0020*/ 	.short	0x0002
        /*0022*/ 	.short	0x0010
        /*0024*/ 	.byte	0x00, 0xf0, 0x11, 0x00


	//----- nvinfo : EIATTR_KPARAM_INFO
	.align		4
.L_589:
        /*0028*/ 	.byte	0x04, 0x17
        /*002a*/ 	.short	(.L_591 - .L_590)
.L_590:
        /*002c*/ 	.word	0x00000000
        /*0030*/ 	.short	0x0001
        /*0032*/ 	.short	0x0008
        /*0034*/ 	.byte	0x00, 0xf5, 0x21, 0x00


	//----- nvinfo : EIATTR_KPARAM_INFO
	.align		4
.L_591:
        /*0038*/ 	.byte	0x04, 0x17
        /*003a*/ 	.short	(.L_593 - .L_592)
.L_592:
        /*003c*/ 	.word	0x00000000
        /*0040*/ 	.short	0x0000
        /*0042*/ 	.short	0x0000
        /*0044*/ 	.byte	0x00, 0xf5, 0x21, 0x00


	//----- nvinfo : EIATTR_SPARSE_MMA_MASK
	.align		4
.L_593:
        /*0048*/ 	.byte	0x03, 0x50
        /*004a*/ 	.short	0x0000


	//----- nvinfo : EIATTR_MAXREG_COUNT
	.align		4
        /*004c*/ 	.byte	0x03, 0x1b
        /*004e*/ 	.short	0x00ff


	//----- nvinfo : EIATTR_MERCURY_ISA_VERSION
	.align		4
        /*0050*/ 	.byte	0x03, 0x5f
        /*0052*/ 	.short	0x0101


	//----- nvinfo : EIATTR_VRC_CTA_INIT_COUNT
	.align		4
        /*0054*/ 	.byte	0x02, 0x4a
	.zero		1
	.zero		1


	//----- nvinfo : EIATTR_EXIT_INSTR_OFFSETS
	.align		4
        /*0058*/ 	.byte	0x04, 0x1c
        /*005a*/ 	.short	(.L_595 - .L_594)


	//   ....[0]....
.L_594:
        /*005c*/ 	.word	0x00000070


	//   ....[1]....
        /*0060*/ 	.word	0x00000100


	//----- nvinfo : EIATTR_CBANK_PARAM_SIZE
	.align		4
.L_595:
        /*0064*/ 	.byte	0x03, 0x19
        /*0066*/ 	.short	0x0018


	//----- nvinfo : EIATTR_PARAM_CBANK
	.align		4
        /*0068*/ 	.byte	0x04, 0x0a
        /*006a*/ 	.short	(.L_597 - .L_596)
	.align		4
.L_596:
        /*006c*/ 	.word	index@(.nv.constant0._Z20histogramCalculationIjEvPKT_Piii)
        /*0070*/ 	.short	0x0380
        /*0072*/ 	.short	0x0018


	//----- nvinfo : EIATTR_SW_WAR
	.align		4
.L_597:
        /*0074*/ 	.byte	0x04, 0x36
        /*0076*/ 	.short	(.L_599 - .L_598)
.L_598:
        /*0078*/ 	.word	0x00000008
.L_599:


//--------------------- .nv.info._Z20histogramCalculationItEvPKT_Piii --------------------------
	.section	.nv.info._Z20histogramCalculationItEvPKT_Piii,"",@"SHT_CUDA_INFO"
	.sectionflags	@""
	.align	4


	//----- nvinfo : EIATTR_CUDA_API_VERSION
	.align		4
        /*0000*/ 	.byte	0x04, 0x37
        /*0002*/ 	.short	(.L_601 - .L_600)
.L_600:
        /*0004*/ 	.word	0x00000082


	//----- nvinfo : EIATTR_KPARAM_INFO
	.align		4
.L_601:
        /*0008*/ 	.byte	0x04, 0x17
        /*000a*/ 	.short	(.L_603 - .L_602)
.L_602:
        /*000c*/ 	.word	0x00000000
        /*0010*/ 	.short	0x0003
        /*0012*/ 	.short	0x0014
        /*0014*/ 	.byte	0x00, 0xf0, 0x11, 0x00


	//----- nvinfo : EIATTR_KPARAM_INFO
	.align		4
.L_603:
        /*0018*/ 	.byte	0x04, 0x17
        /*001a*/ 	.short	(.L_605 - .L_604)
.L_604:
        /*001c*/ 	.word	0x00000000
        /*0020*/ 	.short	0x0002
        /*0022*/ 	.short	0x0010
        /*0024*/ 	.byte	0x00, 0xf0, 0x11, 0x00


	//----- nvinfo : EIATTR_KPARAM_INFO
	.align		4
.L_605:
        /*0028*/ 	.byte	0x04, 0x17
        /*002a*/ 	.short	(.L_607 - .L_606)
.L_606:
        /*002c*/ 	.word	0x00000000
        /*0030*/ 	.short	0x0001
        /*0032*/ 	.short	0x0008
        /*0034*/ 	.byte	0x00, 0xf5, 0x21, 0x00


	//----- nvinfo : EIATTR_KPARAM_INFO
	.align		4
.L_607:
        /*0038*/ 	.byte	0x04, 0x17
        /*003a*/ 	.short	(.L_609 - .L_608)
.L_608:
        /*003c*/ 	.word	0x00000000
        /*0040*/ 	.short	0x0000
        /*0042*/ 	.short	0x0000
        /*0044*/ 	.byte	0x00, 0xf5, 0x21, 0x00


	//----- nvinfo : EIATTR_SPARSE_MMA_MASK
	.align		4
.L_609:
        /*0048*/ 	.byte	0x03, 0x50
        /*004a*/ 	.short	0x0000


	//----- nvinfo : EIATTR_MAXREG_COUNT
	.align		4
        /*004c*/ 	.byte	0x03, 0x1b
        /*004e*/ 	.short	0x00ff


	//----- nvinfo : EIATTR_MERCURY_ISA_VERSION
	.align		4
        /*0050*/ 	.byte	0x03, 0x5f
        /*0052*/ 	.short	0x0101


	//----- nvinfo : EIATTR_VRC_CTA_INIT_COUNT
	.align		4
        /*0054*/ 	.byte	0x02, 0x4a
	.zero		1
	.zero		1


	//----- nvinfo : EIATTR_EXIT_INSTR_OFFSETS
	.align		4
        /*0058*/ 	.byte	0x04, 0x1c
        /*005a*/ 	.short	(.L_611 - .L_610)


	//   ....[0]....
.L_610:
        /*005c*/ 	.word	0x00000070


	//   ....[1]....
        /*0060*/ 	.word	0x00000100


	//----- nvinfo : EIATTR_CBANK_PARAM_SIZE
	.align		4
.L_611:
        /*0064*/ 	.byte	0x03, 0x19
        /*0066*/ 	.short	0x0018


	//----- nvinfo : EIATTR_PARAM_CBANK
	.align		4
        /*0068*/ 	.byte	0x04, 0x0a
        /*006a*/ 	.short	(.L_613 - .L_612)
	.align		4
.L_612:
        /*006c*/ 	.word	index@(.nv.constant0._Z20histogramCalculationItEvPKT_Piii)
        /*0070*/ 	.short	0x0380
        /*0072*/ 	.short	0x0018


	//----- nvinfo : EIATTR_SW_WAR
	.align		4
.L_613:
        /*0074*/ 	.byte	0x04, 0x36
        /*0076*/ 	.short	(.L_615 - .L_614)
.L_614:
        /*0078*/ 	.word	0x00000008
.L_615:


//--------------------- .nv.info._Z20histogramCalculationIhEvPKT_Piii --------------------------
	.section	.nv.info._Z20histogramCalculationIhEvPKT_Piii,"",@"SHT_CUDA_INFO"
	.sectionflags	@""
	.align	4


	//----- nvinfo : EIATTR_CUDA_API_VERSION
	.align		4
        /*0000*/ 	.byte	0x04, 0x37
        /*0002*/ 	.short	(.L_617 - .L_616)
.L_616:
        /*0004*/ 	.word	0x00000082


	//----- nvinfo : EIATTR_KPARAM_INFO
	.align		4
.L_617:
        /*0008*/ 	.byte	0x04, 0x17
        /*000a*/ 	.short	(.L_619 - .L_618)
.L_618:
        /*000c*/ 	.word	0x00000000
        /*0010*/ 	.short	0x0003
        /*0012*/ 	.short	0x0014
        /*0014*/ 	.byte	0x00, 0xf0, 0x11, 0x00


	//----- nvinfo : EIATTR_KPARAM_INFO
	.align		4
.L_619:
        /*0018*/ 	.byte	0x04, 0x17
        /*001a*/ 	.short	(.L_621 - .L_620)
.L_620:
        /*001c*/ 	.word	0x00000000
        /*0020*/ 	.short	0x0002
        /*0022*/ 	.short	0x0010
        /*0024*/ 	.byte	0x00, 0xf0, 0x11, 0x00


	//----- nvinfo : EIATTR_KPARAM_INFO
	.align		4
.L_621:
        /*0028*/ 	.byte	0x04, 0x17
        /*002a*/ 	.short	(.L_623 - .L_622)
.L_622:
        /*002c*/ 	.word	0x00000000
        /*0030*/ 	.short	0x0001
        /*0032*/ 	.short	0x0008
        /*0034*/ 	.byte	0x00, 0xf5, 0x21, 0x00


	//----- nvinfo : EIATTR_KPARAM_INFO
	.align		4
.L_623:
        /*0038*/ 	.byte	0x04, 0x17
        /*003a*/ 	.short	(.L_625 - .L_624)
.L_624:
        /*003c*/ 	.word	0x00000000
        /*0040*/ 	.short	0x0000
        /*0042*/ 	.short	0x0000
        /*0044*/ 	.byte	0x00, 0xf5, 0x21, 0x00


	//----- nvinfo : EIATTR_SPARSE_MMA_MASK
	.align		4
.L_625:
        /*0048*/ 	.byte	0x03, 0x50
        /*004a*/ 	.short	0x0000


	//----- nvinfo : EIATTR_MAXREG_COUNT
	.align		4
        /*004c*/ 	.byte	0x03, 0x1b
        /*004e*/ 	.short	0x00ff


	//----- nvinfo : EIATTR_MERCURY_ISA_VERSION
	.align		4
        /*0050*/ 	.byte	0x03, 0x5f
        /*0052*/ 	.short	0x0101


	//----- nvinfo : EIATTR_VRC_CTA_INIT_COUNT
	.align		4
        /*0054*/ 	.byte	0x02, 0x4a
	.zero		1
	.zero		1


	//----- nvinfo : EIATTR_EXIT_INSTR_OFFSETS
	.align		4
        /*0058*/ 	.byte	0x04, 0x1c
        /*005a*/ 	.short	(.L_627 - .L_626)


	//   ....[0]....
.L_626:
        /*005c*/ 	.word	0x00000070


	//   ....[1]....
        /*0060*/ 	.word	0x00000110


	//----- nvinfo : EIATTR_CBANK_PARAM_SIZE
	.align		4
.L_627:
        /*0064*/ 	.byte	0x03, 0x19
        /*0066*/ 	.short	0x0018


	//----- nvinfo : EIATTR_PARAM_CBANK
	.align		4
        /*0068*/ 	.byte	0x04, 0x0a
        /*006a*/ 	.short	(.L_629 - .L_628)
	.align		4
.L_628:
        /*006c*/ 	.word	index@(.nv.constant0._Z20histogramCalculationIhEvPKT_Piii)
        /*0070*/ 	.short	0x0380
        /*0072*/ 	.short	0x0018


	//----- nvinfo : EIATTR_SW_WAR
	.align		4
.L_629:
        /*0074*/ 	.byte	0x04, 0x36
        /*0076*/ 	.short	(.L_631 - .L_630)
.L_630:
        /*0078*/ 	.word	0x00000008
.L_631:


//--------------------- .nv.info._Z20histogramCalculationIlEvPKT_Piii --------------------------
	.section	.nv.info._Z20histogramCalculationIlEvPKT_Piii,"",@"SHT_CUDA_INFO"
	.sectionflags	@""
	.align	4


	//----- nvinfo : EIATTR_CUDA_API_VERSION
	.align		4
        /*0000*/ 	.byte	0x04, 0x37
        /*0002*/ 	.short	(.L_633 - .L_632)
.L_632:
        /*0004*/ 	.word	0x00000082


	//----- nvinfo : EIATTR_KPARAM_INFO
	.align		4
.L_633:
        /*0008*/ 	.byte	0x04, 0x17
        /*000a*/ 	.short	(.L_635 - .L_634)
.L_634:
        /*000c*/ 	.word	0x00000000
        /*0010*/ 	.short	0x0003
        /*0012*/ 	.short	0x0014
        /*0014*/ 	.byte	0x00, 0xf0, 0x11, 0x00


	//----- nvinfo : EIATTR_KPARAM_INFO
	.align		4
.L_635:
        /*0018*/ 	.byte	0x04, 0x17
        /*001a*/ 	.short	(.L_637 - .L_636)
.L_636:
        /*001c*/ 	.word	0x00000000
        /*0020*/ 	.short	0x0002
        /*0022*/ 	.short	0x0010
        /*0024*/ 	.byte	0x00, 0xf0, 0x11, 0x00


	//----- nvinfo : EIATTR_KPARAM_INFO
	.align		4
.L_637:
        /*0028*/ 	.byte	0x04, 0x17
        /*002a*/ 	.short	(.L_639 - .L_638)
.L_638:
        /*002c*/ 	.word	0x00000000
        /*0030*/ 	.short	0x0001
        /*0032*/ 	.short	0x0008
        /*0034*/ 	.byte	0x00, 0xf5, 0x21, 0x00


	//----- nvinfo : EIATTR_KPARAM_INFO
	.align		4
.L_639:
        /*0038*/ 	.byte	0x04, 0x17
        /*003a*/ 	.short	(.L_641 - .L_640)
.L_640:
        /*003c*/ 	.word	0x00000000
        /*0040*/ 	.short	0x0000
        /*0042*/ 	.short	0x0000
        /*0044*/ 	.byte	0x00, 0xf5, 0x21, 0x00


	//----- nvinfo : EIATTR_SPARSE_MMA_MASK
	.align		4
.L_641:
        /*0048*/ 	.byte	0x03, 0x50
        /*004a*/ 	.short	0x0000


	//----- nvinfo : EIATTR_MAXREG_COUNT
	.align		4
        /*004c*/ 	.byte	0x03, 0x1b
        /*004e*/ 	.short	0x00ff


	//----- nvinfo : EIATTR_MERCURY_ISA_VERSION
	.align		4
        /*0050*/ 	.byte	0x03, 0x5f
        /*0052*/ 	.short	0x0101


	//----- nvinfo : EIATTR_VRC_CTA_INIT_COUNT
	.align		4
        /*0054*/ 	.byte	0x02, 0x4a
	.zero		1
	.zero		1


	//----- nvinfo : EIATTR_EXIT_INSTR_OFFSETS
	.align		4
        /*0058*/ 	.byte	0x04, 0x1c
        /*005a*/ 	.short	(.L_643 - .L_642)


	//   ....[0]....
.L_642:
        /*005c*/ 	.word	0x00000070


	//   ....[1]....
        /*0060*/ 	.word	0x00000110


	//----- nvinfo : EIATTR_CBANK_PARAM_SIZE
	.align		4
.L_643:
        /*0064*/ 	.byte	0x03, 0x19
        /*0066*/ 	.short	0x0018


	//----- nvinfo : EIATTR_PARAM_CBANK
	.align		4
        /*0068*/ 	.byte	0x04, 0x0a
        /*006a*/ 	.short	(.L_645 - .L_644)
	.align		4
.L_644:
        /*006c*/ 	.word	index@(.nv.constant0._Z20histogramCalculationIlEvPKT_Piii)
        /*0070*/ 	.short	0x0380
        /*0072*/ 	.short	0x0018


	//----- nvinfo : EIATTR_SW_WAR
	.align		4
.L_645:
        /*0074*/ 	.byte	0x04, 0x36
        /*0076*/ 	.short	(.L_647 - .L_646)
.L_646:
        /*0078*/ 	.word	0x00000008
.L_647:


//--------------------- .nv.info._Z20histogramCalculationIiEvPKT_Piii --------------------------
	.section	.nv.info._Z20histogramCalculationIiEvPKT_Piii,"",@"SHT_CUDA_INFO"
	.sectionflags	@""
	.align	4


	//----- nvinfo : EIATTR_CUDA_API_VERSION
	.align		4
        /*0000*/ 	.byte	0x04, 0x37
        /*0002*/ 	.short	(.L_649 - .L_648)
.L_648:
        /*0004*/ 	.word	0x00000082


	//----- nvinfo : EIATTR_KPARAM_INFO
	.align		4
.L_649:
        /*0008*/ 	.byte	0x04, 0x17
        /*000a*/ 	.short	(.L_651 - .L_650)
.L_650:
        /*000c*/ 	.word	0x00000000
        /*0010*/ 	.short	0x0003
        /*0012*/ 	.short	0x0014
        /*0014*/ 	.byte	0x00, 0xf0, 0x11, 0x00


	//----- nvinfo : EIATTR_KPARAM_INFO
	.align		4
.L_651:
        /*0018*/ 	.byte	0x04, 0x17
        /*001a*/ 	.short	(.L_653 - .L_652)
.L_652:
        /*001c*/ 	.word	0x00000000
        /*0020*/ 	.short	0x0002
        /*0022*/ 	.short	0x0010
        /*0024*/ 	.byte	0x00, 0xf0, 0x11, 0x00


	//----- nvinfo : EIATTR_KPARAM_INFO
	.align		4
.L_653:
        /*0028*/ 	.byte	0x04, 0x17
        /*002a*/ 	.short	(.L_655 - .L_654)
.L_654:
        /*002c*/ 	.word	0x00000000
        /*0030*/ 	.short	0x0001
        /*0032*/ 	.short	0x0008
        /*0034*/ 	.byte	0x00, 0xf5, 0x21, 0x00


	//----- nvinfo : EIATTR_KPARAM_INFO
	.align		4
.L_655:
        /*0038*/ 	.byte	0x04, 0x17
        /*003a*/ 	.short	(.L_657 - .L_656)
.L_656:
        /*003c*/ 	.word	0x00000000
        /*0040*/ 	.short	0x0000
        /*0042*/ 	.short	0x0000
        /*0044*/ 	.byte	0x00, 0xf5, 0x21, 0x00


	//----- nvinfo : EIATTR_SPARSE_MMA_MASK
	.align		4
.L_657:
        /*0048*/ 	.byte	0x03, 0x50
        /*004a*/ 	.short	0x0000


	//----- nvinfo : EIATTR_MAXREG_COUNT
	.align		4
        /*004c*/ 	.byte	0x03, 0x1b
        /*004e*/ 	.short	0x00ff


	//----- nvinfo : EIATTR_MERCURY_ISA_VERSION
	.align		4
        /*0050*/ 	.byte	0x03, 0x5f
        /*0052*/ 	.short	0x0101


	//----- nvinfo : EIATTR_VRC_CTA_INIT_COUNT
	.align		4
        /*0054*/ 	.byte	0x02, 0x4a
	.zero		1
	.zero		1


	//----- nvinfo : EIATTR_EXIT_INSTR_OFFSETS
	.align		4
        /*0058*/ 	.byte	0x04, 0x1c
        /*005a*/ 	.short	(.L_659 - .L_658)


	//   ....[0]....
.L_658:
        /*005c*/ 	.word	0x00000070


	//   ....[1]....
        /*0060*/ 	.word	0x00000100


	//----- nvinfo : EIATTR_CBANK_PARAM_SIZE
	.align		4
.L_659:
        /*0064*/ 	.byte	0x03, 0x19
        /*0066*/ 	.short	0x0018


	//----- nvinfo : EIATTR_PARAM_CBANK
	.align		4
        /*0068*/ 	.byte	0x04, 0x0a
        /*006a*/ 	.short	(.L_661 - .L_660)
	.align		4
.L_660:
        /*006c*/ 	.word	index@(.nv.constant0._Z20histogramCalculationIiEvPKT_Piii)
        /*0070*/ 	.short	0x0380
        /*0072*/ 	.short	0x0018


	//----- nvinfo : EIATTR_SW_WAR
	.align		4
.L_661:
        /*0074*/ 	.byte	0x04, 0x36
        /*0076*/ 	.short	(.L_663 - .L_662)
.L_662:
        /*0078*/ 	.word	0x00000008
.L_663:


//--------------------- .nv.info._Z20histogramCalculationIsEvPKT_Piii --------------------------
	.section	.nv.info._Z20histogramCalculationIsEvPKT_Piii,"",@"SHT_CUDA_INFO"
	.sectionflags	@""
	.align	4


	//----- nvinfo : EIATTR_CUDA_API_VERSION
	.align		4
        /*0000*/ 	.byte	0x04, 0x37
        /*0002*/ 	.short	(.L_665 - .L_664)
.L_664:
        /*0004*/ 	.word	0x00000082


	//----- nvinfo : EIATTR_KPARAM_INFO
	.align		4
.L_665:
        /*0008*/ 	.byte	0x04, 0x17
        /*000a*/ 	.short	(.L_667 - .L_666)
.L_666:
        /*000c*/ 	.word	0x00000000
        /*0010*/ 	.short	0x0003
        /*0012*/ 	.short	0x0014
        /*0014*/ 	.byte	0x00, 0xf0, 0x11, 0x00


	//----- nvinfo : EIATTR_KPARAM_INFO
	.align		4
.L_667:
        /*0018*/ 	.byte	0x04, 0x17
        /*001a*/ 	.short	(.L_669 - .L_668)
.L_668:
        /*001c*/ 	.word	0x00000000
        /*0020*/ 	.short	0x0002
        /*0022*/ 	.short	0x0010
        /*0024*/ 	.byte	0x00, 0xf0, 0x11, 0x00


	//----- nvinfo : EIATTR_KPARAM_INFO
	.align		4
.L_669:
        /*0028*/ 	.byte	0x04, 0x17
        /*002a*/ 	.short	(.L_671 - .L_670)
.L_670:
        /*002c*/ 	.word	0x00000000
        /*0030*/ 	.short	0x0001
        /*0032*/ 	.short	0x0008
        /*0034*/ 	.byte	0x00, 0xf5, 0x21, 0x00


	//----- nvinfo : EIATTR_KPARAM_INFO
	.align		4
.L_671:
        /*0038*/ 	.byte	0x04, 0x17
        /*003a*/ 	.short	(.L_673 - .L_672)
.L_672:
        /*003c*/ 	.word	0x00000000
        /*0040*/ 	.short	0x0000
        /*0042*/ 	.short	0x0000
        /*0044*/ 	.byte	0x00, 0xf5, 0x21, 0x00


	//----- nvinfo : EIATTR_SPARSE_MMA_MASK
	.align		4
.L_673:
        /*0048*/ 	.byte	0x03, 0x50
        /*004a*/ 	.short	0x0000


	//----- nvinfo : EIATTR_MAXREG_COUNT
	.align		4
        /*004c*/ 	.byte	0x03, 0x1b
        /*004e*/ 	.short	0x00ff


	//----- nvinfo : EIATTR_MERCURY_ISA_VERSION
	.align		4
        /*0050*/ 	.byte	0x03, 0x5f
        /*0052*/ 	.short	0x0101


	//----- nvinfo : EIATTR_VRC_CTA_INIT_COUNT
	.align		4
        /*0054*/ 	.byte	0x02, 0x4a
	.zero		1
	.zero		1


	//----- nvinfo : EIATTR_EXIT_INSTR_OFFSETS
	.align		4
        /*0058*/ 	.byte	0x04, 0x1c
        /*005a*/ 	.short	(.L_675 - .L_674)


	//   ....[0]....
.L_674:
        /*005c*/ 	.word	0x00000070


	//   ....[1]....
        /*0060*/ 	.word	0x00000100


	//----- nvinfo : EIATTR_CBANK_PARAM_SIZE
	.align		4
.L_675:
        /*0064*/ 	.byte	0x03, 0x19
        /*0066*/ 	.short	0x0018


	//----- nvinfo : EIATTR_PARAM_CBANK
	.align		4
        /*0068*/ 	.byte	0x04, 0x0a
        /*006a*/ 	.short	(.L_677 - .L_676)
	.align		4
.L_676:
        /*006c*/ 	.word	index@(.nv.constant0._Z20histogramCalculationIsEvPKT_Piii)
        /*0070*/ 	.short	0x0380
        /*0072*/ 	.short	0x0018


	//----- nvinfo : EIATTR_SW_WAR
	.align		4
.L_677:
        /*0074*/ 	.byte	0x04, 0x36
        /*0076*/ 	.short	(.L_679 - .L_678)
.L_678:
        /*0078*/ 	.word	0x00000008
.L_679:


//--------------------- .nv.info._Z20histogramCalculationIaEvPKT_Piii --------------------------
	.section	.nv.info._Z20histogramCalculationIaEvPKT_Piii,"",@"SHT_CUDA_INFO"
	.sectionflags	@""
	.align	4


	//----- nvinfo : EIATTR_CUDA_API_VERSION
	.align		4
        /*0000*/ 	.byte	0x04, 0x37
        /*0002*/ 	.short	(.L_681 - .L_680)
.L_680:
        /*0004*/ 	.word	0x00000082


	//----- nvinfo : EIATTR_KPARAM_INFO
	.align		4
.L_681:
        /*0008*/ 	.byte	0x04, 0x17
        /*000a*/ 	.short	(.L_683 - .L_682)
.L_682:
        /*000c*/ 	.word	0x00000000
        /*0010*/ 	.short	0x0003
        /*0012*/ 	.short	0x0014
        /*0014*/ 	.byte	0x00, 0xf0, 0x11, 0x00


	//----- nvinfo : EIATTR_KPARAM_INFO
	.align		4
.L_683:
        /*0018*/ 	.byte	0x04, 0x17
        /*001a*/ 	.short	(.L_685 - .L_684)
.L_684:
        /*001c*/ 	.word	0x00000000
        /*0020*/ 	.short	0x0002
        /*0022*/ 	.short	0x0010
        /*0024*/ 	.byte	0x00, 0xf0, 0x11, 0x00


	//----- nvinfo : EIATTR_KPARAM_INFO
	.align		4
.L_685:
        /*0028*/ 	.byte	0x04, 0x17
        /*002a*/ 	.short	(.L_687 - .L_686)
.L_686:
        /*002c*/ 	.word	0x00000000
        /*0030*/ 	.short	0x0001
        /*0032*/ 	.short	0x0008
        /*0034*/ 	.byte	0x00, 0xf5, 0x21, 0x00


	//----- nvinfo : EIATTR_KPARAM_INFO
	.align		4
.L_687:
        /*0038*/ 	.byte	0x04, 0x17
        /*003a*/ 	.short	(.L_689 - .L_688)
.L_688:
        /*003c*/ 	.word	0x00000000
        /*0040*/ 	.short	0x0000
        /*0042*/ 	.short	0x0000
        /*0044*/ 	.byte	0x00, 0xf5, 0x21, 0x00


	//----- nvinfo : EIATTR_SPARSE_MMA_MASK
	.align		4
.L_689:
        /*0048*/ 	.byte	0x03, 0x50
        /*004a*/ 	.short	0x0000


	//----- nvinfo : EIATTR_MAXREG_COUNT
	.align		4
        /*004c*/ 	.byte	0x03, 0x1b
        /*004e*/ 	.short	0x00ff


	//----- nvinfo : EIATTR_MERCURY_ISA_VERSION
	.align		4
        /*0050*/ 	.byte	0x03, 0x5f
        /*0052*/ 	.short	0x0101


	//----- nvinfo : EIATTR_VRC_CTA_INIT_COUNT
	.align		4
        /*0054*/ 	.byte	0x02, 0x4a
	.zero		1
	.zero		1


	//----- nvinfo : EIATTR_EXIT_INSTR_OFFSETS
	.align		4
        /*0058*/ 	.byte	0x04, 0x1c
        /*005a*/ 	.short	(.L_691 - .L_690)


	//   ....[0]....
.L_690:
        /*005c*/ 	.word	0x00000070


	//   ....[1]....
        /*0060*/ 	.word	0x00000110


	//----- nvinfo : EIATTR_CBANK_PARAM_SIZE
	.align		4
.L_691:
        /*0064*/ 	.byte	0x03, 0x19
        /*0066*/ 	.short	0x0018


	//----- nvinfo : EIATTR_PARAM_CBANK
	.align		4
        /*0068*/ 	.byte	0x04, 0x0a
        /*006a*/ 	.short	(.L_693 - .L_692)
	.align		4
.L_692:
        /*006c*/ 	.word	index@(.nv.constant0._Z20histogramCalculationIaEvPKT_Piii)
        /*0070*/ 	.short	0x0380
        /*0072*/ 	.short	0x0018


	//----- nvinfo : EIATTR_SW_WAR
	.align		4
.L_693:
        /*0074*/ 	.byte	0x04, 0x36
        /*0076*/ 	.short	(.L_695 - .L_694)
.L_694:
        /*0078*/ 	.word	0x00000008
.L_695:


//--------------------- .nv.info._Z12parallelScanIdEvPKT_PS0_i --------------------------
	.section	.nv.info._Z12parallelScanIdEvPKT_PS0_i,"",@"SHT_CUDA_INFO"
	.sectionflags	@""
	.align	4


	//----- nvinfo : EIATTR_CUDA_API_VERSION
	.align		4
        /*0000*/ 	.byte	0x04, 0x37
        /*0002*/ 	.short	(.L_697 - .L_696)
.L_696:
        /*0004*/ 	.word	0x00000082


	//----- nvinfo : EIATTR_KPARAM_INFO
	.align		4
.L_697:
        /*0008*/ 	.byte	0x04, 0x17
        /*000a*/ 	.short	(.L_699 - .L_698)
.L_698:
        /*000c*/ 	.word	0x00000000
        /*0010*/ 	.short	0x0002
        /*0012*/ 	.short	0x0010
        /*0014*/ 	.byte	0x00, 0xf0, 0x11, 0x00


	//----- nvinfo : EIATTR_KPARAM_INFO
	.align		4
.L_699:
        /*0018*/ 	.byte	0x04, 0x17
        /*001a*/ 	.short	(.L_701 - .L_700)
.L_700:
        /*001c*/ 	.word	0x00000000
        /*0020*/ 	.short	0x0001
        /*0022*/ 	.short	0x0008
        /*0024*/ 	.byte	0x00, 0xf5, 0x21, 0x00


	//----- nvinfo : EIATTR_KPARAM_INFO
	.align		4
.L_701:
        /*0028*/ 	.byte	0x04, 0x17
        /*002a*/ 	.short	(.L_703 - .L_702)
.L_702:
        /*002c*/ 	.word	0x00000000
        /*0030*/ 	.short	0x0000
        /*0032*/ 	.short	0x0000
        /*0034*/ 	.byte	0x00, 0xf5, 0x21, 0x00


	//----- nvinfo : EIATTR_SPARSE_MMA_MASK
	.align		4
.L_703:
        /*0038*/ 	.byte	0x03, 0x50
        /*003a*/ 	.short	0x0000


	//----- nvinfo : EIATTR_MAXREG_COUNT
	.align		4
        /*003c*/ 	.byte	0x03, 0x1b
        /*003e*/ 	.short	0x00ff


	//----- nvinfo : EIATTR_NUM_BARRIERS
	.align		4
        /*0040*/ 	.byte	0x02, 0x4c
        /*0042*/ 	.byte	0x01
	.zero		1


	//----- nvinfo : EIATTR_MERCURY_ISA_VERSION
	.align		4
        /*0044*/ 	.byte	0x03, 0x5f
        /*0046*/ 	.short	0x0101


	//----- nvinfo : EIATTR_VRC_CTA_INIT_COUNT
	.align		4
        /*0048*/ 	.byte	0x02, 0x4a
	.zero		1
	.zero		1


	//----- nvinfo : EIATTR_EXIT_INSTR_OFFSETS
	.align		4
        /*004c*/ 	.byte	0x04, 0x1c
        /*004e*/ 	.short	(.L_705 - .L_704)


	//   ....[0]....
.L_704:
        /*0050*/ 	.word	0x00000240


	//   ....[1]....
        /*0054*/ 	.word	0x000002a0


	//----- nvinfo : EIATTR_CBANK_PARAM_SIZE
	.align		4
.L_705:
        /*0058*/ 	.byte	0x03, 0x19
        /*005a*/ 	.short	0x0014


	//----- nvinfo : EIATTR_PARAM_CBANK
	.align		4
        /*005c*/ 	.byte	0x04, 0x0a
        /*005e*/ 	.short	(.L_707 - .L_706)
	.align		4
.L_706:
        /*0060*/ 	.word	index@(.nv.constant0._Z12parallelScanIdEvPKT_PS0_i)
        /*0064*/ 	.short	0x0380
        /*0066*/ 	.short	0x0014


	//----- nvinfo : EIATTR_SW_WAR
	.align		4
.L_707:
        /*0068*/ 	.byte	0x04, 0x36
        /*006a*/ 	.short	(.L_709 - .L_708)
.L_708:
        /*006c*/ 	.word	0x00000008
.L_709:


//--------------------- .nv.info._Z12parallelScanIfEvPKT_PS0_i --------------------------
	.section	.nv.info._Z12parallelScanIfEvPKT_PS0_i,"",@"SHT_CUDA_INFO"
	.sectionflags	@""
	.align	4


	//----- nvinfo : EIATTR_CUDA_API_VERSION
	.align		4
        /*0000*/ 	.byte	0x04, 0x37
        /*0002*/ 	.short	(.L_711 - .L_710)
.L_710:
        /*0004*/ 	.word	0x00000082


	//----- nvinfo : EIATTR_KPARAM_INFO
	.align		4
.L_711:
        /*0008*/ 	.byte	0x04, 0x17
        /*000a*/ 	.short	(.L_713 - .L_712)
.L_712:
        /*000c*/ 	.word	0x00000000
        /*0010*/ 	.short	0x0002
        /*0012*/ 	.short	0x0010
        /*0014*/ 	.byte	0x00, 0xf0, 0x11, 0x00


	//----- nvinfo : EIATTR_KPARAM_INFO
	.align		4
.L_713:
        /*0018*/ 	.byte	0x04, 0x17
        /*001a*/ 	.short	(.L_715 - .L_714)
.L_714:
        /*001c*/ 	.word	0x00000000
        /*0020*/ 	.short	0x0001
        /*0022*/ 	.short	0x0008
        /*0024*/ 	.byte	0x00, 0xf5, 0x21, 0x00


	//----- nvinfo : EIATTR_KPARAM_INFO
	.align		4
.L_715:
        /*0028*/ 	.byte	0x04, 0x17
        /*002a*/ 	.short	(.L_717 - .L_716)
.L_716:
        /*002c*/ 	.word	0x00000000
        /*0030*/ 	.short	0x0000
        /*0032*/ 	.short	0x0000
        /*0034*/ 	.byte	0x00, 0xf5, 0x21, 0x00


	//----- nvinfo : EIATTR_SPARSE_MMA_MASK
	.align		4
.L_717:
        /*0038*/ 	.byte	0x03, 0x50
        /*003a*/ 	.short	0x0000


	//----- nvinfo : EIATTR_MAXREG_COUNT
	.align		4
        /*003c*/ 	.byte	0x03, 0x1b
        /*003e*/ 	.short	0x00ff


	//----- nvinfo : EIATTR_NUM_BARRIERS
	.align		4
        /*0040*/ 	.byte	0x02, 0x4c
        /*0042*/ 	.byte	0x01
	.zero		1


	//----- nvinfo : EIATTR_MERCURY_ISA_VERSION
	.align		4
        /*0044*/ 	.byte	0x03, 0x5f
        /*0046*/ 	.short	0x0101


	//----- nvinfo : EIATTR_VRC_CTA_INIT_COUNT
	.align		4
        /*0048*/ 	.byte	0x02, 0x4a
	.zero		1
	.zero		1


	//----- nvinfo : EIATTR_EXIT_INSTR_OFFSETS
	.align		4
        /*004c*/ 	.byte	0x04, 0x1c
        /*004e*/ 	.short	(.L_719 - .L_718)


	//   ....[0]....
.L_718:
        /*0050*/ 	.word	0x00000240


	//   ....[1]....
        /*0054*/ 	.word	0x000002a0


	//----- nvinfo : EIATTR_CBANK_PARAM_SIZE
	.align		4
.L_719:
        /*0058*/ 	.byte	0x03, 0x19
        /*005a*/ 	.short	0x0014


	//----- nvinfo : EIATTR_PARAM_CBANK
	.align		4
        /*005c*/ 	.byte	0x04, 0x0a
        /*005e*/ 	.short	(.L_721 - .L_720)
	.align		4
.L_720:
        /*0060*/ 	.word	index@(.nv.constant0._Z12parallelScanIfEvPKT_PS0_i)
        /*0064*/ 	.short	0x0380
        /*0066*/ 	.short	0x0014


	//----- nvinfo : EIATTR_SW_WAR
	.align		4
.L_721:
        /*0068*/ 	.byte	0x04, 0x36
        /*006a*/ 	.short	(.L_723 - .L_722)
.L_722:
        /*006c*/ 	.word	0x00000008
.L_723:


//--------------------- .nv.info._Z12parallelScanImEvPKT_PS0_i --------------------------
	.section	.nv.info._Z12parallelScanImEvPKT_PS0_i,"",@"SHT_CUDA_INFO"
	.sectionflags	@""
	.align	4


	//----- nvinfo : EIATTR_CUDA_API_VERSION
	.align		4
        /*0000*/ 	.byte	0x04, 0x37
        /*0002*/ 	.short	(.L_725 - .L_724)
.L_724:
        /*0004*/ 	.word	0x00000082


	//----- nvinfo : EIATTR_KPARAM_INFO
	.align		4
.L_725:
        /*0008*/ 	.byte	0x04, 0x17
        /*000a*/ 	.short	(.L_727 - .L_726)
.L_726:
        /*000c*/ 	.word	0x00000000
        /*0010*/ 	.short	0x0002
        /*0012*/ 	.short	0x0010
        /*0014*/ 	.byte	0x00, 0xf0, 0x11, 0x00


	//----- nvinfo : EIATTR_KPARAM_INFO
	.align		4
.L_727:
        /*0018*/ 	.byte	0x04, 0x17
        /*001a*/ 	.short	(.L_729 - .L_728)
.L_728:
        /*001c*/ 	.word	0x00000000
        /*0020*/ 	.short	0x0001
        /*0022*/ 	.short	0x0008
        /*0024*/ 	.byte	0x00, 0xf5, 0x21, 0x00


	//----- nvinfo : EIATTR_KPARAM_INFO
	.align		4
.L_729:
        /*0028*/ 	.byte	0x04, 0x17
        /*002a*/ 	.short	(.L_731 - .L_730)
.L_730:
        /*002c*/ 	.word	0x00000000
        /*0030*/ 	.short	0x0000
        /*0032*/ 	.short	0x0000
        /*0034*/ 	.byte	0x00, 0xf5, 0x21, 0x00


	//----- nvinfo : EIATTR_SPARSE_MMA_MASK
	.align		4
.L_731:
        /*0038*/ 	.byte	0x03, 0x50
        /*003a*/ 	.short	0x0000


	//----- nvinfo : EIATTR_MAXREG_COUNT
	.align		4
        /*003c*/ 	.byte	0x03, 0x1b
        /*003e*/ 	.short	0x00ff


	//----- nvinfo : EIATTR_NUM_BARRIERS
	.align		4
        /*0040*/ 	.byte	0x02, 0x4c
        /*0042*/ 	.byte	0x01
	.zero		1


	//----- nvinfo : EIATTR_MERCURY_ISA_VERSION
	.align		4
        /*0044*/ 	.byte	0x03, 0x5f
        /*0046*/ 	.short	0x0101


	//----- nvinfo : EIATTR_VRC_CTA_INIT_COUNT
	.align		4
        /*0048*/ 	.byte	0x02, 0x4a
	.zero		1
	.zero		1


	//----- nvinfo : EIATTR_EXIT_INSTR_OFFSETS
	.align		4
        /*004c*/ 	.byte	0x04, 0x1c
        /*004e*/ 	.short	(.L_733 - .L_732)


	//   ....[0]....
.L_732:
        /*0050*/ 	.word	0x00000280


	//   ....[1]....
        /*0054*/ 	.word	0x000002e0


	//----- nvinfo : EIATTR_CRS_STACK_SIZE
	.align		4
.L_733:
        /*0058*/ 	.byte	0x04, 0x1e
        /*005a*/ 	.short	(.L_735 - .L_734)
.L_734:
        /*005c*/ 	.word	0x00000000


	//----- nvinfo : EIATTR_CBANK_PARAM_SIZE
	.align		4
.L_735:
        /*0060*/ 	.byte	0x03, 0x19
        /*0062*/ 	.short	0x0014


	//----- nvinfo : EIATTR_PARAM_CBANK
	.align		4
        /*0064*/ 	.byte	0x04, 0x0a
        /*0066*/ 	.short	(.L_737 - .L_736)
	.align		4
.L_736:
        /*0068*/ 	.word	index@(.nv.constant0._Z12parallelScanImEvPKT_PS0_i)
        /*006c*/ 	.short	0x0380
        /*006e*/ 	.short	0x0014


	//----- nvinfo : EIATTR_SW_WAR
	.align		4
.L_737:
        /*0070*/ 	.byte	0x04, 0x36
        /*0072*/ 	.short	(.L_739 - .L_738)
.L_738:
        /*0074*/ 	.word	0x00000008
.L_739:


//--------------------- .nv.info._Z12parallelScanIjEvPKT_PS0_i --------------------------
	.section	.nv.info._Z12parallelScanIjEvPKT_PS0_i,"",@"SHT_CUDA_INFO"
	.sectionflags	@""
	.align	4


	//----- nvinfo : EIATTR_CUDA_API_VERSION
	.align		4
        /*0000*/ 	.byte	0x04, 0x37
        /*0002*/ 	.short	(.L_741 - .L_740)
.L_740:
        /*0004*/ 	.word	0x00000082


	//----- nvinfo : EIATTR_KPARAM_INFO
	.align		4
.L_741:
        /*0008*/ 	.byte	0x04, 0x17
        /*000a*/ 	.short	(.L_743 - .L_742)
.L_742:
        /*000c*/ 	.word	0x00000000
        /*0010*/ 	.short	0x0002
        /*0012*/ 	.short	0x0010
        /*0014*/ 	.byte	0x00, 0xf0, 0x11, 0x00


	//----- nvinfo : EIATTR_KPARAM_INFO
	.align		4
.L_743:
        /*0018*/ 	.byte	0x04, 0x17
        /*001a*/ 	.short	(.L_745 - .L_744)
.L_744:
        /*001c*/ 	.word	0x00000000
        /*0020*/ 	.short	0x0001
        /*0022*/ 	.short	0x0008
        /*0024*/ 	.byte	0x00, 0xf5, 0x21, 0x00


	//----- nvinfo : EIATTR_KPARAM_INFO
	.align		4
.L_745:
        /*0028*/ 	.byte	0x04, 0x17
        /*002a*/ 	.short	(.L_747 - .L_746)
.L_746:
        /*002c*/ 	.word	0x00000000
        /*0030*/ 	.short	0x0000
        /*0032*/ 	.short	0x0000
        /*0034*/ 	.byte	0x00, 0xf5, 0x21, 0x00


	//----- nvinfo : EIATTR_SPARSE_MMA_MASK
	.align		4
.L_747:
        /*0038*/ 	.byte	0x03, 0x50
        /*003a*/ 	.short	0x0000


	//----- nvinfo : EIATTR_MAXREG_COUNT
	.align		4
        /*003c*/ 	.byte	0x03, 0x1b
        /*003e*/ 	.short	0x00ff


	//----- nvinfo : EIATTR_NUM_BARRIERS
	.align		4
        /*0040*/ 	.byte	0x02, 0x4c
        /*0042*/ 	.byte	0x01
	.zero		1


	//----- nvinfo : EIATTR_MERCURY_ISA_VERSION
	.align		4
        /*0044*/ 	.byte	0x03, 0x5f
        /*0046*/ 	.short	0x0101


	//----- nvinfo : EIATTR_VRC_CTA_INIT_COUNT
	.align		4
        /*0048*/ 	.byte	0x02, 0x4a
	.zero		1
	.zero		1


	//----- nvinfo : EIATTR_EXIT_INSTR_OFFSETS
	.align		4
        /*004c*/ 	.byte	0x04, 0x1c
        /*004e*/ 	.short	(.L_749 - .L_748)


	//   ....[0]....
.L_748:
        /*0050*/ 	.word	0x00000240


	//   ....[1]....
        /*0054*/ 	.word	0x000002a0


	//----- nvinfo : EIATTR_CBANK_PARAM_SIZE
	.align		4
.L_749:
        /*0058*/ 	.byte	0x03, 0x19
        /*005a*/ 	.short	0x0014


	//----- nvinfo : EIATTR_PARAM_CBANK
	.align		4
        /*005c*/ 	.byte	0x04, 0x0a
        /*005e*/ 	.short	(.L_751 - .L_750)
	.align		4
.L_750:
        /*0060*/ 	.word	index@(.nv.constant0._Z12parallelScanIjEvPKT_PS0_i)
        /*0064*/ 	.short	0x0380
        /*0066*/ 	.short	0x0014


	//----- nvinfo : EIATTR_SW_WAR
	.align		4
.L_751:
        /*0068*/ 	.byte	0x04, 0x36
        /*006a*/ 	.short	(.L_753 - .L_752)
.L_752:
        /*006c*/ 	.word	0x00000008
.L_753:


//--------------------- .nv.info._Z12parallelScanItEvPKT_PS0_i --------------------------
	.section	.nv.info._Z12parallelScanItEvPKT_PS0_i,"",@"SHT_CUDA_INFO"
	.sectionflags	@""
	.align	4


	//----- nvinfo : EIATTR_CUDA_API_VERSION
	.align		4
        /*0000*/ 	.byte	0x04, 0x37
        /*0002*/ 	.short	(.L_755 - .L_754)
.L_754:
        /*0004*/ 	.word	0x00000082


	//----- nvinfo : EIATTR_KPARAM_INFO
	.align		4
.L_755:
        /*0008*/ 	.byte	0x04, 0x17
        /*000a*/ 	.short	(.L_757 - .L_756)
.L_756:
        /*000c*/ 	.word	0x00000000
        /*0010*/ 	.short	0x0002
        /*0012*/ 	.short	0x0010
        /*0014*/ 	.byte	0x00, 0xf0, 0x11, 0x00


	//----- nvinfo : EIATTR_KPARAM_INFO
	.align		4
.L_757:
        /*0018*/ 	.byte	0x04, 0x17
        /*001a*/ 	.short	(.L_759 - .L_758)
.L_758:
        /*001c*/ 	.word	0x00000000
        /*0020*/ 	.short	0x0001
        /*0022*/ 	.short	0x0008
        /*0024*/ 	.byte	0x00, 0xf5, 0x21, 0x00


	//----- nvinfo : EIATTR_KPARAM_INFO
	.align		4
.L_759:
        /*0028*/ 	.byte	0x04, 0x17
        /*002a*/ 	.short	(.L_761 - .L_760)
.L_760:
        /*002c*/ 	.word	0x00000000
        /*0030*/ 	.short	0x0000
        /*0032*/ 	.short	0x0000
        /*0034*/ 	.byte	0x00, 0xf5, 0x21, 0x00


	//----- nvinfo : EIATTR_SPARSE_MMA_MASK
	.align		4
.L_761:
        /*0038*/ 	.byte	0x03, 0x50
        /*003a*/ 	.short	0x0000


	//----- nvinfo : EIATTR_MAXREG_COUNT
	.align		4
        /*003c*/ 	.byte	0x03, 0x1b
        /*003e*/ 	.short	0x00ff


	//----- nvinfo : EIATTR_NUM_BARRIERS
	.align		4
        /*0040*/ 	.byte	0x02, 0x4c
        /*0042*/ 	.byte	0x01
	.zero		1


	//----- nvinfo : EIATTR_MERCURY_ISA_VERSION
	.align		4
        /*0044*/ 	.byte	0x03, 0x5f
        /*0046*/ 	.short	0x0101


	//----- nvinfo : EIATTR_VRC_CTA_INIT_COUNT
	.align		4
        /*0048*/ 	.byte	0x02, 0x4a
	.zero		1
	.zero		1


	//----- nvinfo : EIATTR_EXIT_INSTR_OFFSETS
	.align		4
        /*004c*/ 	.byte	0x04, 0x1c
        /*004e*/ 	.short	(.L_763 - .L_762)


	//   ....[0]....
.L_762:
        /*0050*/ 	.word	0x00000230


	//   ....[1]....
        /*0054*/ 	.word	0x00000290


	//----- nvinfo : EIATTR_CBANK_PARAM_SIZE
	.align		4
.L_763:
        /*0058*/ 	.byte	0x03, 0x19
        /*005a*/ 	.short	0x0014


	//----- nvinfo : EIATTR_PARAM_CBANK
	.align		4
        /*005c*/ 	.byte	0x04, 0x0a
        /*005e*/ 	.short	(.L_765 - .L_764)
	.align		4
.L_764:
        /*0060*/ 	.word	index@(.nv.constant0._Z12parallelScanItEvPKT_PS0_i)
        /*0064*/ 	.short	0x0380
        /*0066*/ 	.short	0x0014


	//----- nvinfo : EIATTR_SW_WAR
	.align		4
.L_765:
        /*0068*/ 	.byte	0x04, 0x36
        /*006a*/ 	.short	(.L_767 - .L_766)
.L_766:
        /*006c*/ 	.word	0x00000008
.L_767:


//--------------------- .nv.info._Z12parallelScanIhEvPKT_PS0_i --------------------------
	.section	.nv.info._Z12parallelScanIhEvPKT_PS0_i,"",@"SHT_CUDA_INFO"
	.sectionflags	@""
	.align	4


	//----- nvinfo : EIATTR_CUDA_API_VERSION
	.align		4
        /*0000*/ 	.byte	0x04, 0x37
        /*0002*/ 	.short	(.L_769 - .L_768)
.L_768:
        /*0004*/ 	.word	0x00000082


	//----- nvinfo : EIATTR_KPARAM_INFO
	.align		4
.L_769:
        /*0008*/ 	.byte	0x04, 0x17
        /*000a*/ 	.short	(.L_771 - .L_770)
.L_770:
        /*000c*/ 	.word	0x00000000
        /*0010*/ 	.short	0x0002
        /*0012*/ 	.short	0x0010
        /*0014*/ 	.byte	0x00, 0xf0, 0x11, 0x00


	//----- nvinfo : EIATTR_KPARAM_INFO
	.align		4
.L_771:
        /*0018*/ 	.byte	0x04, 0x17
        /*001a*/ 	.short	(.L_773 - .L_772)
.L_772:
        /*001c*/ 	.word	0x00000000
        /*0020*/ 	.short	0x0001
        /*0022*/ 	.short	0x0008
        /*0024*/ 	.byte	0x00, 0xf5, 0x21, 0x00


	//----- nvinfo : EIATTR_KPARAM_INFO
	.align		4
.L_773:
        /*0028*/ 	.byte	0x04, 0x17
        /*002a*/ 	.short	(.L_775 - .L_774)
.L_774:
        /*002c*/ 	.word	0x00000000
        /*0030*/ 	.short	0x0000
        /*0032*/ 	.short	0x0000
        /*0034*/ 	.byte	0x00, 0xf5, 0x21, 0x00


	//----- nvinfo : EIATTR_SPARSE_MMA_MASK
	.align		4
.L_775:
        /*0038*/ 	.byte	0x03, 0x50
        /*003a*/ 	.short	0x0000


	//----- nvinfo : EIATTR_MAXREG_COUNT
	.align		4
        /*003c*/ 	.byte	0x03, 0x1b
        /*003e*/ 	.short	0x00ff


	//----- nvinfo : EIATTR_NUM_BARRIERS
	.align		4
        /*0040*/ 	.byte	0x02, 0x4c
        /*0042*/ 	.byte	0x01
	.zero		1


	//----- nvinfo : EIATTR_MERCURY_ISA_VERSION
	.align		4
        /*0044*/ 	.byte	0x03, 0x5f
        /*0046*/ 	.short	0x0101


	//----- nvinfo : EIATTR_VRC_CTA_INIT_COUNT
	.align		4
        /*0048*/ 	.byte	0x02, 0x4a
	.zero		1
	.zero		1


	//----- nvinfo : EIATTR_EXIT_INSTR_OFFSETS
	.align		4
        /*004c*/ 	.byte	0x04, 0x1c
        /*004e*/ 	.short	(.L_777 - .L_776)


	//   ....[0]....
.L_776:
        /*0050*/ 	.word	0x00000230


	//   ....[1]....
        /*0054*/ 	.word	0x000002b0


	//----- nvinfo : EIATTR_CBANK_PARAM_SIZE
	.align		4
.L_777:
        /*0058*/ 	.byte	0x03, 0x19
        /*005a*/ 	.short	0x0014


	//----- nvinfo : EIATTR_PARAM_CBANK
	.align		4
        /*005c*/ 	.byte	0x04, 0x0a
        /*005e*/ 	.short	(.L_779 - .L_778)
	.align		4
.L_778:
        /*0060*/ 	.word	index@(.nv.constant0._Z12parallelScanIhEvPKT_PS0_i)
        /*0064*/ 	.short	0x0380
        /*0066*/ 	.short	0x0014


	//----- nvinfo : EIATTR_SW_WAR
	.align		4
.L_779:
        /*0068*/ 	.byte	0x04, 0x36
        /*006a*/ 	.short	(.L_781 - .L_780)
.L_780:
        /*006c*/ 	.word	0x00000008
.L_781:


//--------------------- .nv.info._Z12parallelScanIlEvPKT_PS0_i --------------------------
	.section	.nv.info._Z12parallelScanIlEvPKT_PS0_i,"",@"SHT_CUDA_INFO"
	.sectionflags	@""
	.align	4


	//----- nvinfo : EIATTR_CUDA_API_VERSION
	.align		4
        /*0000*/ 	.byte	0x04, 0x37
        /*0002*/ 	.short	(.L_783 - .L_782)
.L_782:
        /*0004*/ 	.word	0x00000082


	//----- nvinfo : EIATTR_KPARAM_INFO
	.align		4
.L_783:
        /*0008*/ 	.byte	0x04, 0x17
        /*000a*/ 	.short	(.L_785 - .L_784)
.L_784:
        /*000c*/ 	.word	0x00000000
        /*0010*/ 	.short	0x0002
        /*0012*/ 	.short	0x0010
        /*0014*/ 	.byte	0x00, 0xf0, 0x11, 0x00


	//----- nvinfo : EIATTR_KPARAM_INFO
	.align		4
.L_785:
        /*0018*/ 	.byte	0x04, 0x17
        /*001a*/ 	.short	(.L_787 - .L_786)
.L_786:
        /*001c*/ 	.word	0x00000000
        /*0020*/ 	.short	0x0001
        /*0022*/ 	.short	0x0008
        /*0024*/ 	.byte	0x00, 0xf5, 0x21, 0x00


	//----- nvinfo : EIATTR_KPARAM_INFO
	.align		4
.L_787:
        /*0028*/ 	.byte	0x04, 0x17
        /*002a*/ 	.short	(.L_789 - .L_788)
.L_788:
        /*002c*/ 	.word	0x00000000
        /*0030*/ 	.short	0x0000
        /*0032*/ 	.short	0x0000
        /*0034*/ 	.byte	0x00, 0xf5, 0x21, 0x00


	//----- nvinfo : EIATTR_SPARSE_MMA_MASK
	.align		4
.L_789:
        /*0038*/ 	.byte	0x03, 0x50
        /*003a*/ 	.short	0x0000


	//----- nvinfo : EIATTR_MAXREG_COUNT
	.align		4
        /*003c*/ 	.byte	0x03, 0x1b
        /*003e*/ 	.short	0x00ff


	//----- nvinfo : EIATTR_NUM_BARRIERS
	.align		4
        /*0040*/ 	.byte	0x02, 0x4c
        /*0042*/ 	.byte	0x01
	.zero		1


	//----- nvinfo : EIATTR_MERCURY_ISA_VERSION
	.align		4
        /*0044*/ 	.byte	0x03, 0x5f
        /*0046*/ 	.short	0x0101


	//----- nvinfo : EIATTR_VRC_CTA_INIT_COUNT
	.align		4
        /*0048*/ 	.byte	0x02, 0x4a
	.zero		1
	.zero		1


	//----- nvinfo : EIATTR_EXIT_INSTR_OFFSETS
	.align		4
        /*004c*/ 	.byte	0x04, 0x1c
        /*004e*/ 	.short	(.L_791 - .L_790)


	//   ....[0]....
.L_790:
        /*0050*/ 	.word	0x00000280


	//   ....[1]....
        /*0054*/ 	.word	0x000002e0


	//----- nvinfo : EIATTR_CRS_STACK_SIZE
	.align		4
.L_791:
        /*0058*/ 	.byte	0x04, 0x1e
        /*005a*/ 	.short	(.L_793 - .L_792)
.L_792:
        /*005c*/ 	.word	0x00000000


	//----- nvinfo : EIATTR_CBANK_PARAM_SIZE
	.align		4
.L_793:
        /*0060*/ 	.byte	0x03, 0x19
        /*0062*/ 	.short	0x0014


	//----- nvinfo : EIATTR_PARAM_CBANK
	.align		4
        /*0064*/ 	.byte	0x04, 0x0a
        /*0066*/ 	.short	(.L_795 - .L_794)
	.align		4
.L_794:
        /*0068*/ 	.word	index@(.nv.constant0._Z12parallelScanIlEvPKT_PS0_i)
        /*006c*/ 	.short	0x0380
        /*006e*/ 	.short	0x0014


	//----- nvinfo : EIATTR_SW_WAR
	.align		4
.L_795:
        /*0070*/ 	.byte	0x04, 0x36
        /*0072*/ 	.short	(.L_797 - .L_796)
.L_796:
        /*0074*/ 	.word	0x00000008
.L_797:


//--------------------- .nv.info._Z12parallelScanIiEvPKT_PS0_i --------------------------
	.section	.nv.info._Z12parallelScanIiEvPKT_PS0_i,"",@"SHT_CUDA_INFO"
	.sectionflags	@""
	.align	4


	//----- nvinfo : EIATTR_CUDA_API_VERSION
	.align		4
        /*0000*/ 	.byte	0x04, 0x37
        /*0002*/ 	.short	(.L_799 - .L_798)
.L_798:
        /*0004*/ 	.word	0x00000082


	//----- nvinfo : EIATTR_KPARAM_INFO
	.align		4
.L_799:
        /*0008*/ 	.byte	0x04, 0x17
        /*000a*/ 	.short	(.L_801 - .L_800)
.L_800:
        /*000c*/ 	.word	0x00000000
        /*0010*/ 	.short	0x0002
        /*0012*/ 	.short	0x0010
        /*0014*/ 	.byte	0x00, 0xf0, 0x11, 0x00


	//----- nvinfo : EIATTR_KPARAM_INFO
	.align		4
.L_801:
        /*0018*/ 	.byte	0x04, 0x17
        /*001a*/ 	.short	(.L_803 - .L_802)
.L_802:
        /*001c*/ 	.word	0x00000000
        /*0020*/ 	.short	0x0001
        /*0022*/ 	.short	0x0008
        /*0024*/ 	.byte	0x00, 0xf5, 0x21, 0x00


	//----- nvinfo : EIATTR_KPARAM_INFO
	.align		4
.L_803:
        /*0028*/ 	.byte	0x04, 0x17
        /*002a*/ 	.short	(.L_805 - .L_804)
.L_804:
        /*002c*/ 	.word	0x00000000
        /*0030*/ 	.short	0x0000
        /*0032*/ 	.short	0x0000
        /*0034*/ 	.byte	0x00, 0xf5, 0x21, 0x00


	//----- nvinfo : EIATTR_SPARSE_MMA_MASK
	.align		4
.L_805:
        /*0038*/ 	.byte	0x03, 0x50
        /*003a*/ 	.short	0x0000


	//----- nvinfo : EIATTR_MAXREG_COUNT
	.align		4
        /*003c*/ 	.byte	0x03, 0x1b
        /*003e*/ 	.short	0x00ff


	//----- nvinfo : EIATTR_NUM_BARRIERS
	.align		4
        /*0040*/ 	.byte	0x02, 0x4c
        /*0042*/ 	.byte	0x01
	.zero		1


	//----- nvinfo : EIATTR_MERCURY_ISA_VERSION
	.align		4
        /*0044*/ 	.byte	0x03, 0x5f
        /*0046*/ 	.short	0x0101


	//----- nvinfo : EIATTR_VRC_CTA_INIT_COUNT
	.align		4
        /*0048*/ 	.byte	0x02, 0x4a
	.zero		1
	.zero		1


	//----- nvinfo : EIATTR_EXIT_INSTR_OFFSETS
	.align		4
        /*004c*/ 	.byte	0x04, 0x1c
        /*004e*/ 	.short	(.L_807 - .L_806)


	//   ....[0]....
.L_806:
        /*0050*/ 	.word	0x00000240


	//   ....[1]....
        /*0054*/ 	.word	0x000002a0


	//----- nvinfo : EIATTR_CBANK_PARAM_SIZE
	.align		4
.L_807:
        /*0058*/ 	.byte	0x03, 0x19
        /*005a*/ 	.short	0x0014


	//----- nvinfo : EIATTR_PARAM_CBANK
	.align		4
        /*005c*/ 	.byte	0x04, 0x0a
        /*005e*/ 	.short	(.L_809 - .L_808)
	.align		4
.L_808:
        /*0060*/ 	.word	index@(.nv.constant0._Z12parallelScanIiEvPKT_PS0_i)
        /*0064*/ 	.short	0x0380
        /*0066*/ 	.short	0x0014


	//----- nvinfo : EIATTR_SW_WAR
	.align		4
.L_809:
        /*0068*/ 	.byte	0x04, 0x36
        /*006a*/ 	.short	(.L_811 - .L_810)
.L_810:
        /*006c*/ 	.word	0x00000008
.L_811:


//--------------------- .nv.info._Z12parallelScanIsEvPKT_PS0_i --------------------------
	.section	.nv.info._Z12parallelScanIsEvPKT_PS0_i,"",@"SHT_CUDA_INFO"
	.sectionflags	@""
	.align	4


	//----- nvinfo : EIATTR_CUDA_API_VERSION
	.align		4
        /*0000*/ 	.byte	0x04, 0x37
        /*0002*/ 	.short	(.L_813 - .L_812)
.L_812:
        /*0004*/ 	.word	0x00000082


	//----- nvinfo : EIATTR_KPARAM_INFO
	.align		4
.L_813:
        /*0008*/ 	.byte	0x04, 0x17
        /*000a*/ 	.short	(.L_815 - .L_814)
.L_814:
        /*000c*/ 	.word	0x00000000
        /*0010*/ 	.short	0x0002
        /*0012*/ 	.short	0x0010
        /*0014*/ 	.byte	0x00, 0xf0, 0x11, 0x00


	//----- nvinfo : EIATTR_KPARAM_INFO
	.align		4
.L_815:
        /*0018*/ 	.byte	0x04, 0x17
        /*001a*/ 	.short	(.L_817 - .L_816)
.L_816:
        /*001c*/ 	.word	0x00000000
        /*0020*/ 	.short	0x0001
        /*0022*/ 	.short	0x0008
        /*0024*/ 	.byte	0x00, 0xf5, 0x21, 0x00


	//----- nvinfo : EIATTR_KPARAM_INFO
	.align		4
.L_817:
        /*0028*/ 	.byte	0x04, 0x17
        /*002a*/ 	.short	(.L_819 - .L_818)
.L_818:
        /*002c*/ 	.word	0x00000000
        /*0030*/ 	.short	0x0000
        /*0032*/ 	.short	0x0000
        /*0034*/ 	.byte	0x00, 0xf5, 0x21, 0x00


	//----- nvinfo : EIATTR_SPARSE_MMA_MASK
	.align		4
.L_819:
        /*0038*/ 	.byte	0x03, 0x50
        /*003a*/ 	.short	0x0000


	//----- nvinfo : EIATTR_MAXREG_COUNT
	.align		4
        /*003c*/ 	.byte	0x03, 0x1b
        /*003e*/ 	.short	0x00ff


	//----- nvinfo : EIATTR_NUM_BARRIERS
	.align		4
        /*0040*/ 	.byte	0x02, 0x4c
        /*0042*/ 	.byte	0x01
	.zero		1


	//----- nvinfo : EIATTR_MERCURY_ISA_VERSION
	.align		4
        /*0044*/ 	.byte	0x03, 0x5f
        /*0046*/ 	.short	0x0101


	//----- nvinfo : EIATTR_VRC_CTA_INIT_COUNT
	.align		4
        /*0048*/ 	.byte	0x02, 0x4a
	.zero		1
	.zero		1


	//----- nvinfo : EIATTR_EXIT_INSTR_OFFSETS
	.align		4
        /*004c*/ 	.byte	0x04, 0x1c
        /*004e*/ 	.short	(.L_821 - .L_820)


	//   ....[0]....
.L_820:
        /*0050*/ 	.word	0x00000230


	//   ....[1]....
        /*0054*/ 	.word	0x00000290


	//----- nvinfo : EIATTR_CBANK_PARAM_SIZE
	.align		4
.L_821:
        /*0058*/ 	.byte	0x03, 0x19
        /*005a*/ 	.short	0x0014


	//----- nvinfo : EIATTR_PARAM_CBANK
	.align		4
        /*005c*/ 	.byte	0x04, 0x0a
        /*005e*/ 	.short	(.L_823 - .L_822)
	.align		4
.L_822:
        /*0060*/ 	.word	index@(.nv.constant0._Z12parallelScanIsEvPKT_PS0_i)
        /*0064*/ 	.short	0x0380
        /*0066*/ 	.short	0x0014


	//----- nvinfo : EIATTR_SW_WAR
	.align		4
.L_823:
        /*0068*/ 	.byte	0x04, 0x36
        /*006a*/ 	.short	(.L_825 - .L_824)
.L_824:
        /*006c*/ 	.word	0x00000008
.L_825:


//--------------------- .nv.info._Z12parallelScanIaEvPKT_PS0_i --------------------------
	.section	.nv.info._Z12parallelScanIaEvPKT_PS0_i,"",@"SHT_CUDA_INFO"
	.sectionflags	@""
	.align	4


	//----- nvinfo : EIATTR_CUDA_API_VERSION
	.align		4
        /*0000*/ 	.byte	0x04, 0x37
        /*0002*/ 	.short	(.L_827 - .L_826)
.L_826:
        /*0004*/ 	.word	0x00000082


	//----- nvinfo : EIATTR_KPARAM_INFO
	.align		4
.L_827:
        /*0008*/ 	.byte	0x04, 0x17
        /*000a*/ 	.short	(.L_829 - .L_828)
.L_828:
        /*000c*/ 	.word	0x00000000
        /*0010*/ 	.short	0x0002
        /*0012*/ 	.short	0x0010
        /*0014*/ 	.byte	0x00, 0xf0, 0x11, 0x00


	//----- nvinfo : EIATTR_KPARAM_INFO
	.align		4
.L_829:
        /*0018*/ 	.byte	0x04, 0x17
        /*001a*/ 	.short	(.L_831 - .L_830)
.L_830:
        /*001c*/ 	.word	0x00000000
        /*0020*/ 	.short	0x0001
        /*0022*/ 	.short	0x0008
        /*0024*/ 	.byte	0x00, 0xf5, 0x21, 0x00


	//----- nvinfo : EIATTR_KPARAM_INFO
	.align		4
.L_831:
        /*0028*/ 	.byte	0x04, 0x17
        /*002a*/ 	.short	(.L_833 - .L_832)
.L_832:
        /*002c*/ 	.word	0x00000000
        /*0030*/ 	.short	0x0000
        /*0032*/ 	.short	0x0000
        /*0034*/ 	.byte	0x00, 0xf5, 0x21, 0x00


	//----- nvinfo : EIATTR_SPARSE_MMA_MASK
	.align		4
.L_833:
        /*0038*/ 	.byte	0x03, 0x50
        /*003a*/ 	.short	0x0000


	//----- nvinfo : EIATTR_MAXREG_COUNT
	.align		4
        /*003c*/ 	.byte	0x03, 0x1b
        /*003e*/ 	.short	0x00ff


	//----- nvinfo : EIATTR_NUM_BARRIERS
	.align		4
        /*0040*/ 	.byte	0x02, 0x4c
        /*0042*/ 	.byte	0x01
	.zero		1


	//----- nvinfo : EIATTR_MERCURY_ISA_VERSION
	.align		4
        /*0044*/ 	.byte	0x03, 0x5f
        /*0046*/ 	.short	0x0101


	//----- nvinfo : EIATTR_VRC_CTA_INIT_COUNT
	.align		4
        /*0048*/ 	.byte	0x02, 0x4a
	.zero		1
	.zero		1


	//----- nvinfo : EIATTR_EXIT_INSTR_OFFSETS
	.align		4
        /*004c*/ 	.byte	0x04, 0x1c
        /*004e*/ 	.short	(.L_835 - .L_834)


	//   ....[0]....
.L_834:
        /*0050*/ 	.word	0x00000230


	//   ....[1]....
        /*0054*/ 	.word	0x000002b0


	//----- nvinfo : EIATTR_CBANK_PARAM_SIZE
	.align		4
.L_835:
        /*0058*/ 	.byte	0x03, 0x19
        /*005a*/ 	.short	0x0014


	//----- nvinfo : EIATTR_PARAM_CBANK
	.align		4
        /*005c*/ 	.byte	0x04, 0x0a
        /*005e*/ 	.short	(.L_837 - .L_836)
	.align		4
.L_836:
        /*0060*/ 	.word	index@(.nv.constant0._Z12parallelScanIaEvPKT_PS0_i)
        /*0064*/ 	.short	0x0380
        /*0066*/ 	.short	0x0014


	//----- nvinfo : EIATTR_SW_WAR
	.align		4
.L_837:
        /*0068*/ 	.byte	0x04, 0x36
        /*006a*/ 	.short	(.L_839 - .L_838)
.L_838:
        /*006c*/ 	.word	0x00000008
.L_839:


//--------------------- .nv.info._Z25elementWiseMultiplicationIdEvPKT_S2_PS0_i --------------------------
	.section	.nv.info._Z25elementWiseMultiplicationIdEvPKT_S2_PS0_i,"",@"SHT_CUDA_INFO"
	.sectionflags	@""
	.align	4


	//----- nvinfo : EIATTR_CUDA_API_VERSION
	.align		4
        /*0000*/ 	.byte	0x04, 0x37
        /*0002*/ 	.short	(.L_841 - .L_840)
.L_840:
        /*0004*/ 	.word	0x00000082


	//----- nvinfo : EIATTR_KPARAM_INFO
	.align		4
.L_841:
        /*0008*/ 	.byte	0x04, 0x17
        /*000a*/ 	.short	(.L_843 - .L_842)
.L_842:
        /*000c*/ 	.word	0x00000000
        /*0010*/ 	.short	0x0003
        /*0012*/ 	.short	0x0018
        /*0014*/ 	.byte	0x00, 0xf0, 0x11, 0x00


	//----- nvinfo : EIATTR_KPARAM_INFO
	.align		4
.L_843:
        /*0018*/ 	.byte	0x04, 0x17
        /*001a*/ 	.short	(.L_845 - .L_844)
.L_844:
        /*001c*/ 	.word	0x00000000
        /*0020*/ 	.short	0x0002
        /*0022*/ 	.short	0x0010
        /*0024*/ 	.byte	0x00, 0xf5, 0x21, 0x00


	//----- nvinfo : EIATTR_KPARAM_INFO
	.align		4
.L_845:
        /*0028*/ 	.byte	0x04, 0x17
        /*002a*/ 	.short	(.L_847 - .L_846)
.L_846:
        /*002c*/ 	.word	0x00000000
        /*0030*/ 	.short	0x0001
        /*0032*/ 	.short	0x0008
        /*0034*/ 	.byte	0x00, 0xf5, 0x21, 0x00


	//----- nvinfo : EIATTR_KPARAM_INFO
	.align		4
.L_847:
        /*0038*/ 	.byte	0x04, 0x17
        /*003a*/ 	.short	(.L_849 - .L_848)
.L_848:
        /*003c*/ 	.word	0x00000000
        /*0040*/ 	.short	0x0000
        /*0042*/ 	.short	0x0000
        /*0044*/ 	.byte	0x00, 0xf5, 0x21, 0x00


	//----- nvinfo : EIATTR_SPARSE_MMA_MASK
	.align		4
.L_849:
        /*0048*/ 	.byte	0x03, 0x50
        /*004a*/ 	.short	0x0000


	//----- nvinfo : EIATTR_MAXREG_COUNT
	.align		4
        /*004c*/ 	.byte	0x03, 0x1b
        /*004e*/ 	.short	0x00ff


	//----- nvinfo : EIATTR_MERCURY_ISA_VERSION
	.align		4
        /*0050*/ 	.byte	0x03, 0x5f
        /*0052*/ 	.short	0x0101


	//----- nvinfo : EIATTR_VRC_CTA_INIT_COUNT
	.align		4
        /*0054*/ 	.byte	0x02, 0x4a
	.zero		1
	.zero		1


	//----- nvinfo : EIATTR_EXIT_INSTR_OFFSETS
	.align		4
        /*0058*/ 	.byte	0x04, 0x1c
        /*005a*/ 	.short	(.L_851 - .L_850)


	//   ....[0]....
.L_850:
        /*005c*/ 	.word	0x00000070


	//   ....[1]....
        /*0060*/ 	.word	0x00000130


	//----- nvinfo : EIATTR_CBANK_PARAM_SIZE
	.align		4
.L_851:
        /*0064*/ 	.byte	0x03, 0x19
        /*0066*/ 	.short	0x001c


	//----- nvinfo : EIATTR_PARAM_CBANK
	.align		4
        /*0068*/ 	.byte	0x04, 0x0a
        /*006a*/ 	.short	(.L_853 - .L_852)
	.align		4
.L_852:
        /*006c*/ 	.word	index@(.nv.constant0._Z25elementWiseMultiplicationIdEvPKT_S2_PS0_i)
        /*0070*/ 	.short	0x0380
        /*0072*/ 	.short	0x001c


	//----- nvinfo : EIATTR_SW_WAR
	.align		4
.L_853:
        /*0074*/ 	.byte	0x04, 0x36
        /*0076*/ 	.short	(.L_855 - .L_854)
.L_854:
        /*0078*/ 	.word	0x00000008
.L_855:


//--------------------- .nv.info._Z25elementWiseMultiplicationIfEvPKT_S2_PS0_i --------------------------
	.section	.nv.info._Z25elementWiseMultiplicationIfEvPKT_S2_PS0_i,"",@"SHT_CUDA_INFO"
	.sectionflags	@""
	.align	4


	//----- nvinfo : EIATTR_CUDA_API_VERSION
	.align		4
        /*0000*/ 	.byte	0x04, 0x37
        /*0002*/ 	.short	(.L_857 - .L_856)
.L_856:
        /*0004*/ 	.word	0x00000082


	//----- nvinfo : EIATTR_KPARAM_INFO
	.align		4
.L_857:
        /*0008*/ 	.byte	0x04, 0x17
        /*000a*/ 	.short	(.L_859 - .L_858)
.L_858:
        /*000c*/ 	.word	0x00000000
        /*0010*/ 	.short	0x0003
        /*0012*/ 	.short	0x0018
        /*0014*/ 	.byte	0x00, 0xf0, 0x11, 0x00


	//----- nvinfo : EIATTR_KPARAM_INFO
	.align		4
.L_859:
        /*0018*/ 	.byte	0x04, 0x17
        /*001a*/ 	.short	(.L_861 - .L_860)
.L_860:
        /*001c*/ 	.word	0x00000000
        /*0020*/ 	.short	0x0002
        /*0022*/ 	.short	0x0010
        /*0024*/ 	.byte	0x00, 0xf5, 0x21, 0x00


	//----- nvinfo : EIATTR_KPARAM_INFO
	.align		4
.L_861:
        /*0028*/ 	.byte	0x04, 0x17
        /*002a*/ 	.short	(.L_863 - .L_862)
.L_862:
        /*002c*/ 	.word	0x00000000
        /*0030*/ 	.short	0x0001
        /*0032*/ 	.short	0x0008
        /*0034*/ 	.byte	0x00, 0xf5, 0x21, 0x00


	//----- nvinfo : EIATTR_KPARAM_INFO
	.align		4
.L_863:
        /*0038*/ 	.byte	0x04, 0x17
        /*003a*/ 	.short	(.L_865 - .L_864)
.L_864:
        /*003c*/ 	.word	0x00000000
        /*0040*/ 	.short	0x0000
        /*0042*/ 	.short	0x0000
        /*0044*/ 	.byte	0x00, 0xf5, 0x21, 0x00


	//----- nvinfo : EIATTR_SPARSE_MMA_MASK
	.align		4
.L_865:
        /*0048*/ 	.byte	0x03, 0x50
        /*004a*/ 	.short	0x0000


	//----- nvinfo : EIATTR_MAXREG_COUNT
	.align		4
        /*004c*/ 	.byte	0x03, 0x1b
        /*004e*/ 	.short	0x00ff


	//----- nvinfo : EIATTR_MERCURY_ISA_VERSION
	.align		4
        /*0050*/ 	.byte	0x03, 0x5f
        /*0052*/ 	.short	0x0101


	//----- nvinfo : EIATTR_VRC_CTA_INIT_COUNT
	.align		4
        /*0054*/ 	.byte	0x02, 0x4a
	.zero		1
	.zero		1


	//----- nvinfo : EIATTR_EXIT_INSTR_OFFSETS
	.align		4
        /*0058*/ 	.byte	0x04, 0x1c
        /*005a*/ 	.short	(.L_867 - .L_866)


	//   ....[0]....
.L_866:
        /*005c*/ 	.word	0x00000070


	//   ....[1]....
        /*0060*/ 	.word	0x00000130


	//----- nvinfo : EIATTR_CBANK_PARAM_SIZE
	.align		4
.L_867:
        /*0064*/ 	.byte	0x03, 0x19
        /*0066*/ 	.short	0x001c


	//----- nvinfo : EIATTR_PARAM_CBANK
	.align		4
        /*0068*/ 	.byte	0x04, 0x0a
        /*006a*/ 	.short	(.L_869 - .L_868)
	.align		4
.L_868:
        /*006c*/ 	.word	index@(.nv.constant0._Z25elementWiseMultiplicationIfEvPKT_S2_PS0_i)
        /*0070*/ 	.short	0x0380
        /*0072*/ 	.short	0x001c


	//----- nvinfo : EIATTR_SW_WAR
	.align		4
.L_869:
        /*0074*/ 	.byte	0x04, 0x36
        /*0076*/ 	.short	(.L_871 - .L_870)
.L_870:
        /*0078*/ 	.word	0x00000008
.L_871:


//--------------------- .nv.info._Z25elementWiseMultiplicationImEvPKT_S2_PS0_i --------------------------
	.section	.nv.info._Z25elementWiseMultiplicationImEvPKT_S2_PS0_i,"",@"SHT_CUDA_INFO"
	.sectionflags	@""
	.align	4


	//----- nvinfo : EIATTR_CUDA_API_VERSION
	.align		4
        /*0000*/ 	.byte	0x04, 0x37
        /*0002*/ 	.short	(.L_873 - .L_872)
.L_872:
        /*0004*/ 	.word	0x00000082


	//----- nvinfo : EIATTR_KPARAM_INFO
	.align		4
.L_873:
        /*0008*/ 	.byte	0x04, 0x17
        /*000a*/ 	.short	(.L_875 - .L_874)
.L_874:
        /*000c*/ 	.word	0x00000000
        /*0010*/ 	.short	0x0003
        /*0012*/ 	.short	0x0018
        /*0014*/ 	.byte	0x00, 0xf0, 0x11, 0x00


	//----- nvinfo : EIATTR_KPARAM_INFO
	.align		4
.L_875:
        /*0018*/ 	.byte	0x04, 0x17
        /*001a*/ 	.short	(.L_877 - .L_876)
.L_876:
        /*001c*/ 	.word	0x00000000
        /*0020*/ 	.short	0x0002
        /*0022*/ 	.short	0x0010
        /*0024*/ 	.byte	0x00, 0xf5, 0x21, 0x00


	//----- nvinfo : EIATTR_KPARAM_INFO
	.align		4
.L_877:
        /*0028*/ 	.byte	0x04, 0x17
        /*002a*/ 	.short	(.L_879 - .L_878)
.L_878:
        /*002c*/ 	.word	0x00000000
        /*0030*/ 	.short	0x0001
        /*0032*/ 	.short	0x0008
        /*0034*/ 	.byte	0x00, 0xf5, 0x21, 0x00


	//----- nvinfo : EIATTR_KPARAM_INFO
	.align		4
.L_879:
        /*0038*/ 	.byte	0x04, 0x17
        /*003a*/ 	.short	(.L_881 - .L_880)
.L_880:
        /*003c*/ 	.word	0x00000000
        /*0040*/ 	.short	0x0000
        /*0042*/ 	.short	0x0000
        /*0044*/ 	.byte	0x00, 0xf5, 0x21, 0x00


	//----- nvinfo : EIATTR_SPARSE_MMA_MASK
	.align		4
.L_881:
        /*0048*/ 	.byte	0x03, 0x50
        /*004a*/ 	.short	0x0000


	//----- nvinfo : EIATTR_MAXREG_COUNT
	.align		4
        /*004c*/ 	.byte	0x03, 0x1b
        /*004e*/ 	.short	0x00ff


	//----- nvinfo : EIATTR_MERCURY_ISA_VERSION
	.align		4
        /*0050*/ 	.byte	0x03, 0x5f
        /*0052*/ 	.short	0x0101


	//----- nvinfo : EIATTR_VRC_CTA_INIT_COUNT
	.align		4
        /*0054*/ 	.byte	0x02, 0x4a
	.zero		1
	.zero		1


	//----- nvinfo : EIATTR_EXIT_INSTR_OFFSETS
	.align		4
        /*0058*/ 	.byte	0x04, 0x1c
        /*005a*/ 	.short	(.L_883 - .L_882)


	//   ....[0]....
.L_882:
        /*005c*/ 	.word	0x00000070


	//   ....[1]....
        /*0060*/ 	.word	0x00000160


	//----- nvinfo : EIATTR_CBANK_PARAM_SIZE
	.align		4
.L_883:
        /*0064*/ 	.byte	0x03, 0x19
        /*0066*/ 	.short	0x001c


	//----- nvinfo : EIATTR_PARAM_CBANK
	.align		4
        /*0068*/ 	.byte	0x04, 0x0a
        /*006a*/ 	.short	(.L_885 - .L_884)
	.align		4
.L_884:
        /*006c*/ 	.word	index@(.nv.constant0._Z25elementWiseMultiplicationImEvPKT_S2_PS0_i)
        /*0070*/ 	.short	0x0380
        /*0072*/ 	.short	0x001c


	//----- nvinfo : EIATTR_SW_WAR
	.align		4
.L_885:
        /*0074*/ 	.byte	0x04, 0x36
        /*0076*/ 	.short	(.L_887 - .L_886)
.L_886:
        /*0078*/ 	.word	0x00000008
.L_887:


//--------------------- .nv.info._Z25elementWiseMultiplicationIjEvPKT_S2_PS0_i --------------------------
	.section	.nv.info._Z25elementWiseMultiplicationIjEvPKT_S2_PS0_i,"",@"SHT_CUDA_INFO"
	.sectionflags	@""
	.align	4


	//----- nvinfo : EIATTR_CUDA_API_VERSION
	.align		4
        /*0000*/ 	.byte	0x04, 0x37
        /*0002*/ 	.short	(.L_889 - .L_888)
.L_888:
        /*0004*/ 	.word	0x00000082


	//----- nvinfo : EIATTR_KPARAM_INFO
	.align		4
.L_889:
        /*0008*/ 	.byte	0x04, 0x17
        /*000a*/ 	.short	(.L_891 - .L_890)
.L_890:
        /*000c*/ 	.word	0x00000000
        /*0010*/ 	.short	0x0003
        /*0012*/ 	.short	0x0018
        /*0014*/ 	.byte	0x00, 0xf0, 0x11, 0x00


	//----- nvinfo : EIATTR_KPARAM_INFO
	.align		4
.L_891:
        /*0018*/ 	.byte	0x04, 0x17
        /*001a*/ 	.short	(.L_893 - .L_892)
.L_892:
        /*001c*/ 	.word	0x00000000
        /*0020*/ 	.short	0x0002
        /*0022*/ 	.short	0x0010
        /*0024*/ 	.byte	0x00, 0xf5, 0x21, 0x00


	//----- nvinfo : EIATTR_KPARAM_INFO
	.align		4
.L_893:
        /*0028*/ 	.byte	0x04, 0x17
        /*002a*/ 	.short	(.L_895 - .L_894)
.L_894:
        /*002c*/ 	.word	0x00000000
        /*0030*/ 	.short	0x0001
        /*0032*/ 	.short	0x0008
        /*0034*/ 	.byte	0x00, 0xf5, 0x21, 0x00


	//----- nvinfo : EIATTR_KPARAM_INFO
	.align		4
.L_895:
        /*0038*/ 	.byte	0x04, 0x17
        /*003a*/ 	.short	(.L_897 - .L_896)
.L_896:
        /*003c*/ 	.word	0x00000000
        /*0040*/ 	.short	0x0000
        /*0042*/ 	.short	0x0000
        /*0044*/ 	.byte	0x00, 0xf5, 0x21, 0x00


	//----- nvinfo : EIATTR_SPARSE_MMA_MASK
	.align		4
.L_897:
        /*0048*/ 	.byte	0x03, 0x50
        /*004a*/ 	.short	0x0000


	//----- nvinfo : EIATTR_MAXREG_COUNT
	.align		4
        /*004c*/ 	.byte	0x03, 0x1b
        /*004e*/ 	.short	0x00ff


	//----- nvinfo : EIATTR_MERCURY_ISA_VERSION
	.align		4
        /*0050*/ 	.byte	0x03, 0x5f
        /*0052*/ 	.short	0x0101


	//----- nvinfo : EIATTR_VRC_CTA_INIT_COUNT
	.align		4
        /*0054*/ 	.byte	0x02, 0x4a
	.zero		1
	.zero		1


	//----- nvinfo : EIATTR_EXIT_INSTR_OFFSETS
	.align		4
        /*0058*/ 	.byte	0x04, 0x1c
        /*005a*/ 	.short	(.L_899 - .L_898)


	//   ....[0]....
.L_898:
        /*005c*/ 	.word	0x00000070


	//   ....[1]....
        /*0060*/ 	.word	0x00000130


	//----- nvinfo : EIATTR_CBANK_PARAM_SIZE
	.align		4
.L_899:
        /*0064*/ 	.byte	0x03, 0x19
        /*0066*/ 	.short	0x001c


	//----- nvinfo : EIATTR_PARAM_CBANK
	.align		4
        /*0068*/ 	.byte	0x04, 0x0a
        /*006a*/ 	.short	(.L_901 - .L_900)
	.align		4
.L_900:
        /*006c*/ 	.word	index@(.nv.constant0._Z25elementWiseMultiplicationIjEvPKT_S2_PS0_i)
        /*0070*/ 	.short	0x0380
        /*0072*/ 	.short	0x001c


	//----- nvinfo : EIATTR_SW_WAR
	.align		4
.L_901:
        /*0074*/ 	.byte	0x04, 0x36
        /*0076*/ 	.short	(.L_903 - .L_902)
.L_902:
        /*0078*/ 	.word	0x00000008
.L_903:


//--------------------- .nv.info._Z25elementWiseMultiplicationItEvPKT_S2_PS0_i --------------------------
	.section	.nv.info._Z25elementWiseMultiplicationItEvPKT_S2_PS0_i,"",@"SHT_CUDA_INFO"
	.sectionflags	@""
	.align	4


	//----- nvinfo : EIATTR_CUDA_API_VERSION
	.align		4
        /*0000*/ 	.byte	0x04, 0x37
        /*0002*/ 	.short	(.L_905 - .L_904)
.L_904:
        /*0004*/ 	.word	0x00000082


	//----- nvinfo : EIATTR_KPARAM_INFO
	.align		4
.L_905:
        /*0008*/ 	.byte	0x04, 0x17
        /*000a*/ 	.short	(.L_907 - .L_906)
.L_906:
        /*000c*/ 	.word	0x00000000
        /*0010*/ 	.short	0x0003
        /*0012*/ 	.short	0x0018
        /*0014*/ 	.byte	0x00, 0xf0, 0x11, 0x00


	//----- nvinfo : EIATTR_KPARAM_INFO
	.align		4
.L_907:
        /*0018*/ 	.byte	0x04, 0x17
        /*001a*/ 	.short	(.L_909 - .L_908)
.L_908:
        /*001c*/ 	.word	0x00000000
        /*0020*/ 	.short	0x0002
        /*0022*/ 	.short	0x0010
        /*0024*/ 	.byte	0x00, 0xf5, 0x21, 0x00


	//----- nvinfo : EIATTR_KPARAM_INFO
	.align		4
.L_909:
        /*0028*/ 	.byte	0x04, 0x17
        /*002a*/ 	.short	(.L_911 - .L_910)
.L_910:
        /*002c*/ 	.word	0x00000000
        /*0030*/ 	.short	0x0001
        /*0032*/ 	.short	0x0008
        /*0034*/ 	.byte	0x00, 0xf5, 0x21, 0x00


	//----- nvinfo : EIATTR_KPARAM_INFO
	.align		4
.L_911:
        /*0038*/ 	.byte	0x04, 0x17
        /*003a*/ 	.short	(.L_913 - .L_912)
.L_912:
        /*003c*/ 	.word	0x00000000
        /*0040*/ 	.short	0x0000
        /*0042*/ 	.short	0x0000
        /*0044*/ 	.byte	0x00, 0xf5, 0x21, 0x00


	//----- nvinfo : EIATTR_SPARSE_MMA_MASK
	.align		4
.L_913:
        /*0048*/ 	.byte	0x03, 0x50
        /*004a*/ 	.short	0x0000


	//----- nvinfo : EIATTR_MAXREG_COUNT
	.align		4
        /*004c*/ 	.byte	0x03, 0x1b
        /*004e*/ 	.short	0x00ff


	//----- nvinfo : EIATTR_MERCURY_ISA_VERSION
	.align		4
        /*0050*/ 	.byte	0x03, 0x5f
        /*0052*/ 	.short	0x0101


	//----- nvinfo : EIATTR_VRC_CTA_INIT_COUNT
	.align		4
        /*0054*/ 	.byte	0x02, 0x4a
	.zero		1
	.zero		1


	//----- nvinfo : EIATTR_EXIT_INSTR_OFFSETS
	.align		4
        /*0058*/ 	.byte	0x04, 0x1c
        /*005a*/ 	.short	(.L_915 - .L_914)


	//   ....[0]....
.L_914:
        /*005c*/ 	.word	0x00000070


	//   ....[1]....
        /*0060*/ 	.word	0x00000150


	//----- nvinfo : EIATTR_CBANK_PARAM_SIZE
	.align		4
.L_915:
        /*0064*/ 	.byte	0x03, 0x19
        /*0066*/ 	.short	0x001c


	//----- nvinfo : EIATTR_PARAM_CBANK
	.align		4
        /*0068*/ 	.byte	0x04, 0x0a
        /*006a*/ 	.short	(.L_917 - .L_916)
	.align		4
.L_916:
        /*006c*/ 	.word	index@(.nv.constant0._Z25elementWiseMultiplicationItEvPKT_S2_PS0_i)
        /*0070*/ 	.short	0x0380
        /*0072*/ 	.short	0x001c


	//----- nvinfo : EIATTR_SW_WAR
	.align		4
.L_917:
        /*0074*/ 	.byte	0x04, 0x36
        /*0076*/ 	.short	(.L_919 - .L_918)
.L_918:
        /*0078*/ 	.word	0x00000008
.L_919:


//--------------------- .nv.info._Z25elementWiseMultiplicationIhEvPKT_S2_PS0_i --------------------------
	.section	.nv.info._Z25elementWiseMultiplicationIhEvPKT_S2_PS0_i,"",@"SHT_CUDA_INFO"
	.sectionflags	@""
	.align	4


	//----- nvinfo : EIATTR_CUDA_API_VERSION
	.align		4
        /*0000*/ 	.byte	0x04, 0x37
        /*0002*/ 	.short	(.L_921 - .L_920)
.L_920:
        /*0004*/ 	.word	0x00000082


	//----- nvinfo : EIATTR_KPARAM_INFO
	.align		4
.L_921:
        /*0008*/ 	.byte	0x04, 0x17
        /*000a*/ 	.short	(.L_923 - .L_922)
.L_922:
        /*000c*/ 	.word	0x00000000
        /*0010*/ 	.short	0x0003
        /*0012*/ 	.short	0x0018
        /*0014*/ 	.byte	0x00, 0xf0, 0x11, 0x00


	//----- nvinfo : EIATTR_KPARAM_INFO
	.align		4
.L_923:
        /*0018*/ 	.byte	0x04, 0x17
        /*001a*/ 	.short	(.L_925 - .L_924)
.L_924:
        /*001c*/ 	.word	0x00000000
        /*0020*/ 	.short	0x0002
        /*0022*/ 	.short	0x0010
        /*0024*/ 	.byte	0x00, 0xf5, 0x21, 0x00


	//----- nvinfo : EIATTR_KPARAM_INFO
	.align		4
.L_925:
        /*0028*/ 	.byte	0x04, 0x17
        /*002a*/ 	.short	(.L_927 - .L_926)
.L_926:
        /*002c*/ 	.word	0x00000000
        /*0030*/ 	.short	0x0001
        /*0032*/ 	.short	0x0008
        /*0034*/ 	.byte	0x00, 0xf5, 0x21, 0x00


	//----- nvinfo : EIATTR_KPARAM_INFO
	.align		4
.L_927:
        /*0038*/ 	.byte	0x04, 0x17
        /*003a*/ 	.short	(.L_929 - .L_928)
.L_928:
        /*003c*/ 	.word	0x00000000
        /*0040*/ 	.short	0x0000
        /*0042*/ 	.short	0x0000
        /*0044*/ 	.byte	0x00, 0xf5, 0x21, 0x00


	//----- nvinfo : EIATTR_SPARSE_MMA_MASK
	.align		4
.L_929:
        /*0048*/ 	.byte	0x03, 0x50
        /*004a*/ 	.short	0x0000


	//----- nvinfo : EIATTR_MAXREG_COUNT
	.align		4
        /*004c*/ 	.byte	0x03, 0x1b
        /*004e*/ 	.short	0x00ff


	//----- nvinfo : EIATTR_MERCURY_ISA_VERSION
	.align		4
        /*0050*/ 	.byte	0x03, 0x5f
        /*0052*/ 	.short	0x0101


	//----- nvinfo : EIATTR_VRC_CTA_INIT_COUNT
	.align		4
        /*0054*/ 	.byte	0x02, 0x4a
	.zero		1
	.zero		1


	//----- nvinfo : EIATTR_EXIT_INSTR_OFFSETS
	.align		4
        /*0058*/ 	.byte	0x04, 0x1c
        /*005a*/ 	.short	(.L_931 - .L_930)


	//   ....[0]....
.L_930:
        /*005c*/ 	.word	0x00000070


	//   ....[1]....
        /*0060*/ 	.word	0x00000160


	//----- nvinfo : EIATTR_CBANK_PARAM_SIZE
	.align		4
.L_931:
        /*0064*/ 	.byte	0x03, 0x19
        /*0066*/ 	.short	0x001c


	//----- nvinfo : EIATTR_PARAM_CBANK
	.align		4
        /*0068*/ 	.byte	0x04, 0x0a
        /*006a*/ 	.short	(.L_933 - .L_932)
	.align		4
.L_932:
        /*006c*/ 	.word	index@(.nv.constant0._Z25elementWiseMultiplicationIhEvPKT_S2_PS0_i)
        /*0070*/ 	.short	0x0380
        /*0072*/ 	.short	0x001c


	//----- nvinfo : EIATTR_SW_WAR
	.align		4
.L_933:
        /*0074*/ 	.byte	0x04, 0x36
        /*0076*/ 	.short	(.L_935 - .L_934)
.L_934:
        /*0078*/ 	.word	0x00000008
.L_935:


//--------------------- .nv.info._Z25elementWiseMultiplicationIlEvPKT_S2_PS0_i --------------------------
	.section	.nv.info._Z25elementWiseMultiplicationIlEvPKT_S2_PS0_i,"",@"SHT_CUDA_INFO"
	.sectionflags	@""
	.align	4


	//----- nvinfo : EIATTR_CUDA_API_VERSION
	.align		4
        /*0000*/ 	.byte	0x04, 0x37
        /*0002*/ 	.short	(.L_937 - .L_936)
.L_936:
        /*0004*/ 	.word	0x00000082


	//----- nvinfo : EIATTR_KPARAM_INFO
	.align		4
.L_937:
        /*0008*/ 	.byte	0x04, 0x17
        /*000a*/ 	.short	(.L_939 - .L_938)
.L_938:
        /*000c*/ 	.word	0x00000000
        /*0010*/ 	.short	0x0003
        /*0012*/ 	.short	0x0018
        /*0014*/ 	.byte	0x00, 0xf0, 0x11, 0x00


	//----- nvinfo : EIATTR_KPARAM_INFO
	.align		4
.L_939:
        /*0018*/ 	.byte	0x04, 0x17
        /*001a*/ 	.short	(.L_941 - .L_940)
.L_940:
        /*001c*/ 	.word	0x00000000
        /*0020*/ 	.short	0x0002
        /*0022*/ 	.short	0x0010
        /*0024*/ 	.byte	0x00, 0xf5, 0x21, 0x00


	//----- nvinfo : EIATTR_KPARAM_INFO
	.align		4
.L_941:
        /*0028*/ 	.byte	0x04, 0x17
        /*002a*/ 	.short	(.L_943 - .L_942)
.L_942:
        /*002c*/ 	.word	0x00000000
        /*0030*/ 	.short	0x0001
        /*0032*/ 	.short	0x0008
        /*0034*/ 	.byte	0x00, 0xf5, 0x21, 0x00


	//----- nvinfo : EIATTR_KPARAM_INFO
	.align		4
.L_943:
        /*0038*/ 	.byte	0x04, 0x17
        /*003a*/ 	.short	(.L_945 - .L_944)
.L_944:
        /*003c*/ 	.word	0x00000000
        /*0040*/ 	.short	0x0000
        /*0042*/ 	.short	0x0000
        /*0044*/ 	.byte	0x00, 0xf5, 0x21, 0x00


	//----- nvinfo : EIATTR_SPARSE_MMA_MASK
	.align		4
.L_945:
        /*0048*/ 	.byte	0x03, 0x50
        /*004a*/ 	.short	0x0000


	//----- nvinfo : EIATTR_MAXREG_COUNT
	.align		4
        /*004c*/ 	.byte	0x03, 0x1b
        /*004e*/ 	.short	0x00ff


	//----- nvinfo : EIATTR_MERCURY_ISA_VERSION
	.align		4
        /*0050*/ 	.byte	0x03, 0x5f
        /*0052*/ 	.short	0x0101


	//----- nvinfo : EIATTR_VRC_CTA_INIT_COUNT
	.align		4
        /*0054*/ 	.byte	0x02, 0x4a
	.zero		1
	.zero		1


	//----- nvinfo : EIATTR_EXIT_INSTR_OFFSETS
	.align		4
        /*0058*/ 	.byte	0x04, 0x1c
        /*005a*/ 	.short	(.L_947 - .L_946)


	//   ....[0]....
.L_946:
        /*005c*/ 	.word	0x00000070


	//   ....[1]....
        /*0060*/ 	.word	0x00000160


	//----- nvinfo : EIATTR_CBANK_PARAM_SIZE
	.align		4
.L_947:
        /*0064*/ 	.byte	0x03, 0x19
        /*0066*/ 	.short	0x001c


	//----- nvinfo : EIATTR_PARAM_CBANK
	.align		4
        /*0068*/ 	.byte	0x04, 0x0a
        /*006a*/ 	.short	(.L_949 - .L_948)
	.align		4
.L_948:
        /*006c*/ 	.word	index@(.nv.constant0._Z25elementWiseMultiplicationIlEvPKT_S2_PS0_i)
        /*0070*/ 	.short	0x0380
        /*0072*/ 	.short	0x001c


	//----- nvinfo : EIATTR_SW_WAR
	.align		4
.L_949:
        /*0074*/ 	.byte	0x04, 0x36
        /*0076*/ 	.short	(.L_951 - .L_950)
.L_950:
        /*0078*/ 	.word	0x00000008
.L_951:


//--------------------- .nv.info._Z25elementWiseMultiplicationIiEvPKT_S2_PS0_i --------------------------
	.section	.nv.info._Z25elementWiseMultiplicationIiEvPKT_S2_PS0_i,"",@"SHT_CUDA_INFO"
	.sectionflags	@""
	.align	4


	//----- nvinfo : EIATTR_CUDA_API_VERSION
	.align		4
        /*0000*/ 	.byte	0x04, 0x37
        /*0002*/ 	.short	(.L_953 - .L_952)
.L_952:
        /*0004*/ 	.word	0x00000082


	//----- nvinfo : EIATTR_KPARAM_INFO
	.align		4
.L_953:
        /*0008*/ 	.byte	0x04, 0x17
        /*000a*/ 	.short	(.L_955 - .L_954)
.L_954:
        /*000c*/ 	.word	0x00000000
        /*0010*/ 	.short	0x0003
        /*0012*/ 	.short	0x0018
        /*0014*/ 	.byte	0x00, 0xf0, 0x11, 0x00


	//----- nvinfo : EIATTR_KPARAM_INFO
	.align		4
.L_955:
        /*0018*/ 	.byte	0x04, 0x17
        /*001a*/ 	.short	(.L_957 - .L_956)
.L_956:
        /*001c*/ 	.word	0x00000000
        /*0020*/ 	.short	0x0002
        /*0022*/ 	.short	0x0010
        /*0024*/ 	.byte	0x00, 0xf5, 0x21, 0x00


	//----- nvinfo : EIATTR_KPARAM_INFO
	.align		4
.L_957:
        /*0028*/ 	.byte	0x04, 0x17
        /*002a*/ 	.short	(.L_959 - .L_958)
.L_958:
        /*002c*/ 	.word	0x00000000
        /*0030*/ 	.short	0x0001
        /*0032*/ 	.short	0x0008
        /*0034*/ 	.byte	0x00, 0xf5, 0x21, 0x00


	//----- nvinfo : EIATTR_KPARAM_INFO
	.align		4
.L_959:
        /*0038*/ 	.byte	0x04, 0x17
        /*003a*/ 	.short	(.L_961 - .L_960)
.L_960:
        /*003c*/ 	.word	0x00000000
        /*0040*/ 	.short	0x0000
        /*0042*/ 	.short	0x0000
        /*0044*/ 	.byte	0x00, 0xf5, 0x21, 0x00


	//----- nvinfo : EIATTR_SPARSE_MMA_MASK
	.align		4
.L_961:
        /*0048*/ 	.byte	0x03, 0x50
        /*004a*/ 	.short	0x0000


	//----- nvinfo : EIATTR_MAXREG_COUNT
	.align		4
        /*004c*/ 	.byte	0x03, 0x1b
        /*004e*/ 	.short	0x00ff


	//----- nvinfo : EIATTR_MERCURY_ISA_VERSION
	.align		4
        /*0050*/ 	.byte	0x03, 0x5f
        /*0052*/ 	.short	0x0101


	//----- nvinfo : EIATTR_VRC_CTA_INIT_COUNT
	.align		4
        /*0054*/ 	.byte	0x02, 0x4a
	.zero		1
	.zero		1


	//----- nvinfo : EIATTR_EXIT_INSTR_OFFSETS
	.align		4
        /*0058*/ 	.byte	0x04, 0x1c
        /*005a*/ 	.short	(.L_963 - .L_962)


	//   ....[0]....
.L_962:
        /*005c*/ 	.word	0x00000070


	//   ....[1]....
        /*0060*/ 	.word	0x00000130


	//----- nvinfo : EIATTR_CBANK_PARAM_SIZE
	.align		4
.L_963:
        /*0064*/ 	.byte	0x03, 0x19
        /*0066*/ 	.short	0x001c


	//----- nvinfo : EIATTR_PARAM_CBANK
	.align		4
        /*0068*/ 	.byte	0x04, 0x0a
        /*006a*/ 	.short	(.L_965 - .L_964)
	.align		4
.L_964:
        /*006c*/ 	.word	index@(.nv.constant0._Z25elementWiseMultiplicationIiEvPKT_S2_PS0_i)
        /*0070*/ 	.short	0x0380
        /*0072*/ 	.short	0x001c


	//----- nvinfo : EIATTR_SW_WAR
	.align		4
.L_965:
        /*0074*/ 	.byte	0x04, 0x36
        /*0076*/ 	.short	(.L_967 - .L_966)
.L_966:
        /*0078*/ 	.word	0x00000008
.L_967:


//--------------------- .nv.info._Z25elementWiseMultiplicationIsEvPKT_S2_PS0_i --------------------------
	.section	.nv.info._Z25elementWiseMultiplicationIsEvPKT_S2_PS0_i,"",@"SHT_CUDA_INFO"
	.sectionflags	@""
	.align	4


	//----- nvinfo : EIATTR_CUDA_API_VERSION
	.align		4
        /*0000*/ 	.byte	0x04, 0x37
        /*0002*/ 	.short	(.L_969 - .L_968)
.L_968:
        /*0004*/ 	.word	0x00000082


	//----- nvinfo : EIATTR_KPARAM_INFO
	.align		4
.L_969:
        /*0008*/ 	.byte	0x04, 0x17
        /*000a*/ 	.short	(.L_971 - .L_970)
.L_970:
        /*000c*/ 	.word	0x00000000
        /*0010*/ 	.short	0x0003
        /*0012*/ 	.short	0x0018
        /*0014*/ 	.byte	0x00, 0xf0, 0x11, 0x00


	//----- nvinfo : EIATTR_KPARAM_INFO
	.align		4
.L_971:
        /*0018*/ 	.byte	0x04, 0x17
        /*001a*/ 	.short	(.L_973 - .L_972)
.L_972:
        /*001c*/ 	.word	0x00000000
        /*0020*/ 	.short	0x0002
        /*0022*/ 	.short	0x0010
        /*0024*/ 	.byte	0x00, 0xf5, 0x21, 0x00


	//----- nvinfo : EIATTR_KPARAM_INFO
	.align		4
.L_973:
        /*0028*/ 	.byte	0x04, 0x17
        /*002a*/ 	.short	(.L_975 - .L_974)
.L_974:
        /*002c*/ 	.word	0x00000000
        /*0030*/ 	.short	0x0001
        /*0032*/ 	.short	0x0008
        /*0034*/ 	.byte	0x00, 0xf5, 0x21, 0x00


	//----- nvinfo : EIATTR_KPARAM_INFO
	.align		4
.L_975:
        /*0038*/ 	.byte	0x04, 0x17
        /*003a*/ 	.short	(.L_977 - .L_976)
.L_976:
        /*003c*/ 	.word	0x00000000
        /*0040*/ 	.short	0x0000
        /*0042*/ 	.short	0x0000
        /*0044*/ 	.byte	0x00, 0xf5, 0x21, 0x00


	//----- nvinfo : EIATTR_SPARSE_MMA_MASK
	.align		4
.L_977:
        /*0048*/ 	.byte	0x03, 0x50
        /*004a*/ 	.short	0x0000


	//----- nvinfo : EIATTR_MAXREG_COUNT
	.align		4
        /*004c*/ 	.byte	0x03, 0x1b
        /*004e*/ 	.short	0x00ff


	//----- nvinfo : EIATTR_MERCURY_ISA_VERSION
	.align		4
        /*0050*/ 	.byte	0x03, 0x5f
        /*0052*/ 	.short	0x0101


	//----- nvinfo : EIATTR_VRC_CTA_INIT_COUNT
	.align		4
        /*0054*/ 	.byte	0x02, 0x4a
	.zero		1
	.zero		1


	//----- nvinfo : EIATTR_EXIT_INSTR_OFFSETS
	.align		4
        /*0058*/ 	.byte	0x04, 0x1c
        /*005a*/ 	.short	(.L_979 - .L_978)


	//   ....[0]....
.L_978:
        /*005c*/ 	.word	0x00000070


	//   ....[1]....
        /*0060*/ 	.word	0x00000150


	//----- nvinfo : EIATTR_CBANK_PARAM_SIZE
	.align		4
.L_979:
        /*0064*/ 	.byte	0x03, 0x19
        /*0066*/ 	.short	0x001c


	//----- nvinfo : EIATTR_PARAM_CBANK
	.align		4
        /*0068*/ 	.byte	0x04, 0x0a
        /*006a*/ 	.short	(.L_981 - .L_980)
	.align		4
.L_980:
        /*006c*/ 	.word	index@(.nv.constant0._Z25elementWiseMultiplicationIsEvPKT_S2_PS0_i)
        /*0070*/ 	.short	0x0380
        /*0072*/ 	.short	0x001c


	//----- nvinfo : EIATTR_SW_WAR
	.align		4
.L_981:
        /*0074*/ 	.byte	0x04, 0x36
        /*0076*/ 	.short	(.L_983 - .L_982)
.L_982:
        /*0078*/ 	.word	0x00000008
.L_983:


//--------------------- .nv.info._Z25elementWiseMultiplicationIaEvPKT_S2_PS0_i --------------------------
	.section	.nv.info._Z25elementWiseMultiplicationIaEvPKT_S2_PS0_i,"",@"SHT_CUDA_INFO"
	.sectionflags	@""
	.align	4


	//----- nvinfo : EIATTR_CUDA_API_VERSION
	.align		4
        /*0000*/ 	.byte	0x04, 0x37
        /*0002*/ 	.short	(.L_985 - .L_984)
.L_984:
        /*0004*/ 	.word	0x00000082


	//----- nvinfo : EIATTR_KPARAM_INFO
	.align		4
.L_985:
        /*0008*/ 	.byte	0x04, 0x17
        /*000a*/ 	.short	(.L_987 - .L_986)
.L_986:
        /*000c*/ 	.word	0x00000000
        /*0010*/ 	.short	0x0003
        /*0012*/ 	.short	0x0018
        /*0014*/ 	.byte	0x00, 0xf0, 0x11, 0x00


	//----- nvinfo : EIATTR_KPARAM_INFO
	.align		4
.L_987:
        /*0018*/ 	.byte	0x04, 0x17
        /*001a*/ 	.short	(.L_989 - .L_988)
.L_988:
        /*001c*/ 	.word	0x00000000
        /*0020*/ 	.short	0x0002
        /*0022*/ 	.short	0x0010
        /*0024*/ 	.byte	0x00, 0xf5, 0x21, 0x00


	//----- nvinfo : EIATTR_KPARAM_INFO
	.align		4
.L_989:
        /*0028*/ 	.byte	0x04, 0x17
        /*002a*/ 	.short	(.L_991 - .L_990)
.L_990:
        /*002c*/ 	.word	0x00000000
        /*0030*/ 	.short	0x0001
        /*0032*/ 	.short	0x0008
        /*0034*/ 	.byte	0x00, 0xf5, 0x21, 0x00


	//----- nvinfo : EIATTR_KPARAM_INFO
	.align		4
.L_991:
        /*0038*/ 	.byte	0x04, 0x17
        /*003a*/ 	.short	(.L_993 - .L_992)
.L_992:
        /*003c*/ 	.word	0x00000000
        /*0040*/ 	.short	0x0000
        /*0042*/ 	.short	0x0000
        /*0044*/ 	.byte	0x00, 0xf5, 0x21, 0x00


	//----- nvinfo : EIATTR_SPARSE_MMA_MASK
	.align		4
.L_993:
        /*0048*/ 	.byte	0x03, 0x50
        /*004a*/ 	.short	0x0000


	//----- nvinfo : EIATTR_MAXREG_COUNT
	.align		4
        /*004c*/ 	.byte	0x03, 0x1b
        /*004e*/ 	.short	0x00ff


	//----- nvinfo : EIATTR_MERCURY_ISA_VERSION
	.align		4
        /*0050*/ 	.byte	0x03, 0x5f
        /*0052*/ 	.short	0x0101


	//----- nvinfo : EIATTR_VRC_CTA_INIT_COUNT
	.align		4
        /*0054*/ 	.byte	0x02, 0x4a
	.zero		1
	.zero		1


	//----- nvinfo : EIATTR_EXIT_INSTR_OFFSETS
	.align		4
        /*0058*/ 	.byte	0x04, 0x1c
        /*005a*/ 	.short	(.L_995 - .L_994)


	//   ....[0]....
.L_994:
        /*005c*/ 	.word	0x00000070


	//   ....[1]....
        /*0060*/ 	.word	0x00000160


	//----- nvinfo : EIATTR_CBANK_PARAM_SIZE
	.align		4
.L_995:
        /*0064*/ 	.byte	0x03, 0x19
        /*0066*/ 	.short	0x001c


	//----- nvinfo : EIATTR_PARAM_CBANK
	.align		4
        /*0068*/ 	.byte	0x04, 0x0a
        /*006a*/ 	.short	(.L_997 - .L_996)
	.align		4
.L_996:
        /*006c*/ 	.word	index@(.nv.constant0._Z25elementWiseMultiplicationIaEvPKT_S2_PS0_i)
        /*0070*/ 	.short	0x0380
        /*0072*/ 	.short	0x001c


	//----- nvinfo : EIATTR_SW_WAR
	.align		4
.L_997:
        /*0074*/ 	.byte	0x04, 0x36
        /*0076*/ 	.short	(.L_999 - .L_998)
.L_998:
        /*0078*/ 	.word	0x00000008
.L_999:


//--------------------- .nv.info._Z17parallelReductionIdEvPKT_PS0_i --------------------------
	.section	.nv.info._Z17parallelReductionIdEvPKT_PS0_i,"",@"SHT_CUDA_INFO"
	.sectionflags	@""
	.align	4


	//----- nvinfo : EIATTR_CUDA_API_VERSION
	.align		4
        /*0000*/ 	.byte	0x04, 0x37
        /*0002*/ 	.short	(.L_1001 - .L_1000)
.L_1000:
        /*0004*/ 	.word	0x00000082


	//----- nvinfo : EIATTR_KPARAM_INFO
	.align		4
.L_1001:
        /*0008*/ 	.byte	0x04, 0x17
        /*000a*/ 	.short	(.L_1003 - .L_1002)
.L_1002:
        /*000c*/ 	.word	0x00000000
        /*0010*/ 	.short	0x0002
        /*0012*/ 	.short	0x0010
        /*0014*/ 	.byte	0x00, 0xf0, 0x11, 0x00


	//----- nvinfo : EIATTR_KPARAM_INFO
	.align		4
.L_1003:
        /*0018*/ 	.byte	0x04, 0x17
        /*001a*/ 	.short	(.L_1005 - .L_1004)
.L_1004:
        /*001c*/ 	.word	0x00000000
        /*0020*/ 	.short	0x0001
        /*0022*/ 	.short	0x0008
        /*0024*/ 	.byte	0x00, 0xf5, 0x21, 0x00


	//----- nvinfo : EIATTR_KPARAM_INFO
	.align		4
.L_1005:
        /*0028*/ 	.byte	0x04, 0x17
        /*002a*/ 	.short	(.L_1007 - .L_1006)
.L_1006:
        /*002c*/ 	.word	0x00000000
        /*0030*/ 	.short	0x0000
        /*0032*/ 	.short	0x0000
        /*0034*/ 	.byte	0x00, 0xf5, 0x21, 0x00


	//----- nvinfo : EIATTR_SPARSE_MMA_MASK
	.align		4
.L_1007:
        /*0038*/ 	.byte	0x03, 0x50
        /*003a*/ 	.short	0x0000


	//----- nvinfo : EIATTR_MAXREG_COUNT
	.align		4
        /*003c*/ 	.byte	0x03, 0x1b
        /*003e*/ 	.short	0x00ff


	//----- nvinfo : EIATTR_NUM_BARRIERS
	.align		4
        /*0040*/ 	.byte	0x02, 0x4c
        /*0042*/ 	.byte	0x01
	.zero		1


	//----- nvinfo : EIATTR_MERCURY_ISA_VERSION
	.align		4
        /*0044*/ 	.byte	0x03, 0x5f
        /*0046*/ 	.short	0x0101


	//----- nvinfo : EIATTR_VRC_CTA_INIT_COUNT
	.align		4
        /*0048*/ 	.byte	0x02, 0x4a
	.zero		1
	.zero		1


	//----- nvinfo : EIATTR_EXIT_INSTR_OFFSETS
	.align		4
        /*004c*/ 	.byte	0x04, 0x1c
        /*004e*/ 	.short	(.L_1009 - .L_1008)


	//   ....[0]....
.L_1008:
        /*0050*/ 	.word	0x00000210


	//   ....[1]....
        /*0054*/ 	.word	0x00000290


	//----- nvinfo : EIATTR_CBANK_PARAM_SIZE
	.align		4
.L_1009:
        /*0058*/ 	.byte	0x03, 0x19
        /*005a*/ 	.short	0x0014


	//----- nvinfo : EIATTR_PARAM_CBANK
	.align		4
        /*005c*/ 	.byte	0x04, 0x0a
        /*005e*/ 	.short	(.L_1011 - .L_1010)
	.align		4
.L_1010:
        /*0060*/ 	.word	index@(.nv.constant0._Z17parallelReductionIdEvPKT_PS0_i)
        /*0064*/ 	.short	0x0380
        /*0066*/ 	.short	0x0014


	//----- nvinfo : EIATTR_SW_WAR
	.align		4
.L_1011:
        /*0068*/ 	.byte	0x04, 0x36
        /*006a*/ 	.short	(.L_1013 - .L_1012)
.L_1012:
        /*006c*/ 	.word	0x00000008
.L_1013:


//--------------------- .nv.info._Z17parallelReductionIfEvPKT_PS0_i --------------------------
	.section	.nv.info._Z17parallelReductionIfEvPKT_PS0_i,"",@"SHT_CUDA_INFO"
	.sectionflags	@""
	.align	4


	//----- nvinfo : EIATTR_CUDA_API_VERSION
	.align		4
        /*0000*/ 	.byte	0x04, 0x37
        /*0002*/ 	.short	(.L_1015 - .L_1014)
.L_1014:
        /*0004*/ 	.word	0x00000082


	//----- nvinfo : EIATTR_KPARAM_INFO
	.align		4
.L_1015:
        /*0008*/ 	.byte	0x04, 0x17
        /*000a*/ 	.short	(.L_1017 - .L_1016)
.L_1016:
        /*000c*/ 	.word	0x00000000
        /*0010*/ 	.short	0x0002
        /*0012*/ 	.short	0x0010
        /*0014*/ 	.byte	0x00, 0xf0, 0x11, 0x00


	//----- nvinfo : EIATTR_KPARAM_INFO
	.align		4
.L_1017:
        /*0018*/ 	.byte	0x04, 0x17
        /*001a*/ 	.short	(.L_1019 - .L_1018)
.L_1018:
        /*001c*/ 	.word	0x00000000
        /*0020*/ 	.short	0x0001
        /*0022*/ 	.short	0x0008
        /*0024*/ 	.byte	0x00, 0xf5, 0x21, 0x00


	//----- nvinfo : EIATTR_KPARAM_INFO
	.align		4
.L_1019:
        /*0028*/ 	.byte	0x04, 0x17
        /*002a*/ 	.short	(.L_1021 - .L_1020)
.L_1020:
        /*002c*/ 	.word	0x00000000
        /*0030*/ 	.short	0x0000
        /*0032*/ 	.short	0x0000
        /*0034*/ 	.byte	0x00, 0xf5, 0x21, 0x00


	//----- nvinfo : EIATTR_SPARSE_MMA_MASK
	.align		4
.L_1021:
        /*0038*/ 	.byte	0x03, 0x50
        /*003a*/ 	.short	0x0000


	//----- nvinfo : EIATTR_MAXREG_COUNT
	.align		4
        /*003c*/ 	.byte	0x03, 0x1b
        /*003e*/ 	.short	0x00ff


	//----- nvinfo : EIATTR_NUM_BARRIERS
	.align		4
        /*0040*/ 	.byte	0x02, 0x4c
        /*0042*/ 	.byte	0x01
	.zero		1


	//----- nvinfo : EIATTR_MERCURY_ISA_VERSION
	.align		4
        /*0044*/ 	.byte	0x03, 0x5f
        /*0046*/ 	.short	0x0101


	//----- nvinfo : EIATTR_VRC_CTA_INIT_COUNT
	.align		4
        /*0048*/ 	.byte	0x02, 0x4a
	.zero		1
	.zero		1


	//----- nvinfo : EIATTR_EXIT_INSTR_OFFSETS
	.align		4
        /*004c*/ 	.byte	0x04, 0x1c
        /*004e*/ 	.short	(.L_1023 - .L_1022)


	//   ....[0]....
.L_1022:
        /*0050*/ 	.word	0x00000210


	//   ....[1]....
        /*0054*/ 	.word	0x00000290


	//----- nvinfo : EIATTR_CBANK_PARAM_SIZE
	.align		4
.L_1023:
        /*0058*/ 	.byte	0x03, 0x19
        /*005a*/ 	.short	0x0014


	//----- nvinfo : EIATTR_PARAM_CBANK
	.align		4
        /*005c*/ 	.byte	0x04, 0x0a
        /*005e*/ 	.short	(.L_1025 - .L_1024)
	.align		4
.L_1024:
        /*0060*/ 	.word	index@(.nv.constant0._Z17parallelReductionIfEvPKT_PS0_i)
        /*0064*/ 	.short	0x0380
        /*0066*/ 	.short	0x0014


	//----- nvinfo : EIATTR_SW_WAR
	.align		4
.L_1025:
        /*0068*/ 	.byte	0x04, 0x36
        /*006a*/ 	.short	(.L_1027 - .L_1026)
.L_1026:
        /*006c*/ 	.word	0x00000008
.L_1027:


//--------------------- .nv.info._Z17parallelReductionImEvPKT_PS0_i --------------------------
	.section	.nv.info._Z17parallelReductionImEvPKT_PS0_i,"",@"SHT_CUDA_INFO"
	.sectionflags	@""
	.align	4


	//----- nvinfo : EIATTR_CUDA_API_VERSION
	.align		4
        /*0000*/ 	.byte	0x04, 0x37
        /*0002*/ 	.short	(.L_1029 - .L_1028)
.L_1028:
        /*0004*/ 	.word	0x00000082


	//----- nvinfo : EIATTR_KPARAM_INFO
	.align		4
.L_1029:
        /*0008*/ 	.byte	0x04, 0x17
        /*000a*/ 	.short	(.L_1031 - .L_1030)
.L_1030:
        /*000c*/ 	.word	0x00000000
        /*0010*/ 	.short	0x0002
        /*0012*/ 	.short	0x0010
        /*0014*/ 	.byte	0x00, 0xf0, 0x11, 0x00


	//----- nvinfo : EIATTR_KPARAM_INFO
	.align		4
.L_1031:
        /*0018*/ 	.byte	0x04, 0x17
        /*001a*/ 	.short	(.L_1033 - .L_1032)
.L_1032:
        /*001c*/ 	.word	0x00000000
        /*0020*/ 	.short	0x0001
        /*0022*/ 	.short	0x0008
        /*0024*/ 	.byte	0x00, 0xf5, 0x21, 0x00


	//----- nvinfo : EIATTR_KPARAM_INFO
	.align		4
.L_1033:
        /*0028*/ 	.byte	0x04, 0x17
        /*002a*/ 	.short	(.L_1035 - .L_1034)
.L_1034:
        /*002c*/ 	.word	0x00000000
        /*0030*/ 	.short	0x0000
        /*0032*/ 	.short	0x0000
        /*0034*/ 	.byte	0x00, 0xf5, 0x21, 0x00


	//----- nvinfo : EIATTR_SPARSE_MMA_MASK
	.align		4
.L_1035:
        /*0038*/ 	.byte	0x03, 0x50
        /*003a*/ 	.short	0x0000


	//----- nvinfo : EIATTR_MAXREG_COUNT
	.align		4
        /*003c*/ 	.byte	0x03, 0x1b
        /*003e*/ 	.short	0x00ff


	//----- nvinfo : EIATTR_NUM_BARRIERS
	.align		4
        /*0040*/ 	.byte	0x02, 0x4c
        /*0042*/ 	.byte	0x01
	.zero		1


	//----- nvinfo : EIATTR_MERCURY_ISA_VERSION
	.align		4
        /*0044*/ 	.byte	0x03, 0x5f
        /*0046*/ 	.short	0x0101


	//----- nvinfo : EIATTR_VRC_CTA_INIT_COUNT
	.align		4
        /*0048*/ 	.byte	0x02, 0x4a
	.zero		1
	.zero		1


	//----- nvinfo : EIATTR_EXIT_INSTR_OFFSETS
	.align		4
        /*004c*/ 	.byte	0x04, 0x1c
        /*004e*/ 	.short	(.L_1037 - .L_1036)


	//   ....[0]....
.L_1036:
        /*0050*/ 	.word	0x00000220


	//   ....[1]....
        /*0054*/ 	.word	0x000002a0


	//----- nvinfo : EIATTR_CBANK_PARAM_SIZE
	.align		4
.L_1037:
        /*0058*/ 	.byte	0x03, 0x19
        /*005a*/ 	.short	0x0014


	//----- nvinfo : EIATTR_PARAM_CBANK
	.align		4
        /*005c*/ 	.byte	0x04, 0x0a
        /*005e*/ 	.short	(.L_1039 - .L_1038)
	.align		4
.L_1038:
        /*0060*/ 	.word	index@(.nv.constant0._Z17parallelReductionImEvPKT_PS0_i)
        /*0064*/ 	.short	0x0380
        /*0066*/ 	.short	0x0014


	//----- nvinfo : EIATTR_SW_WAR
	.align		4
.L_1039:
        /*0068*/ 	.byte	0x04, 0x36
        /*006a*/ 	.short	(.L_1041 - .L_1040)
.L_1040:
        /*006c*/ 	.word	0x00000008
.L_1041:


//--------------------- .nv.info._Z17parallelReductionIjEvPKT_PS0_i --------------------------
	.section	.nv.info._Z17parallelReductionIjEvPKT_PS0_i,"",@"SHT_CUDA_INFO"
	.sectionflags	@""
	.align	4


	//----- nvinfo : EIATTR_CUDA_API_VERSION
	.align		4
        /*0000*/ 	.byte	0x04, 0x37
        /*0002*/ 	.short	(.L_1043 - .L_1042)
.L_1042:
        /*0004*/ 	.word	0x00000082


	//----- nvinfo : EIATTR_KPARAM_INFO
	.align		4
.L_1043:
        /*0008*/ 	.byte	0x04, 0x17
        /*000a*/ 	.short	(.L_1045 - .L_1044)
.L_1044:
        /*000c*/ 	.word	0x00000000
        /*0010*/ 	.short	0x0002
        /*0012*/ 	.short	0x0010
        /*0014*/ 	.byte	0x00, 0xf0, 0x11, 0x00


	//----- nvinfo : EIATTR_KPARAM_INFO
	.align		4
.L_1045:
        /*0018*/ 	.byte	0x04, 0x17
        /*001a*/ 	.short	(.L_1047 - .L_1046)
.L_1046:
        /*001c*/ 	.word	0x00000000
        /*0020*/ 	.short	0x0001
        /*0022*/ 	.short	0x0008
        /*0024*/ 	.byte	0x00, 0xf5, 0x21, 0x00


	//----- nvinfo : EIATTR_KPARAM_INFO
	.align		4
.L_1047:
        /*0028*/ 	.byte	0x04, 0x17
        /*002a*/ 	.short	(.L_1049 - .L_1048)
.L_1048:
        /*002c*/ 	.word	0x00000000
        /*0030*/ 	.short	0x0000
        /*0032*/ 	.short	0x0000
        /*0034*/ 	.byte	0x00, 0xf5, 0x21, 0x00


	//----- nvinfo : EIATTR_SPARSE_MMA_MASK
	.align		4
.L_1049:
        /*0038*/ 	.byte	0x03, 0x50
        /*003a*/ 	.short	0x0000


	//----- nvinfo : EIATTR_MAXREG_COUNT
	.align		4
        /*003c*/ 	.byte	0x03, 0x1b
        /*003e*/ 	.short	0x00ff


	//----- nvinfo : EIATTR_NUM_BARRIERS
	.align		4
        /*0040*/ 	.byte	0x02, 0x4c
        /*0042*/ 	.byte	0x01
	.zero		1


	//----- nvinfo : EIATTR_MERCURY_ISA_VERSION
	.align		4
        /*0044*/ 	.byte	0x03, 0x5f
        /*0046*/ 	.short	0x0101


	//----- nvinfo : EIATTR_VRC_CTA_INIT_COUNT
	.align		4
        /*0048*/ 	.byte	0x02, 0x4a
	.zero		1
	.zero		1


	//----- nvinfo : EIATTR_EXIT_INSTR_OFFSETS
	.align		4
        /*004c*/ 	.byte	0x04, 0x1c
        /*004e*/ 	.short	(.L_1051 - .L_1050)


	//   ....[0]....
.L_1050:
        /*0050*/ 	.word	0x00000210


	//   ....[1]....
        /*0054*/ 	.word	0x00000290


	//----- nvinfo : EIATTR_CBANK_PARAM_SIZE
	.align		4
.L_1051:
        /*0058*/ 	.byte	0x03, 0x19
        /*005a*/ 	.short	0x0014


	//----- nvinfo : EIATTR_PARAM_CBANK
	.align		4
        /*005c*/ 	.byte	0x04, 0x0a
        /*005e*/ 	.short	(.L_1053 - .L_1052)
	.align		4
.L_1052:
        /*0060*/ 	.word	index@(.nv.constant0._Z17parallelReductionIjEvPKT_PS0_i)
        /*0064*/ 	.short	0x0380
        /*0066*/ 	.short	0x0014


	//----- nvinfo : EIATTR_SW_WAR
	.align		4
.L_1053:
        /*0068*/ 	.byte	0x04, 0x36
        /*006a*/ 	.short	(.L_1055 - .L_1054)
.L_1054:
        /*006c*/ 	.word	0x00000008
.L_1055:


//--------------------- .nv.info._Z17parallelReductionItEvPKT_PS0_i --------------------------
	.section	.nv.info._Z17parallelReductionItEvPKT_PS0_i,"",@"SHT_CUDA_INFO"
	.sectionflags	@""
	.align	4


	//----- nvinfo : EIATTR_CUDA_API_VERSION
	.align		4
        /*0000*/ 	.byte	0x04, 0x37
        /*0002*/ 	.short	(.L_1057 - .L_1056)
.L_1056:
        /*0004*/ 	.word	0x00000082


	//----- nvinfo : EIATTR_KPARAM_INFO
	.align		4
.L_1057:
        /*0008*/ 	.byte	0x04, 0x17
        /*000a*/ 	.short	(.L_1059 - .L_1058)
.L_1058:
        /*000c*/ 	.word	0x00000000
        /*0010*/ 	.short	0x0002
        /*0012*/ 	.short	0x0010
        /*0014*/ 	.byte	0x00, 0xf0, 0x11, 0x00


	//----- nvinfo : EIATTR_KPARAM_INFO
	.align		4
.L_1059:
        /*0018*/ 	.byte	0x04, 0x17
        /*001a*/ 	.short	(.L_1061 - .L_1060)
.L_1060:
        /*001c*/ 	.word	0x00000000
        /*0020*/ 	.short	0x0001
        /*0022*/ 	.short	0x0008
        /*0024*/ 	.byte	0x00, 0xf5, 0x21, 0x00


	//----- nvinfo : EIATTR_KPARAM_INFO
	.align		4
.L_1061:
        /*0028*/ 	.byte	0x04, 0x17
        /*002a*/ 	.short	(.L_1063 - .L_1062)
.L_1062:
        /*002c*/ 	.word	0x00000000
        /*0030*/ 	.short	0x0000
        /*0032*/ 	.short	0x0000
        /*0034*/ 	.byte	0x00, 0xf5, 0x21, 0x00


	//----- nvinfo : EIATTR_SPARSE_MMA_MASK
	.align		4
.L_1063:
        /*0038*/ 	.byte	0x03, 0x50
        /*003a*/ 	.short	0x0000


	//----- nvinfo : EIATTR_MAXREG_COUNT
	.align		4
        /*003c*/ 	.byte	0x03, 0x1b
        /*003e*/ 	.short	0x00ff


	//----- nvinfo : EIATTR_NUM_BARRIERS
	.align		4
        /*0040*/ 	.byte	0x02, 0x4c
        /*0042*/ 	.byte	0x01
	.zero		1


	//----- nvinfo : EIATTR_MERCURY_ISA_VERSION
	.align		4
        /*0044*/ 	.byte	0x03, 0x5f
        /*0046*/ 	.short	0x0101


	//----- nvinfo : EIATTR_INT_WARP_WIDE_INSTR_OFFSETS
	.align		4
        /*0048*/ 	.byte	0x04, 0x31
        /*004a*/ 	.short	(.L_1065 - .L_1064)


	//   ....[0]....
.L_1064:
        /*004c*/ 	.word	0x00000170


	//----- nvinfo : EIATTR_VRC_CTA_INIT_COUNT
	.align		4
.L_1065:
        /*0050*/ 	.byte	0x02, 0x4a
	.zero		1
	.zero		1


	//----- nvinfo : EIATTR_EXIT_INSTR_OFFSETS
	.align		4
        /*0054*/ 	.byte	0x04, 0x1c
        /*0056*/ 	.short	(.L_1067 - .L_1066)


	//   ....[0]....
.L_1066:
        /*0058*/ 	.word	0x00000210


	//   ....[1]....
        /*005c*/ 	.word	0x00000290


	//----- nvinfo : EIATTR_CBANK_PARAM_SIZE
	.align		4
.L_1067:
        /*0060*/ 	.byte	0x03, 0x19
        /*0062*/ 	.short	0x0014


	//----- nvinfo : EIATTR_PARAM_CBANK
	.align		4
        /*0064*/ 	.byte	0x04, 0x0a
        /*0066*/ 	.short	(.L_1069 - .L_1068)
	.align		4
.L_1068:
        /*0068*/ 	.word	index@(.nv.constant0._Z17parallelReductionItEvPKT_PS0_i)
        /*006c*/ 	.short	0x0380
        /*006e*/ 	.short	0x0014


	//----- nvinfo : EIATTR_SW_WAR
	.align		4
.L_1069:
        /*0070*/ 	.byte	0x04, 0x36
        /*0072*/ 	.short	(.L_1071 - .L_1070)
.L_1070:
        /*0074*/ 	.word	0x00000008
.L_1071:


//--------------------- .nv.info._Z17parallelReductionIhEvPKT_PS0_i --------------------------
	.section	.nv.info._Z17parallelReductionIhEvPKT_PS0_i,"",@"SHT_CUDA_INFO"
	.sectionflags	@""
	.align	4


	//----- nvinfo : EIATTR_CUDA_API_VERSION
	.align		4
        /*0000*/ 	.byte	0x04, 0x37
        /*0002*/ 	.short	(.L_1073 - .L_1072)
.L_1072:
        /*0004*/ 	.word	0x00000082


	//----- nvinfo : EIATTR_KPARAM_INFO
	.align		4
.L_1073:
        /*0008*/ 	.byte	0x04, 0x17
        /*000a*/ 	.short	(.L_1075 - .L_1074)
.L_1074:
        /*000c*/ 	.word	0x00000000
        /*0010*/ 	.short	0x0002
        /*0012*/ 	.short	0x0010
        /*0014*/ 	.byte	0x00, 0xf0, 0x11, 0x00


	//----- nvinfo : EIATTR_KPARAM_INFO
	.align		4
.L_1075:
        /*0018*/ 	.byte	0x04, 0x17
        /*001a*/ 	.short	(.L_1077 - .L_1076)
.L_1076:
        /*001c*/ 	.word	0x00000000
        /*0020*/ 	.short	0x0001
        /*0022*/ 	.short	0x0008
        /*0024*/ 	.byte	0x00, 0xf5, 0x21, 0x00


	//----- nvinfo : EIATTR_KPARAM_INFO
	.align		4
.L_1077:
        /*0028*/ 	.byte	0x04, 0x17
        /*002a*/ 	.short	(.L_1079 - .L_1078)
.L_1078:
        /*002c*/ 	.word	0x00000000
        /*0030*/ 	.short	0x0000
        /*0032*/ 	.short	0x0000
        /*0034*/ 	.byte	0x00, 0xf5, 0x21, 0x00


	//----- nvinfo : EIATTR_SPARSE_MMA_MASK
	.align		4
.L_1079:
        /*0038*/ 	.byte	0x03, 0x50
        /*003a*/ 	.short	0x0000


	//----- nvinfo : EIATTR_MAXREG_COUNT
	.align		4
        /*003c*/ 	.byte	0x03, 0x1b
        /*003e*/ 	.short	0x00ff


	//----- nvinfo : EIATTR_NUM_BARRIERS
	.align		4
        /*0040*/ 	.byte	0x02, 0x4c
        /*0042*/ 	.byte	0x01
	.zero		1


	//----- nvinfo : EIATTR_MERCURY_ISA_VERSION
	.align		4
        /*0044*/ 	.byte	0x03, 0x5f
        /*0046*/ 	.short	0x0101


	//----- nvinfo : EIATTR_VRC_CTA_INIT_COUNT
	.align		4
        /*0048*/ 	.byte	0x02, 0x4a
	.zero		1
	.zero		1


	//----- nvinfo : EIATTR_EXIT_INSTR_OFFSETS
	.align		4
        /*004c*/ 	.byte	0x04, 0x1c
        /*004e*/ 	.short	(.L_1081 - .L_1080)


	//   ....[0]....
.L_1080:
        /*0050*/ 	.word	0x00000210


	//   ....[1]....
        /*0054*/ 	.word	0x000002c0


	//----- nvinfo : EIATTR_CBANK_PARAM_SIZE
	.align		4
.L_1081:
        /*0058*/ 	.byte	0x03, 0x19
        /*005a*/ 	.short	0x0014


	//----- nvinfo : EIATTR_PARAM_CBANK
	.align		4
        /*005c*/ 	.byte	0x04, 0x0a
        /*005e*/ 	.short	(.L_1083 - .L_1082)
	.align		4
.L_1082:
        /*0060*/ 	.word	index@(.nv.constant0._Z17parallelReductionIhEvPKT_PS0_i)
        /*0064*/ 	.short	0x0380
        /*0066*/ 	.short	0x0014


	//----- nvinfo : EIATTR_SW_WAR
	.align		4
.L_1083:
        /*0068*/ 	.byte	0x04, 0x36
        /*006a*/ 	.short	(.L_1085 - .L_1084)
.L_1084:
        /*006c*/ 	.word	0x00000008
.L_1085:


//--------------------- .nv.info._Z17parallelReductionIlEvPKT_PS0_i --------------------------
	.section	.nv.info._Z17parallelReductionIlEvPKT_PS0_i,"",@"SHT_CUDA_INFO"
	.sectionflags	@""
	.align	4


	//----- nvinfo : EIATTR_CUDA_API_VERSION
	.align		4
        /*0000*/ 	.byte	0x04, 0x37
        /*0002*/ 	.short	(.L_1087 - .L_1086)
.L_1086:
        /*0004*/ 	.word	0x00000082


	//----- nvinfo : EIATTR_KPARAM_INFO
	.align		4
.L_1087:
        /*0008*/ 	.byte	0x04, 0x17
        /*000a*/ 	.short	(.L_1089 - .L_1088)
.L_1088:
        /*000c*/ 	.word	0x00000000
        /*0010*/ 	.short	0x0002
        /*0012*/ 	.short	0x0010
        /*0014*/ 	.byte	0x00, 0xf0, 0x11, 0x00


	//----- nvinfo : EIATTR_KPARAM_INFO
	.align		4
.L_1089:
        /*0018*/ 	.byte	0x04, 0x17
        /*001a*/ 	.short	(.L_1091 - .L_1090)
.L_1090:
        /*001c*/ 	.word	0x00000000
        /*0020*/ 	.short	0x0001
        /*0022*/ 	.short	0x0008
        /*0024*/ 	.byte	0x00, 0xf5, 0x21, 0x00


	//----- nvinfo : EIATTR_KPARAM_INFO
	.align		4
.L_1091:
        /*0028*/ 	.byte	0x04, 0x17
        /*002a*/ 	.short	(.L_1093 - .L_1092)
.L_1092:
        /*002c*/ 	.word	0x00000000
        /*0030*/ 	.short	0x0000
        /*0032*/ 	.short	0x0000
        /*0034*/ 	.byte	0x00, 0xf5, 0x21, 0x00


	//----- nvinfo : EIATTR_SPARSE_MMA_MASK
	.align		4
.L_1093:
        /*0038*/ 	.byte	0x03, 0x50
        /*003a*/ 	.short	0x0000


	//----- nvinfo : EIATTR_MAXREG_COUNT
	.align		4
        /*003c*/ 	.byte	0x03, 0x1b
        /*003e*/ 	.short	0x00ff


	//----- nvinfo : EIATTR_NUM_BARRIERS
	.align		4
        /*0040*/ 	.byte	0x02, 0x4c
        /*0042*/ 	.byte	0x01
	.zero		1


	//----- nvinfo : EIATTR_MERCURY_ISA_VERSION
	.align		4
        /*0044*/ 	.byte	0x03, 0x5f
        /*0046*/ 	.short	0x0101


	//----- nvinfo : EIATTR_VRC_CTA_INIT_COUNT
	.align		4
        /*0048*/ 	.byte	0x02, 0x4a
	.zero		1
	.zero		1


	//----- nvinfo : EIATTR_EXIT_INSTR_OFFSETS
	.align		4
        /*004c*/ 	.byte	0x04, 0x1c
        /*004e*/ 	.short	(.L_1095 - .L_1094)


	//   ....[0]....
.L_1094:
        /*0050*/ 	.word	0x00000220


	//   ....[1]....
        /*0054*/ 	.word	0x000002a0


	//----- nvinfo : EIATTR_CBANK_PARAM_SIZE
	.align		4
.L_1095:
        /*0058*/ 	.byte	0x03, 0x19
        /*005a*/ 	.short	0x0014


	//----- nvinfo : EIATTR_PARAM_CBANK
	.align		4
        /*005c*/ 	.byte	0x04, 0x0a
        /*005e*/ 	.short	(.L_1097 - .L_1096)
	.align		4
.L_1096:
        /*0060*/ 	.word	index@(.nv.constant0._Z17parallelReductionIlEvPKT_PS0_i)
        /*0064*/ 	.short	0x0380
        /*0066*/ 	.short	0x0014


	//----- nvinfo : EIATTR_SW_WAR
	.align		4
.L_1097:
        /*0068*/ 	.byte	0x04, 0x36
        /*006a*/ 	.short	(.L_1099 - .L_1098)
.L_1098:
        /*006c*/ 	.word	0x00000008
.L_1099:


//--------------------- .nv.info._Z17parallelReductionIiEvPKT_PS0_i --------------------------
	.section	.nv.info._Z17parallelReductionIiEvPKT_PS0_i,"",@"SHT_CUDA_INFO"
	.sectionflags	@""
	.align	4


	//----- nvinfo : EIATTR_CUDA_API_VERSION
	.align		4
        /*0000*/ 	.byte	0x04, 0x37
        /*0002*/ 	.short	(.L_1101 - .L_1100)
.L_1100:
        /*0004*/ 	.word	0x00000082


	//----- nvinfo : EIATTR_KPARAM_INFO
	.align		4
.L_1101:
        /*0008*/ 	.byte	0x04, 0x17
        /*000a*/ 	.short	(.L_1103 - .L_1102)
.L_1102:
        /*000c*/ 	.word	0x00000000
        /*0010*/ 	.short	0x0002
        /*0012*/ 	.short	0x0010
        /*0014*/ 	.byte	0x00, 0xf0, 0x11, 0x00


	//----- nvinfo : EIATTR_KPARAM_INFO
	.align		4
.L_1103:
        /*0018*/ 	.byte	0x04, 0x17
        /*001a*/ 	.short	(.L_1105 - .L_1104)
.L_1104:
        /*001c*/ 	.word	0x00000000
        /*0020*/ 	.short	0x0001
        /*0022*/ 	.short	0x0008
        /*0024*/ 	.byte	0x00, 0xf5, 0x21, 0x00


	//----- nvinfo : EIATTR_KPARAM_INFO
	.align		4
.L_1105:
        /*0028*/ 	.byte	0x04, 0x17
        /*002a*/ 	.short	(.L_1107 - .L_1106)
.L_1106:
        /*002c*/ 	.word	0x00000000
        /*0030*/ 	.short	0x0000
        /*0032*/ 	.short	0x0000
        /*0034*/ 	.byte	0x00, 0xf5, 0x21, 0x00


	//----- nvinfo : EIATTR_SPARSE_MMA_MASK
	.align		4
.L_1107:
        /*0038*/ 	.byte	0x03, 0x50
        /*003a*/ 	.short	0x0000


	//----- nvinfo : EIATTR_MAXREG_COUNT
	.align		4
        /*003c*/ 	.byte	0x03, 0x1b
        /*003e*/ 	.short	0x00ff


	//----- nvinfo : EIATTR_NUM_BARRIERS
	.align		4
        /*0040*/ 	.byte	0x02, 0x4c
        /*0042*/ 	.byte	0x01
	.zero		1


	//----- nvinfo : EIATTR_MERCURY_ISA_VERSION
	.align		4
        /*0044*/ 	.byte	0x03, 0x5f
        /*0046*/ 	.short	0x0101


	//----- nvinfo : EIATTR_VRC_CTA_INIT_COUNT
	.align		4
        /*0048*/ 	.byte	0x02, 0x4a
	.zero		1
	.zero		1


	//----- nvinfo : EIATTR_EXIT_INSTR_OFFSETS
	.align		4
        /*004c*/ 	.byte	0x04, 0x1c
        /*004e*/ 	.short	(.L_1109 - .L_1108)


	//   ....[0]....
.L_1108:
        /*0050*/ 	.word	0x00000210


	//   ....[1]....
        /*0054*/ 	.word	0x00000290


	//----- nvinfo : EIATTR_CBANK_PARAM_SIZE
	.align		4
.L_1109:
        /*0058*/ 	.byte	0x03, 0x19
        /*005a*/ 	.short	0x0014


	//----- nvinfo : EIATTR_PARAM_CBANK
	.align		4
        /*005c*/ 	.byte	0x04, 0x0a
        /*005e*/ 	.short	(.L_1111 - .L_1110)
	.align		4
.L_1110:
        /*0060*/ 	.word	index@(.nv.constant0._Z17parallelReductionIiEvPKT_PS0_i)
        /*0064*/ 	.short	0x0380
        /*0066*/ 	.short	0x0014


	//----- nvinfo : EIATTR_SW_WAR
	.align		4
.L_1111:
        /*0068*/ 	.byte	0x04, 0x36
        /*006a*/ 	.short	(.L_1113 - .L_1112)
.L_1112:
        /*006c*/ 	.word	0x00000008
.L_1113:


//--------------------- .nv.info._Z17parallelReductionIsEvPKT_PS0_i --------------------------
	.section	.nv.info._Z17parallelReductionIsEvPKT_PS0_i,"",@"SHT_CUDA_INFO"
	.sectionflags	@""
	.align	4


	//----- nvinfo : EIATTR_CUDA_API_VERSION
	.align		4
        /*0000*/ 	.byte	0x04, 0x37
        /*0002*/ 	.short	(.L_1115 - .L_1114)
.L_1114:
        /*0004*/ 	.word	0x00000082


	//----- nvinfo : EIATTR_KPARAM_INFO
	.align		4
.L_1115:
        /*0008*/ 	.byte	0x04, 0x17
        /*000a*/ 	.short	(.L_1117 - .L_1116)
.L_1116:
        /*000c*/ 	.word	0x00000000
        /*0010*/ 	.short	0x0002
        /*0012*/ 	.short	0x0010
        /*0014*/ 	.byte	0x00, 0xf0, 0x11, 0x00


	//----- nvinfo : EIATTR_KPARAM_INFO
	.align		4
.L_1117:
        /*0018*/ 	.byte	0x04, 0x17
        /*001a*/ 	.short	(.L_1119 - .L_1118)
.L_1118:
        /*001c*/ 	.word	0x00000000
        /*0020*/ 	.short	0x0001
        /*0022*/ 	.short	0x0008
        /*0024*/ 	.byte	0x00, 0xf5, 0x21, 0x00


	//----- nvinfo : EIATTR_KPARAM_INFO
	.align		4
.L_1119:
        /*0028*/ 	.byte	0x04, 0x17
        /*002a*/ 	.short	(.L_1121 - .L_1120)
.L_1120:
        /*002c*/ 	.word	0x00000000
        /*0030*/ 	.short	0x0000
        /*0032*/ 	.short	0x0000
        /*0034*/ 	.byte	0x00, 0xf5, 0x21, 0x00


	//----- nvinfo : EIATTR_SPARSE_MMA_MASK
	.align		4
.L_1121:
        /*0038*/ 	.byte	0x03, 0x50
        /*003a*/ 	.short	0x0000


	//----- nvinfo : EIATTR_MAXREG_COUNT
	.align		4
        /*003c*/ 	.byte	0x03, 0x1b
        /*003e*/ 	.short	0x00ff


	//----- nvinfo : EIATTR_NUM_BARRIERS
	.align		4
        /*0040*/ 	.byte	0x02, 0x4c
        /*0042*/ 	.byte	0x01
	.zero		1


	//----- nvinfo : EIATTR_MERCURY_ISA_VERSION
	.align		4
        /*0044*/ 	.byte	0x03, 0x5f
        /*0046*/ 	.short	0x0101


	//----- nvinfo : EIATTR_INT_WARP_WIDE_INSTR_OFFSETS
	.align		4
        /*0048*/ 	.byte	0x04, 0x31
        /*004a*/ 	.short	(.L_1123 - .L_1122)


	//   ....[0]....
.L_1122:
        /*004c*/ 	.word	0x00000170


	//----- nvinfo : EIATTR_VRC_CTA_INIT_COUNT
	.align		4
.L_1123:
        /*0050*/ 	.byte	0x02, 0x4a
	.zero		1
	.zero		1


	//----- nvinfo : EIATTR_EXIT_INSTR_OFFSETS
	.align		4
        /*0054*/ 	.byte	0x04, 0x1c
        /*0056*/ 	.short	(.L_1125 - .L_1124)


	//   ....[0]....
.L_1124:
        /*0058*/ 	.word	0x00000210


	//   ....[1]....
        /*005c*/ 	.word	0x00000290


	//----- nvinfo : EIATTR_CBANK_PARAM_SIZE
	.align		4
.L_1125:
        /*0060*/ 	.byte	0x03, 0x19
        /*0062*/ 	.short	0x0014


	//----- nvinfo : EIATTR_PARAM_CBANK
	.align		4
        /*0064*/ 	.byte	0x04, 0x0a
        /*0066*/ 	.short	(.L_1127 - .L_1126)
	.align		4
.L_1126:
        /*0068*/ 	.word	index@(.nv.constant0._Z17parallelReductionIsEvPKT_PS0_i)
        /*006c*/ 	.short	0x0380
        /*006e*/ 	.short	0x0014


	//----- nvinfo : EIATTR_SW_WAR
	.align		4
.L_1127:
        /*0070*/ 	.byte	0x04, 0x36
        /*0072*/ 	.short	(.L_1129 - .L_1128)
.L_1128:
        /*0074*/ 	.word	0x00000008
.L_1129:


//--------------------- .nv.info._Z17parallelReductionIaEvPKT_PS0_i --------------------------
	.section	.nv.info._Z17parallelReductionIaEvPKT_PS0_i,"",@"SHT_CUDA_INFO"
	.sectionflags	@""
	.align	4


	//----- nvinfo : EIATTR_CUDA_API_VERSION
	.align		4
        /*0000*/ 	.byte	0x04, 0x37
        /*0002*/ 	.short	(.L_1131 - .L_1130)
.L_1130:
        /*0004*/ 	.word	0x00000082


	//----- nvinfo : EIATTR_KPARAM_INFO
	.align		4
.L_1131:
        /*0008*/ 	.byte	0x04, 0x17
        /*000a*/ 	.short	(.L_1133 - .L_1132)
.L_1132:
        /*000c*/ 	.word	0x00000000
        /*0010*/ 	.short	0x0002
        /*0012*/ 	.short	0x0010
        /*0014*/ 	.byte	0x00, 0xf0, 0x11, 0x00


	//----- nvinfo : EIATTR_KPARAM_INFO
	.align		4
.L_1133:
        /*0018*/ 	.byte	0x04, 0x17
        /*001a*/ 	.short	(.L_1135 - .L_1134)
.L_1134:
        /*001c*/ 	.word	0x00000000
        /*0020*/ 	.short	0x0001
        /*0022*/ 	.short	0x0008
        /*0024*/ 	.byte	0x00, 0xf5, 0x21, 0x00


	//----- nvinfo : EIATTR_KPARAM_INFO
	.align		4
.L_1135:
        /*0028*/ 	.byte	0x04, 0x17
        /*002a*/ 	.short	(.L_1137 - .L_1136)
.L_1136:
        /*002c*/ 	.word	0x00000000
        /*0030*/ 	.short	0x0000
        /*0032*/ 	.short	0x0000
        /*0034*/ 	.byte	0x00, 0xf5, 0x21, 0x00


	//----- nvinfo : EIATTR_SPARSE_MMA_MASK
	.align		4
.L_1137:
        /*0038*/ 	.byte	0x03, 0x50
        /*003a*/ 	.short	0x0000


	//----- nvinfo : EIATTR_MAXREG_COUNT
	.align		4
        /*003c*/ 	.byte	0x03, 0x1b
        /*003e*/ 	.short	0x00ff


	//----- nvinfo : EIATTR_NUM_BARRIERS
	.align		4
        /*0040*/ 	.byte	0x02, 0x4c
        /*0042*/ 	.byte	0x01
	.zero		1


	//----- nvinfo : EIATTR_MERCURY_ISA_VERSION
	.align		4
        /*0044*/ 	.byte	0x03, 0x5f
        /*0046*/ 	.short	0x0101


	//----- nvinfo : EIATTR_VRC_CTA_INIT_COUNT
	.align		4
        /*0048*/ 	.byte	0x02, 0x4a
	.zero		1
	.zero		1


	//----- nvinfo : EIATTR_EXIT_INSTR_OFFSETS
	.align		4
        /*004c*/ 	.byte	0x04, 0x1c
        /*004e*/ 	.short	(.L_1139 - .L_1138)


	//   ....[0]....
.L_1138:
        /*0050*/ 	.word	0x00000210


	//   ....[1]....
        /*0054*/ 	.word	0x000002c0


	//----- nvinfo : EIATTR_CBANK_PARAM_SIZE
	.align		4
.L_1139:
        /*0058*/ 	.byte	0x03, 0x19
        /*005a*/ 	.short	0x0014


	//----- nvinfo : EIATTR_PARAM_CBANK
	.align		4
        /*005c*/ 	.byte	0x04, 0x0a
        /*005e*/ 	.short	(.L_1141 - .L_1140)
	.align		4
.L_1140:
        /*0060*/ 	.word	index@(.nv.constant0._Z17parallelReductionIaEvPKT_PS0_i)
        /*0064*/ 	.short	0x0380
        /*0066*/ 	.short	0x0014


	//----- nvinfo : EIATTR_SW_WAR
	.align		4
.L_1141:
        /*0068*/ 	.byte	0x04, 0x36
        /*006a*/ 	.short	(.L_1143 - .L_1142)
.L_1142:
        /*006c*/ 	.word	0x00000008
.L_1143:


//--------------------- .nv.info._Z20matrixMultiplicationIdEvPKT_S2_PS0_iii --------------------------
	.section	.nv.info._Z20matrixMultiplicationIdEvPKT_S2_PS0_iii,"",@"SHT_CUDA_INFO"
	.sectionflags	@""
	.align	4


	//----- nvinfo : EIATTR_CUDA_API_VERSION
	.align		4
        /*0000*/ 	.byte	0x04, 0x37
        /*0002*/ 	.short	(.L_1145 - .L_1144)
.L_1144:
        /*0004*/ 	.word	0x00000082


	//----- nvinfo : EIATTR_KPARAM_INFO
	.align		4
.L_1145:
        /*0008*/ 	.byte	0x04, 0x17
        /*000a*/ 	.short	(.L_1147 - .L_1146)
.L_1146:
        /*000c*/ 	.word	0x00000000
        /*0010*/ 	.short	0x0005
        /*0012*/ 	.short	0x0020
        /*0014*/ 	.byte	0x00, 0xf0, 0x11, 0x00


	//----- nvinfo : EIATTR_KPARAM_INFO
	.align		4
.L_1147:
        /*0018*/ 	.byte	0x04, 0x17
        /*001a*/ 	.short	(.L_1149 - .L_1148)
.L_1148:
        /*001c*/ 	.word	0x00000000
        /*0020*/ 	.short	0x0004
        /*0022*/ 	.short	0x001c
        /*0024*/ 	.byte	0x00, 0xf0, 0x11, 0x00


	//----- nvinfo : EIATTR_KPARAM_INFO
	.align		4
.L_1149:
        /*0028*/ 	.byte	0x04, 0x17
        /*002a*/ 	.short	(.L_1151 - .L_1150)
.L_1150:
        /*002c*/ 	.word	0x00000000
        /*0030*/ 	.short	0x0003
        /*0032*/ 	.short	0x0018
        /*0034*/ 	.byte	0x00, 0xf0, 0x11, 0x00


	//----- nvinfo : EIATTR_KPARAM_INFO
	.align		4
.L_1151:
        /*0038*/ 	.byte	0x04, 0x17
        /*003a*/ 	.short	(.L_1153 - .L_1152)
.L_1152:
        /*003c*/ 	.word	0x00000000
        /*0040*/ 	.short	0x0002
        /*0042*/ 	.short	0x0010
        /*0044*/ 	.byte	0x00, 0xf5, 0x21, 0x00


	//----- nvinfo : EIATTR_KPARAM_INFO
	.align		4
.L_1153:
        /*0048*/ 	.byte	0x04, 0x17
        /*004a*/ 	.short	(.L_1155 - .L_1154)
.L_1154:
        /*004c*/ 	.word	0x00000000
        /*0050*/ 	.short	0x0001
        /*0052*/ 	.short	0x0008
        /*0054*/ 	.byte	0x00, 0xf5, 0x21, 0x00


	//----- nvinfo : EIATTR_KPARAM_INFO
	.align		4
.L_1155:
        /*0058*/ 	.byte	0x04, 0x17
        /*005a*/ 	.short	(.L_1157 - .L_1156)
.L_1156:
        /*005c*/ 	.word	0x00000000
        /*0060*/ 	.short	0x0000
        /*0062*/ 	.short	0x0000
        /*0064*/ 	.byte	0x00, 0xf5, 0x21, 0x00


	//----- nvinfo : EIATTR_SPARSE_MMA_MASK
	.align		4
.L_1157:
        /*0068*/ 	.byte	0x03, 0x50
        /*006a*/ 	.short	0x0000


	//----- nvinfo : EIATTR_MAXREG_COUNT
	.align		4
        /*006c*/ 	.byte	0x03, 0x1b
        /*006e*/ 	.short	0x00ff


	//----- nvinfo : EIATTR_MERCURY_ISA_VERSION
	.align		4
        /*0070*/ 	.byte	0x03, 0x5f
        /*0072*/ 	.short	0x0101


	//----- nvinfo : EIATTR_VRC_CTA_INIT_COUNT
	.align		4
        /*0074*/ 	.byte	0x02, 0x4a
	.zero		1
	.zero		1


	//----- nvinfo : EIATTR_EXIT_INSTR_OFFSETS
	.align		4
        /*0078*/ 	.byte	0x04, 0x1c
        /*007a*/ 	.short	(.L_1159 - .L_1158)


	//   ....[0]....
.L_1158:
        /*007c*/ 	.word	0x000000d0


	//   ....[1]....
        /*0080*/ 	.word	0x000008f0


	//----- nvinfo : EIATTR_CBANK_PARAM_SIZE
	.align		4
.L_1159:
        /*0084*/ 	.byte	0x03, 0x19
        /*0086*/ 	.short	0x0024


	//----- nvinfo : EIATTR_PARAM_CBANK
	.align		4
        /*0088*/ 	.byte	0x04, 0x0a
        /*008a*/ 	.short	(.L_1161 - .L_1160)
	.align		4
.L_1160:
        /*008c*/ 	.word	index@(.nv.constant0._Z20matrixMultiplicationIdEvPKT_S2_PS0_iii)
        /*0090*/ 	.short	0x0380
        /*0092*/ 	.short	0x0024


	//----- nvinfo : EIATTR_SW_WAR
	.align		4
.L_1161:
        /*0094*/ 	.byte	0x04, 0x36
        /*0096*/ 	.short	(.L_1163 - .L_1162)
.L_1162:
        /*0098*/ 	.word	0x00000008
.L_1163:


//--------------------- .nv.info._Z20matrixMultiplicationIfEvPKT_S2_PS0_iii --------------------------
	.section	.nv.info._Z20matrixMultiplicationIfEvPKT_S2_PS0_iii,"",@"SHT_CUDA_INFO"
	.sectionflags	@""
	.align	4


	//----- nvinfo : EIATTR_CUDA_API_VERSION
	.align		4
        /*0000*/ 	.byte	0x04, 0x37
        /*0002*/ 	.short	(.L_1165 - .L_1164)
.L_1164:
        /*0004*/ 	.word	0x00000082


	//----- nvinfo : EIATTR_KPARAM_INFO
	.align		4
.L_1165:
        /*0008*/ 	.byte	0x04, 0x17
        /*000a*/ 	.short	(.L_1167 - .L_1166)
.L_1166:
        /*000c*/ 	.word	0x00000000
        /*0010*/ 	.short	0x0005
        /*0012*/ 	.short	0x0020
        /*0014*/ 	.byte	0x00, 0xf0, 0x11, 0x00


	//----- nvinfo : EIATTR_KPARAM_INFO
	.align		4
.L_1167:
        /*0018*/ 	.byte	0x04, 0x17
        /*001a*/ 	.short	(.L_1169 - .L_1168)
.L_1168:
        /*001c*/ 	.word	0x00000000
        /*0020*/ 	.short	0x0004
        /*0022*/ 	.short	0x001c
        /*0024*/ 	.byte	0x00, 0xf0, 0x11, 0x00


	//----- nvinfo : EIATTR_KPARAM_INFO
	.align		4
.L_1169:
        /*0028*/ 	.byte	0x04, 0x17
        /*002a*/ 	.short	(.L_1171 - .L_1170)
.L_1170:
        /*002c*/ 	.word	0x00000000
        /*0030*/ 	.short	0x0003
        /*0032*/ 	.short	0x0018
        /*0034*/ 	.byte	0x00, 0xf0, 0x11, 0x00


	//----- nvinfo : EIATTR_KPARAM_INFO
	.align		4
.L_1171:
        /*0038*/ 	.byte	0x04, 0x17
        /*003a*/ 	.short	(.L_1173 - .L_1172)
.L_1172:
        /*003c*/ 	.word	0x00000000
        /*0040*/ 	.short	0x0002
        /*0042*/ 	.short	0x0010
        /*0044*/ 	.byte	0x00, 0xf5, 0x21, 0x00


	//----- nvinfo : EIATTR_KPARAM_INFO
	.align		4
.L_1173:
        /*0048*/ 	.byte	0x04, 0x17
        /*004a*/ 	.short	(.L_1175 - .L_1174)
.L_1174:
        /*004c*/ 	.word	0x00000000
        /*0050*/ 	.short	0x0001
        /*0052*/ 	.short	0x0008
        /*0054*/ 	.byte	0x00, 0xf5, 0x21, 0x00


	//----- nvinfo : EIATTR_KPARAM_INFO
	.align		4
.L_1175:
        /*0058*/ 	.byte	0x04, 0x17
        /*005a*/ 	.short	(.L_1177 - .L_1176)
.L_1176:
        /*005c*/ 	.word	0x00000000
        /*0060*/ 	.short	0x0000
        /*0062*/ 	.short	0x0000
        /*0064*/ 	.byte	0x00, 0xf5, 0x21, 0x00


	//----- nvinfo : EIATTR_SPARSE_MMA_MASK
	.align		4
.L_1177:
        /*0068*/ 	.byte	0x03, 0x50
        /*006a*/ 	.short	0x0000


	//----- nvinfo : EIATTR_MAXREG_COUNT
	.align		4
        /*006c*/ 	.byte	0x03, 0x1b
        /*006e*/ 	.short	0x00ff


	//----- nvinfo : EIATTR_MERCURY_ISA_VERSION
	.align		4
        /*0070*/ 	.byte	0x03, 0x5f
        /*0072*/ 	.short	0x0101


	//----- nvinfo : EIATTR_VRC_CTA_INIT_COUNT
	.align		4
        /*0074*/ 	.byte	0x02, 0x4a
	.zero		1
	.zero		1


	//----- nvinfo : EIATTR_EXIT_INSTR_OFFSETS
	.align		4
        /*0078*/ 	.byte	0x04, 0x1c
        /*007a*/ 	.short	(.L_1179 - .L_1178)


	//   ....[0]....
.L_1178:
        /*007c*/ 	.word	0x000000d0


	//   ....[1]....
        /*0080*/ 	.word	0x000008f0


	//----- nvinfo : EIATTR_CBANK_PARAM_SIZE
	.align		4
.L_1179:
        /*0084*/ 	.byte	0x03, 0x19
        /*0086*/ 	.short	0x0024


	//----- nvinfo : EIATTR_PARAM_CBANK
	.align		4
        /*0088*/ 	.byte	0x04, 0x0a
        /*008a*/ 	.short	(.L_1181 - .L_1180)
	.align		4
.L_1180:
        /*008c*/ 	.word	index@(.nv.constant0._Z20matrixMultiplicationIfEvPKT_S2_PS0_iii)
        /*0090*/ 	.short	0x0380
        /*0092*/ 	.short	0x0024


	//----- nvinfo : EIATTR_SW_WAR
	.align		4
.L_1181:
        /*0094*/ 	.byte	0x04, 0x36
        /*0096*/ 	.short	(.L_1183 - .L_1182)
.L_1182:
        /*0098*/ 	.word	0x00000008
.L_1183:


//--------------------- .nv.info._Z20matrixMultiplicationImEvPKT_S2_PS0_iii --------------------------
	.section	.nv.info._Z20matrixMultiplicationImEvPKT_S2_PS0_iii,"",@"SHT_CUDA_INFO"
	.sectionflags	@""
	.align	4


	//----- nvinfo : EIATTR_CUDA_API_VERSION
	.align		4
        /*0000*/ 	.byte	0x04, 0x37
        /*0002*/ 	.short	(.L_1185 - .L_1184)
.L_1184:
        /*0004*/ 	.word	0x00000082


	//----- nvinfo : EIATTR_KPARAM_INFO
	.align		4
.L_1185:
        /*0008*/ 	.byte	0x04, 0x17
        /*000a*/ 	.short	(.L_1187 - .L_1186)
.L_1186:
        /*000c*/ 	.word	0x00000000
        /*0010*/ 	.short	0x0005
        /*0012*/ 	.short	0x0020
        /*0014*/ 	.byte	0x00, 0xf0, 0x11, 0x00


	//----- nvinfo : EIATTR_KPARAM_INFO
	.align		4
.L_1187:
        /*0018*/ 	.byte	0x04, 0x17
        /*001a*/ 	.short	(.L_1189 - .L_1188)
.L_1188:
        /*001c*/ 	.word	0x00000000
        /*0020*/ 	.short	0x0004
        /*0022*/ 	.short	0x001c
        /*0024*/ 	.byte	0x00, 0xf0, 0x11, 0x00


	//----- nvinfo : EIATTR_KPARAM_INFO
	.align		4
.L_1189:
        /*0028*/ 	.byte	0x04, 0x17
        /*002a*/ 	.short	(.L_1191 - .L_1190)
.L_1190:
        /*002c*/ 	.word	0x00000000
        /*0030*/ 	.short	0x0003
        /*0032*/ 	.short	0x0018
        /*0034*/ 	.byte	0x00, 0xf0, 0x11, 0x00


	//----- nvinfo : EIATTR_KPARAM_INFO
	.align		4
.L_1191:
        /*0038*/ 	.byte	0x04, 0x17
        /*003a*/ 	.short	(.L_1193 - .L_1192)
.L_1192:
        /*003c*/ 	.word	0x00000000
        /*0040*/ 	.short	0x0002
        /*0042*/ 	.short	0x0010
        /*0044*/ 	.byte	0x00, 0xf5, 0x21, 0x00


	//----- nvinfo : EIATTR_KPARAM_INFO
	.align		4
.L_1193:
        /*0048*/ 	.byte	0x04, 0x17
        /*004a*/ 	.short	(.L_1195 - .L_1194)
.L_1194:
        /*004c*/ 	.word	0x00000000
        /*0050*/ 	.short	0x0001
        /*0052*/ 	.short	0x0008
        /*0054*/ 	.byte	0x00, 0xf5, 0x21, 0x00


	//----- nvinfo : EIATTR_KPARAM_INFO
	.align		4
.L_1195:
        /*0058*/ 	.byte	0x04, 0x17
        /*005a*/ 	.short	(.L_1197 - .L_1196)
.L_1196:
        /*005c*/ 	.word	0x00000000
        /*0060*/ 	.short	0x0000
        /*0062*/ 	.short	0x0000
        /*0064*/ 	.byte	0x00, 0xf5, 0x21, 0x00


	//----- nvinfo : EIATTR_SPARSE_MMA_MASK
	.align		4
.L_1197:
        /*0068*/ 	.byte	0x03, 0x50
        /*006a*/ 	.short	0x0000


	//----- nvinfo : EIATTR_MAXREG_COUNT
	.align		4
        /*006c*/ 	.byte	0x03, 0x1b
        /*006e*/ 	.short	0x00ff


	//----- nvinfo : EIATTR_MERCURY_ISA_VERSION
	.align		4
        /*0070*/ 	.byte	0x03, 0x5f
        /*0072*/ 	.short	0x0101


	//----- nvinfo : EIATTR_VRC_CTA_INIT_COUNT
	.align		4
        /*0074*/ 	.byte	0x02, 0x4a
	.zero		1
	.zero		1


	//----- nvinfo : EIATTR_EXIT_INSTR_OFFSETS
	.align		4
        /*0078*/ 	.byte	0x04, 0x1c
        /*007a*/ 	.short	(.L_1199 - .L_1198)


	//   ....[0]....
.L_1198:
        /*007c*/ 	.word	0x000000d0


	//   ....[1]....
        /*0080*/ 	.word	0x00000bc0


	//----- nvinfo : EIATTR_CBANK_PARAM_SIZE
	.align		4
.L_1199:
        /*0084*/ 	.byte	0x03, 0x19
        /*0086*/ 	.short	0x0024


	//----- nvinfo : EIATTR_PARAM_CBANK
	.align		4
        /*0088*/ 	.byte	0x04, 0x0a
        /*008a*/ 	.short	(.L_1201 - .L_1200)
	.align		4
.L_1200:
        /*008c*/ 	.word	index@(.nv.constant0._Z20matrixMultiplicationImEvPKT_S2_PS0_iii)
        /*0090*/ 	.short	0x0380
        /*0092*/ 	.short	0x0024


	//----- nvinfo : EIATTR_SW_WAR
	.align		4
.L_1201:
        /*0094*/ 	.byte	0x04, 0x36
        /*0096*/ 	.short	(.L_1203 - .L_1202)
.L_1202:
        /*0098*/ 	.word	0x00000008
.L_1203:


//--------------------- .nv.info._Z20matrixMultiplicationIjEvPKT_S2_PS0_iii --------------------------
	.section	.nv.info._Z20matrixMultiplicationIjEvPKT_S2_PS0_iii,"",@"SHT_CUDA_INFO"
	.sectionflags	@""
	.align	4


	//----- nvinfo : EIATTR_CUDA_API_VERSION
	.align		4
        /*0000*/ 	.byte	0x04, 0x37
        /*0002*/ 	.short	(.L_1205 - .L_1204)
.L_1204:
        /*0004*/ 	.word	0x00000082


	//----- nvinfo : EIATTR_KPARAM_INFO
	.align		4
.L_1205:
        /*0008*/ 	.byte	0x04, 0x17
        /*000a*/ 	.short	(.L_1207 - .L_1206)
.L_1206:
        /*000c*/ 	.word	0x00000000
        /*0010*/ 	.short	0x0005
        /*0012*/ 	.short	0x0020
        /*0014*/ 	.byte	0x00, 0xf0, 0x11, 0x00


	//----- nvinfo : EIATTR_KPARAM_INFO
	.align		4
.L_1207:
        /*0018*/ 	.byte	0x04, 0x17
        /*001a*/ 	.short	(.L_1209 - .L_1208)
.L_1208:
        /*001c*/ 	.word	0x00000000
        /*0020*/ 	.short	0x0004
        /*0022*/ 	.short	0x001c
        /*0024*/ 	.byte	0x00, 0xf0, 0x11, 0x00


	//----- nvinfo : EIATTR_KPARAM_INFO
	.align		4
.L_1209:
        /*0028*/ 	.byte	0x04, 0x17
        /*002a*/ 	.short	(.L_1211 - .L_1210)
.L_1210:
        /*002c*/ 	.word	0x00000000
        /*0030*/ 	.short	0x0003
        /*0032*/ 	.short	0x0018
        /*0034*/ 	.byte	0x00, 0xf0, 0x11, 0x00


	//----- nvinfo : EIATTR_KPARAM_INFO
	.align		4
.L_1211:
        /*0038*/ 	.byte	0x04, 0x17
        /*003a*/ 	.short	(.L_1213 - .L_1212)
.L_1212:
        /*003c*/ 	.word	0x00000000
        /*0040*/ 	.short	0x0002
        /*0042*/ 	.short	0x0010
        /*0044*/ 	.byte	0x00, 0xf5, 0x21, 0x00


	//----- nvinfo : EIATTR_KPARAM_INFO
	.align		4
.L_1213:
        /*0048*/ 	.byte	0x04, 0x17
        /*004a*/ 	.short	(.L_1215 - .L_1214)
.L_1214:
        /*004c*/ 	.word	0x00000000
        /*0050*/ 	.short	0x0001
        /*0052*/ 	.short	0x0008
        /*0054*/ 	.byte	0x00, 0xf5, 0x21, 0x00


	//----- nvinfo : EIATTR_KPARAM_INFO
	.align		4
.L_1215:
        /*0058*/ 	.byte	0x04, 0x17
        /*005a*/ 	.short	(.L_1217 - .L_1216)
.L_1216:
        /*005c*/ 	.word	0x00000000
        /*0060*/ 	.short	0x0000
        /*0062*/ 	.short	0x0000
        /*0064*/ 	.byte	0x00, 0xf5, 0x21, 0x00


	//----- nvinfo : EIATTR_SPARSE_MMA_MASK
	.align		4
.L_1217:
        /*0068*/ 	.byte	0x03, 0x50
        /*006a*/ 	.short	0x0000


	//----- nvinfo : EIATTR_MAXREG_COUNT
	.align		4
        /*006c*/ 	.byte	0x03, 0x1b
        /*006e*/ 	.short	0x00ff


	//----- nvinfo : EIATTR_MERCURY_ISA_VERSION
	.align		4
        /*0070*/ 	.byte	0x03, 0x5f
        /*0072*/ 	.short	0x0101


	//----- nvinfo : EIATTR_VRC_CTA_INIT_COUNT
	.align		4
        /*0074*/ 	.byte	0x02, 0x4a
	.zero		1
	.zero		1


	//----- nvinfo : EIATTR_EXIT_INSTR_OFFSETS
	.align		4
        /*0078*/ 	.byte	0x04, 0x1c
        /*007a*/ 	.short	(.L_1219 - .L_1218)


	//   ....[0]....
.L_1218:
        /*007c*/ 	.word	0x000000d0


	//   ....[1]....
        /*0080*/ 	.word	0x000008e0


	//----- nvinfo : EIATTR_CBANK_PARAM_SIZE
	.align		4
.L_1219:
        /*0084*/ 	.byte	0x03, 0x19
        /*0086*/ 	.short	0x0024


	//----- nvinfo : EIATTR_PARAM_CBANK
	.align		4
        /*0088*/ 	.byte	0x04, 0x0a
        /*008a*/ 	.short	(.L_1221 - .L_1220)
	.align		4
.L_1220:
        /*008c*/ 	.word	index@(.nv.constant0._Z20matrixMultiplicationIjEvPKT_S2_PS0_iii)
        /*0090*/ 	.short	0x0380
        /*0092*/ 	.short	0x0024


	//----- nvinfo : EIATTR_SW_WAR
	.align		4
.L_1221:
        /*0094*/ 	.byte	0x04, 0x36
        /*0096*/ 	.short	(.L_1223 - .L_1222)
.L_1222:
        /*0098*/ 	.word	0x00000008
.L_1223:


//--------------------- .nv.info._Z20matrixMultiplicationItEvPKT_S2_PS0_iii --------------------------
	.section	.nv.info._Z20matrixMultiplicationItEvPKT_S2_PS0_iii,"",@"SHT_CUDA_INFO"
	.sectionflags	@""
	.align	4


	//----- nvinfo : EIATTR_CUDA_API_VERSION
	.align		4
        /*0000*/ 	.byte	0x04, 0x37
        /*0002*/ 	.short	(.L_1225 - .L_1224)
.L_1224:
        /*0004*/ 	.word	0x00000082


	//----- nvinfo : EIATTR_KPARAM_INFO
	.align		4
.L_1225:
        /*0008*/ 	.byte	0x04, 0x17
        /*000a*/ 	.short	(.L_1227 - .L_1226)
.L_1226:
        /*000c*/ 	.word	0x00000000
        /*0010*/ 	.short	0x0005
        /*0012*/ 	.short	0x0020
        /*0014*/ 	.byte	0x00, 0xf0, 0x11, 0x00


	//----- nvinfo : EIATTR_KPARAM_INFO
	.align		4
.L_1227:
        /*0018*/ 	.byte	0x04, 0x17
        /*001a*/ 	.short	(.L_1229 - .L_1228)
.L_1228:
        /*001c*/ 	.word	0x00000000
        /*0020*/ 	.short	0x0004
        /*0022*/ 	.short	0x001c
        /*0024*/ 	.byte	0x00, 0xf0, 0x11, 0x00


	//----- nvinfo : EIATTR_KPARAM_INFO
	.align		4
.L_1229:
        /*0028*/ 	.byte	0x04, 0x17
        /*002a*/ 	.short	(.L_1231 - .L_1230)
.L_1230:
        /*002c*/ 	.word	0x00000000
        /*0030*/ 	.short	0x0003
        /*0032*/ 	.short	0x0018
        /*0034*/ 	.byte	0x00, 0xf0, 0x11, 0x00


	//----- nvinfo : EIATTR_KPARAM_INFO
	.align		4
.L_1231:
        /*0038*/ 	.byte	0x04, 0x17
        /*003a*/ 	.short	(.L_1233 - .L_1232)
.L_1232:
        /*003c*/ 	.word	0x00000000
        /*0040*/ 	.short	0x0002
        /*0042*/ 	.short	0x0010
        /*0044*/ 	.byte	0x00, 0xf5, 0x21, 0x00


	//----- nvinfo : EIATTR_KPARAM_INFO
	.align		4
.L_1233:
        /*0048*/ 	.byte	0x04, 0x17
        /*004a*/ 	.short	(.L_1235 - .L_1234)
.L_1234:
        /*004c*/ 	.word	0x00000000
        /*0050*/ 	.short	0x0001
        /*0052*/ 	.short	0x0008
        /*0054*/ 	.byte	0x00, 0xf5, 0x21, 0x00


	//----- nvinfo : EIATTR_KPARAM_INFO
	.align		4
.L_1235:
        /*0058*/ 	.byte	0x04, 0x17
        /*005a*/ 	.short	(.L_1237 - .L_1236)
.L_1236:
        /*005c*/ 	.word	0x00000000
        /*0060*/ 	.short	0x0000
        /*0062*/ 	.short	0x0000
        /*0064*/ 	.byte	0x00, 0xf5, 0x21, 0x00


	//----- nvinfo : EIATTR_SPARSE_MMA_MASK
	.align		4
.L_1237:
        /*0068*/ 	.byte	0x03, 0x50
        /*006a*/ 	.short	0x0000


	//----- nvinfo : EIATTR_MAXREG_COUNT
	.align		4
        /*006c*/ 	.byte	0x03, 0x1b
        /*006e*/ 	.short	0x00ff


	//----- nvinfo : EIATTR_MERCURY_ISA_VERSION
	.align		4
        /*0070*/ 	.byte	0x03, 0x5f
        /*0072*/ 	.short	0x0101


	//----- nvinfo : EIATTR_VRC_CTA_INIT_COUNT
	.align		4
        /*0074*/ 	.byte	0x02, 0x4a
	.zero		1
	.zero		1


	//----- nvinfo : EIATTR_EXIT_INSTR_OFFSETS
	.align		4
        /*0078*/ 	.byte	0x04, 0x1c
        /*007a*/ 	.short	(.L_1239 - .L_1238)


	//   ....[0]....
.L_1238:
        /*007c*/ 	.word	0x000000d0


	//   ....[1]....
        /*0080*/ 	.word	0x00000c20


	//----- nvinfo : EIATTR_CBANK_PARAM_SIZE
	.align		4
.L_1239:
        /*0084*/ 	.byte	0x03, 0x19
        /*0086*/ 	.short	0x0024


	//----- nvinfo : EIATTR_PARAM_CBANK
	.align		4
        /*0088*/ 	.byte	0x04, 0x0a
        /*008a*/ 	.short	(.L_1241 - .L_1240)
	.align		4
.L_1240:
        /*008c*/ 	.word	index@(.nv.constant0._Z20matrixMultiplicationItEvPKT_S2_PS0_iii)
        /*0090*/ 	.short	0x0380
        /*0092*/ 	.short	0x0024


	//----- nvinfo : EIATTR_SW_WAR
	.align		4
.L_1241:
        /*0094*/ 	.byte	0x04, 0x36
        /*0096*/ 	.short	(.L_1243 - .L_1242)
.L_1242:
        /*0098*/ 	.word	0x00000008
.L_1243:


//--------------------- .nv.info._Z20matrixMultiplicationIhEvPKT_S2_PS0_iii --------------------------
	.section	.nv.info._Z20matrixMultiplicationIhEvPKT_S2_PS0_iii,"",@"SHT_CUDA_INFO"
	.sectionflags	@""
	.align	4


	//----- nvinfo : EIATTR_CUDA_API_VERSION
	.align		4
        /*0000*/ 	.byte	0x04, 0x37
        /*0002*/ 	.short	(.L_1245 - .L_1244)
.L_1244:
        /*0004*/ 	.word	0x00000082


	//----- nvinfo : EIATTR_KPARAM_INFO
	.align		4
.L_1245:
        /*0008*/ 	.byte	0x04, 0x17
        /*000a*/ 	.short	(.L_1247 - .L_1246)
.L_1246:
        /*000c*/ 	.word	0x00000000
        /*0010*/ 	.short	0x0005
        /*0012*/ 	.short	0x0020
        /*0014*/ 	.byte	0x00, 0xf0, 0x11, 0x00


	//----- nvinfo : EIATTR_KPARAM_INFO
	.align		4
.L_1247:
        /*0018*/ 	.byte	0x04, 0x17
        /*001a*/ 	.short	(.L_1249 - .L_1248)
.L_1248:
        /*001c*/ 	.word	0x00000000
        /*0020*/ 	.short	0x0004
        /*0022*/ 	.short	0x001c
        /*0024*/ 	.byte	0x00, 0xf0, 0x11, 0x00


	//----- nvinfo : EIATTR_KPARAM_INFO
	.align		4
.L_1249:
        /*0028*/ 	.byte	0x04, 0x17
        /*002a*/ 	.short	(.L_1251 - .L_1250)
.L_1250:
        /*002c*/ 	.word	0x00000000
        /*0030*/ 	.short	0x0003
        /*0032*/ 	.short	0x0018
        /*0034*/ 	.byte	0x00, 0xf0, 0x11, 0x00


	//----- nvinfo : EIATTR_KPARAM_INFO
	.align		4
.L_1251:
        /*0038*/ 	.byte	0x04, 0x17
        /*003a*/ 	.short	(.L_1253 - .L_1252)
.L_1252:
        /*003c*/ 	.word	0x00000000
        /*0040*/ 	.short	0x0002
        /*0042*/ 	.short	0x0010
        /*0044*/ 	.byte	0x00, 0xf5, 0x21, 0x00


	//----- nvinfo : EIATTR_KPARAM_INFO
	.align		4
.L_1253:
        /*0048*/ 	.byte	0x04, 0x17
        /*004a*/ 	.short	(.L_1255 - .L_1254)
.L_1254:
        /*004c*/ 	.word	0x00000000
        /*0050*/ 	.short	0x0001
        /*0052*/ 	.short	0x0008
        /*0054*/ 	.byte	0x00, 0xf5, 0x21, 0x00


	//----- nvinfo : EIATTR_KPARAM_INFO
	.align		4
.L_1255:
        /*0058*/ 	.byte	0x04, 0x17
        /*005a*/ 	.short	(.L_1257 - .L_1256)
.L_1256:
        /*005c*/ 	.word	0x00000000
        /*0060*/ 	.short	0x0000
        /*0062*/ 	.short	0x0000
        /*0064*/ 	.byte	0x00, 0xf5, 0x21, 0x00


	//----- nvinfo : EIATTR_SPARSE_MMA_MASK
	.align		4
.L_1257:
        /*0068*/ 	.byte	0x03, 0x50
        /*006a*/ 	.short	0x0000


	//----- nvinfo : EIATTR_MAXREG_COUNT
	.align		4
        /*006c*/ 	.byte	0x03, 0x1b
        /*006e*/ 	.short	0x00ff


	//----- nvinfo : EIATTR_MERCURY_ISA_VERSION
	.align		4
        /*0070*/ 	.byte	0x03, 0x5f
        /*0072*/ 	.short	0x0101


	//----- nvinfo : EIATTR_VRC_CTA_INIT_COUNT
	.align		4
        /*0074*/ 	.byte	0x02, 0x4a
	.zero		1
	.zero		1


	//----- nvinfo : EIATTR_EXIT_INSTR_OFFSETS
	.align		4
        /*0078*/ 	.byte	0x04, 0x1c
        /*007a*/ 	.short	(.L_1259 - .L_1258)


	//   ....[0]....
.L_1258:
        /*007c*/ 	.word	0x000000d0


	//   ....[1]....
        /*0080*/ 	.word	0x00000af0


	//----- nvinfo : EIATTR_CBANK_PARAM_SIZE
	.align		4
.L_1259:
        /*0084*/ 	.byte	0x03, 0x19
        /*0086*/ 	.short	0x0024


	//----- nvinfo : EIATTR_PARAM_CBANK
	.align		4
        /*0088*/ 	.byte	0x04, 0x0a
        /*008a*/ 	.short	(.L_1261 - .L_1260)
	.align		4
.L_1260:
        /*008c*/ 	.word	index@(.nv.constant0._Z20matrixMultiplicationIhEvPKT_S2_PS0_iii)
        /*0090*/ 	.short	0x0380
        /*0092*/ 	.short	0x0024


	//----- nvinfo : EIATTR_SW_WAR
	.align		4
.L_1261:
        /*0094*/ 	.byte	0x04, 0x36
        /*0096*/ 	.short	(.L_1263 - .L_1262)
.L_1262:
        /*0098*/ 	.word	0x00000008
.L_1263:


//--------------------- .nv.info._Z20matrixMultiplicationIlEvPKT_S2_PS0_iii --------------------------
	.section	.nv.info._Z20matrixMultiplicationIlEvPKT_S2_PS0_iii,"",@"SHT_CUDA_INFO"
	.sectionflags	@""
	.align	4


	//----- nvinfo : EIATTR_CUDA_API_VERSION
	.align		4
        /*0000*/ 	.byte	0x04, 0x37
        /*0002*/ 	.short	(.L_1265 - .L_1264)
.L_1264:
        /*0004*/ 	.word	0x00000082


	//----- nvinfo : EIATTR_KPARAM_INFO
	.align		4
.L_1265:
        /*0008*/ 	.byte	0x04, 0x17
        /*000a*/ 	.short	(.L_1267 - .L_1266)
.L_1266:
        /*000c*/ 	.word	0x00000000
        /*0010*/ 	.short	0x0005
        /*0012*/ 	.short	0x0020
        /*0014*/ 	.byte	0x00, 0xf0, 0x11, 0x00


	//----- nvinfo : EIATTR_KPARAM_INFO
	.align		4
.L_1267:
        /*0018*/ 	.byte	0x04, 0x17
        /*001a*/ 	.short	(.L_1269 - .L_1268)
.L_1268:
        /*001c*/ 	.word	0x00000000
        /*0020*/ 	.short	0x0004
        /*0022*/ 	.short	0x001c
        /*0024*/ 	.byte	0x00, 0xf0, 0x11, 0x00


	//----- nvinfo : EIATTR_KPARAM_INFO
	.align		4
.L_1269:
        /*0028*/ 	.byte	0x04, 0x17
        /*002a*/ 	.short	(.L_1271 - .L_1270)
.L_1270:
        /*002c*/ 	.word	0x00000000
        /*0030*/ 	.short	0x0003
        /*0032*/ 	.short	0x0018
        /*0034*/ 	.byte	0x00, 0xf0, 0x11, 0x00


	//----- nvinfo : EIATTR_KPARAM_INFO
	.align		4
.L_1271:
        /*0038*/ 	.byte	0x04, 0x17
        /*003a*/ 	.short	(.L_1273 - .L_1272)
.L_1272:
        /*003c*/ 	.word	0x00000000
        /*0040*/ 	.short	0x0002
        /*0042*/ 	.short	0x0010
        /*0044*/ 	.byte	0x00, 0xf5, 0x21, 0x00


	//----- nvinfo : EIATTR_KPARAM_INFO
	.align		4
.L_1273:
        /*0048*/ 	.byte	0x04, 0x17
        /*004a*/ 	.short	(.L_1275 - .L_1274)
.L_1274:
        /*004c*/ 	.word	0x00000000
        /*0050*/ 	.short	0x0001
        /*0052*/ 	.short	0x0008
        /*0054*/ 	.byte	0x00, 0xf5, 0x21, 0x00


	//----- nvinfo : EIATTR_KPARAM_INFO
	.align		4
.L_1275:
        /*0058*/ 	.byte	0x04, 0x17
        /*005a*/ 	.short	(.L_1277 - .L_1276)
.L_1276:
        /*005c*/ 	.word	0x00000000
        /*0060*/ 	.short	0x0000
        /*0062*/ 	.short	0x0000
        /*0064*/ 	.byte	0x00, 0xf5, 0x21, 0x00


	//----- nvinfo : EIATTR_SPARSE_MMA_MASK
	.align		4
.L_1277:
        /*0068*/ 	.byte	0x03, 0x50
        /*006a*/ 	.short	0x0000


	//----- nvinfo : EIATTR_MAXREG_COUNT
	.align		4
        /*006c*/ 	.byte	0x03, 0x1b
        /*006e*/ 	.short	0x00ff


	//----- nvinfo : EIATTR_MERCURY_ISA_VERSION
	.align		4
        /*0070*/ 	.byte	0x03, 0x5f
        /*0072*/ 	.short	0x0101


	//----- nvinfo : EIATTR_VRC_CTA_INIT_COUNT
	.align		4
        /*0074*/ 	.byte	0x02, 0x4a
	.zero		1
	.zero		1


	//----- nvinfo : EIATTR_EXIT_INSTR_OFFSETS
	.align		4
        /*0078*/ 	.byte	0x04, 0x1c
        /*007a*/ 	.short	(.L_1279 - .L_1278)


	//   ....[0]....
.L_1278:
        /*007c*/ 	.word	0x000000d0


	//   ....[1]....
        /*0080*/ 	.word	0x00000bc0


	//----- nvinfo : EIATTR_CBANK_PARAM_SIZE
	.align		4
.L_1279:
        /*0084*/ 	.byte	0x03, 0x19
        /*0086*/ 	.short	0x0024


	//----- nvinfo : EIATTR_PARAM_CBANK
	.align		4
        /*0088*/ 	.byte	0x04, 0x0a
        /*008a*/ 	.short	(.L_1281 - .L_1280)
	.align		4
.L_1280:
        /*008c*/ 	.word	index@(.nv.constant0._Z20matrixMultiplicationIlEvPKT_S2_PS0_iii)
        /*0090*/ 	.short	0x0380
        /*0092*/ 	.short	0x0024


	//----- nvinfo : EIATTR_SW_WAR
	.align		4
.L_1281:
        /*0094*/ 	.byte	0x04, 0x36
        /*0096*/ 	.short	(.L_1283 - .L_1282)
.L_1282:
        /*0098*/ 	.word	0x00000008
.L_1283:


//--------------------- .nv.info._Z20matrixMultiplicationIiEvPKT_S2_PS0_iii --------------------------
	.section	.nv.info._Z20matrixMultiplicationIiEvPKT_S2_PS0_iii,"",@"SHT_CUDA_INFO"
	.sectionflags	@""
	.align	4


	//----- nvinfo : EIATTR_CUDA_API_VERSION
	.align		4
        /*0000*/ 	.byte	0x04, 0x37
        /*0002*/ 	.short	(.L_1285 - .L_1284)
.L_1284:
        /*0004*/ 	.word	0x00000082


	//----- nvinfo : EIATTR_KPARAM_INFO
	.align		4
.L_1285:
        /*0008*/ 	.byte	0x04, 0x17
        /*000a*/ 	.short	(.L_1287 - .L_1286)
.L_1286:
        /*000c*/ 	.word	0x00000000
        /*0010*/ 	.short	0x0005
        /*0012*/ 	.short	0x0020
        /*0014*/ 	.byte	0x00, 0xf0, 0x11, 0x00


	//----- nvinfo : EIATTR_KPARAM_INFO
	.align		4
.L_1287:
        /*0018*/ 	.byte	0x04, 0x17
        /*001a*/ 	.short	(.L_1289 - .L_1288)
.L_1288:
        /*001c*/ 	.word	0x00000000
        /*0020*/ 	.short	0x0004
        /*0022*/ 	.short	0x001c
        /*0024*/ 	.byte	0x00, 0xf0, 0x11, 0x00


	//----- nvinfo : EIATTR_KPARAM_INFO
	.align		4
.L_1289:
        /*0028*/ 	.byte	0x04, 0x17
        /*002a*/ 	.short	(.L_1291 - .L_1290)
.L_1290:
        /*002c*/ 	.word	0x00000000
        /*0030*/ 	.short	0x0003
        /*0032*/ 	.short	0x0018
        /*0034*/ 	.byte	0x00, 0xf0, 0x11, 0x00


	//----- nvinfo : EIATTR_KPARAM_INFO
	.align		4
.L_1291:
        /*0038*/ 	.byte	0x04, 0x17
        /*003a*/ 	.short	(.L_1293 - .L_1292)
.L_1292:
        /*003c*/ 	.word	0x00000000
        /*0040*/ 	.short	0x0002
        /*0042*/ 	.short	0x0010
        /*0044*/ 	.byte	0x00, 0xf5, 0x21, 0x00


	//----- nvinfo : EIATTR_KPARAM_INFO
	.align		4
.L_1293:
        /*0048*/ 	.byte	0x04, 0x17
        /*004a*/ 	.short	(.L_1295 - .L_1294)
.L_1294:
        /*004c*/ 	.word	0x00000000
        /*0050*/ 	.short	0x0001
        /*0052*/ 	.short	0x0008
        /*0054*/ 	.byte	0x00, 0xf5, 0x21, 0x00


	//----- nvinfo : EIATTR_KPARAM_INFO
	.align		4
.L_1295:
        /*0058*/ 	.byte	0x04, 0x17
        /*005a*/ 	.short	(.L_1297 - .L_1296)
.L_1296:
        /*005c*/ 	.word	0x00000000
        /*0060*/ 	.short	0x0000
        /*0062*/ 	.short	0x0000
        /*0064*/ 	.byte	0x00, 0xf5, 0x21, 0x00


	//----- nvinfo : EIATTR_SPARSE_MMA_MASK
	.align		4
.L_1297:
        /*0068*/ 	.byte	0x03, 0x50
        /*006a*/ 	.short	0x0000


	//----- nvinfo : EIATTR_MAXREG_COUNT
	.align		4
        /*006c*/ 	.byte	0x03, 0x1b
        /*006e*/ 	.short	0x00ff


	//----- nvinfo : EIATTR_MERCURY_ISA_VERSION
	.align		4
        /*0070*/ 	.byte	0x03, 0x5f
        /*0072*/ 	.short	0x0101


	//----- nvinfo : EIATTR_VRC_CTA_INIT_COUNT
	.align		4
        /*0074*/ 	.byte	0x02, 0x4a
	.zero		1
	.zero		1


	//----- nvinfo : EIATTR_EXIT_INSTR_OFFSETS
	.align		4
        /*0078*/ 	.byte	0x04, 0x1c
        /*007a*/ 	.short	(.L_1299 - .L_1298)


	//   ....[0]....
.L_1298:
        /*007c*/ 	.word	0x000000d0


	//   ....[1]....
        /*0080*/ 	.word	0x000008e0


	//----- nvinfo : EIATTR_CBANK_PARAM_SIZE
	.align		4
.L_1299:
        /*0084*/ 	.byte	0x03, 0x19
        /*0086*/ 	.short	0x0024


	//----- nvinfo : EIATTR_PARAM_CBANK
	.align		4
        /*0088*/ 	.byte	0x04, 0x0a
        /*008a*/ 	.short	(.L_1301 - .L_1300)
	.align		4
.L_1300:
        /*008c*/ 	.word	index@(.nv.constant0._Z20matrixMultiplicationIiEvPKT_S2_PS0_iii)
        /*0090*/ 	.short	0x0380
        /*0092*/ 	.short	0x0024


	//----- nvinfo : EIATTR_SW_WAR
	.align		4
.L_1301:
        /*0094*/ 	.byte	0x04, 0x36
        /*0096*/ 	.short	(.L_1303 - .L_1302)
.L_1302:
        /*0098*/ 	.word	0x00000008
.L_1303:


//--------------------- .nv.info._Z20matrixMultiplicationIsEvPKT_S2_PS0_iii --------------------------
	.section	.nv.info._Z20matrixMultiplicationIsEvPKT_S2_PS0_iii,"",@"SHT_CUDA_INFO"
	.sectionflags	@""
	.align	4


	//----- nvinfo : EIATTR_CUDA_API_VERSION
	.align		4
        /*0000*/ 	.byte	0x04, 0x37
        /*0002*/ 	.short	(.L_1305 - .L_1304)
.L_1304:
        /*0004*/ 	.word	0x00000082


	//----- nvinfo : EIATTR_KPARAM_INFO
	.align		4
.L_1305:
        /*0008*/ 	.byte	0x04, 0x17
        /*000a*/ 	.short	(.L_1307 - .L_1306)
.L_1306:
        /*000c*/ 	.word	0x00000000
        /*0010*/ 	.short	0x0005
        /*0012*/ 	.short	0x0020
        /*0014*/ 	.byte	0x00, 0xf0, 0x11, 0x00


	//----- nvinfo : EIATTR_KPARAM_INFO
	.align		4
.L_1307:
        /*0018*/ 	.byte	0x04, 0x17
        /*001a*/ 	.short	(.L_1309 - .L_1308)
.L_1308:
        /*001c*/ 	.word	0x00000000
        /*0020*/ 	.short	0x0004
        /*0022*/ 	.short	0x001c
        /*0024*/ 	.byte	0x00, 0xf0, 0x11, 0x00


	//----- nvinfo : EIATTR_KPARAM_INFO
	.align		4
.L_1309:
        /*0028*/ 	.byte	0x04, 0x17
        /*002a*/ 	.short	(.L_1311 - .L_1310)
.L_1310:
        /*002c*/ 	.word	0x00000000
        /*0030*/ 	.short	0x0003
        /*0032*/ 	.short	0x0018
        /*0034*/ 	.byte	0x00, 0xf0, 0x11, 0x00


	//----- nvinfo : EIATTR_KPARAM_INFO
	.align		4
.L_1311:
        /*0038*/ 	.byte	0x04, 0x17
        /*003a*/ 	.short	(.L_1313 - .L_1312)
.L_1312:
        /*003c*/ 	.word	0x00000000
        /*0040*/ 	.short	0x0002
        /*0042*/ 	.short	0x0010
        /*0044*/ 	.byte	0x00, 0xf5, 0x21, 0x00


	//----- nvinfo : EIATTR_KPARAM_INFO
	.align		4
.L_1313:
        /*0048*/ 	.byte	0x04, 0x17
        /*004a*/ 	.short	(.L_1315 - .L_1314)
.L_1314:
        /*004c*/ 	.word	0x00000000
        /*0050*/ 	.short	0x0001
        /*0052*/ 	.short	0x0008
        /*0054*/ 	.byte	0x00, 0xf5, 0x21, 0x00


	//----- nvinfo : EIATTR_KPARAM_INFO
	.align		4
.L_1315:
        /*0058*/ 	.byte	0x04, 0x17
        /*005a*/ 	.short	(.L_1317 - .L_1316)
.L_1316:
        /*005c*/ 	.word	0x00000000
        /*0060*/ 	.short	0x0000
        /*0062*/ 	.short	0x0000
        /*0064*/ 	.byte	0x00, 0xf5, 0x21, 0x00


	//----- nvinfo : EIATTR_SPARSE_MMA_MASK
	.align		4
.L_1317:
        /*0068*/ 	.byte	0x03, 0x50
        /*006a*/ 	.short	0x0000


	//----- nvinfo : EIATTR_MAXREG_COUNT
	.align		4
        /*006c*/ 	.byte	0x03, 0x1b
        /*006e*/ 	.short	0x00ff


	//----- nvinfo : EIATTR_MERCURY_ISA_VERSION
	.align		4
        /*0070*/ 	.byte	0x03, 0x5f
        /*0072*/ 	.short	0x0101


	//----- nvinfo : EIATTR_VRC_CTA_INIT_COUNT
	.align		4
        /*0074*/ 	.byte	0x02, 0x4a
	.zero		1
	.zero		1


	//----- nvinfo : EIATTR_EXIT_INSTR_OFFSETS
	.align		4
        /*0078*/ 	.byte	0x04, 0x1c
        /*007a*/ 	.short	(.L_1319 - .L_1318)


	//   ....[0]....
.L_1318:
        /*007c*/ 	.word	0x000000d0


	//   ....[1]....
        /*0080*/ 	.word	0x00000c20


	//----- nvinfo : EIATTR_CBANK_PARAM_SIZE
	.align		4
.L_1319:
        /*0084*/ 	.byte	0x03, 0x19
        /*0086*/ 	.short	0x0024


	//----- nvinfo : EIATTR_PARAM_CBANK
	.align		4
        /*0088*/ 	.byte	0x04, 0x0a
        /*008a*/ 	.short	(.L_1321 - .L_1320)
	.align		4
.L_1320:
        /*008c*/ 	.word	index@(.nv.constant0._Z20matrixMultiplicationIsEvPKT_S2_PS0_iii)
        /*0090*/ 	.short	0x0380
        /*0092*/ 	.short	0x0024


	//----- nvinfo : EIATTR_SW_WAR
	.align		4
.L_1321:
        /*0094*/ 	.byte	0x04, 0x36
        /*0096*/ 	.short	(.L_1323 - .L_1322)
.L_1322:
        /*0098*/ 	.word	0x00000008
.L_1323:


//--------------------- .nv.info._Z20matrixMultiplicationIaEvPKT_S2_PS0_iii --------------------------
	.section	.nv.info._Z20matrixMultiplicationIaEvPKT_S2_PS0_iii,"",@"SHT_CUDA_INFO"
	.sectionflags	@""
	.align	4


	//----- nvinfo : EIATTR_CUDA_API_VERSION
	.align		4
        /*0000*/ 	.byte	0x04, 0x37
        /*0002*/ 	.short	(.L_1325 - .L_1324)
.L_1324:
        /*0004*/ 	.word	0x00000082


	//----- nvinfo : EIATTR_KPARAM_INFO
	.align		4
.L_1325:
        /*0008*/ 	.byte	0x04, 0x17
        /*000a*/ 	.short	(.L_1327 - .L_1326)
.L_1326:
        /*000c*/ 	.word	0x00000000
        /*0010*/ 	.short	0x0005
        /*0012*/ 	.short	0x0020
        /*0014*/ 	.byte	0x00, 0xf0, 0x11, 0x00


	//----- nvinfo : EIATTR_KPARAM_INFO
	.align		4
.L_1327:
        /*0018*/ 	.byte	0x04, 0x17
        /*001a*/ 	.short	(.L_1329 - .L_1328)
.L_1328:
        /*001c*/ 	.word	0x00000000
        /*0020*/ 	.short	0x0004
        /*0022*/ 	.short	0x001c
        /*0024*/ 	.byte	0x00, 0xf0, 0x11, 0x00


	//----- nvinfo : EIATTR_KPARAM_INFO
	.align		4
.L_1329:
        /*0028*/ 	.byte	0x04, 0x17
        /*002a*/ 	.short	(.L_1331 - .L_1330)
.L_1330:
        /*002c*/ 	.word	0x00000000
        /*0030*/ 	.short	0x0003
        /*0032*/ 	.short	0x0018
        /*0034*/ 	.byte	0x00, 0xf0, 0x11, 0x00


	//----- nvinfo : EIATTR_KPARAM_INFO
	.align		4
.L_1331:
        /*0038*/ 	.byte	0x04, 0x17
        /*003a*/ 	.short	(.L_1333 - .L_1332)
.L_1332:
        /*003c*/ 	.word	0x00000000
        /*0040*/ 	.short	0x0002
        /*0042*/ 	.short	0x0010
        /*0044*/ 	.byte	0x00, 0xf5, 0x21, 0x00


	//----- nvinfo : EIATTR_KPARAM_INFO
	.align		4
.L_1333:
        /*0048*/ 	.byte	0x04, 0x17
        /*004a*/ 	.short	(.L_1335 - .L_1334)
.L_1334:
        /*004c*/ 	.word	0x00000000
        /*0050*/ 	.short	0x0001
        /*0052*/ 	.short	0x0008
        /*0054*/ 	.byte	0x00, 0xf5, 0x21, 0x00


	//----- nvinfo : EIATTR_KPARAM_INFO
	.align		4
.L_1335:
        /*0058*/ 	.byte	0x04, 0x17
        /*005a*/ 	.short	(.L_1337 - .L_1336)
.L_1336:
        /*005c*/ 	.word	0x00000000
        /*0060*/ 	.short	0x0000
        /*0062*/ 	.short	0x0000
        /*0064*/ 	.byte	0x00, 0xf5, 0x21, 0x00


	//----- nvinfo : EIATTR_SPARSE_MMA_MASK
	.align		4
.L_1337:
        /*0068*/ 	.byte	0x03, 0x50
        /*006a*/ 	.short	0x0000


	//----- nvinfo : EIATTR_MAXREG_COUNT
	.align		4
        /*006c*/ 	.byte	0x03, 0x1b
        /*006e*/ 	.short	0x00ff


	//----- nvinfo : EIATTR_MERCURY_ISA_VERSION
	.align		4
        /*0070*/ 	.byte	0x03, 0x5f
        /*0072*/ 	.short	0x0101


	//----- nvinfo : EIATTR_VRC_CTA_INIT_COUNT
	.align		4
        /*0074*/ 	.byte	0x02, 0x4a
	.zero		1
	.zero		1


	//----- nvinfo : EIATTR_EXIT_INSTR_OFFSETS
	.align		4
        /*0078*/ 	.byte	0x04, 0x1c
        /*007a*/ 	.short	(.L_1339 - .L_1338)


	//   ....[0]....
.L_1338:
        /*007c*/ 	.word	0x000000d0


	//   ....[1]....
        /*0080*/ 	.word	0x00000af0


	//----- nvinfo : EIATTR_CBANK_PARAM_SIZE
	.align		4
.L_1339:
        /*0084*/ 	.byte	0x03, 0x19
        /*0086*/ 	.short	0x0024


	//----- nvinfo : EIATTR_PARAM_CBANK
	.align		4
        /*0088*/ 	.byte	0x04, 0x0a
        /*008a*/ 	.short	(.L_1341 - .L_1340)
	.align		4
.L_1340:
        /*008c*/ 	.word	index@(.nv.constant0._Z20matrixMultiplicationIaEvPKT_S2_PS0_iii)
        /*0090*/ 	.short	0x0380
        /*0092*/ 	.short	0x0024


	//----- nvinfo : EIATTR_SW_WAR
	.align		4
.L_1341:
        /*0094*/ 	.byte	0x04, 0x36
        /*0096*/ 	.short	(.L_1343 - .L_1342)
.L_1342:
        /*0098*/ 	.word	0x00000008
.L_1343:


//--------------------- .nv.info._Z14vectorAdditionIdEvPKT_S2_PS0_i --------------------------
	.section	.nv.info._Z14vectorAdditionIdEvPKT_S2_PS0_i,"",@"SHT_CUDA_INFO"
	.sectionflags	@""
	.align	4


	//----- nvinfo : EIATTR_CUDA_API_VERSION
	.align		4
        /*0000*/ 	.byte	0x04, 0x37
        /*0002*/ 	.short	(.L_1345 - .L_1344)
.L_1344:
        /*0004*/ 	.word	0x00000082


	//----- nvinfo : EIATTR_KPARAM_INFO
	.align		4
.L_1345:
        /*0008*/ 	.byte	0x04, 0x17
        /*000a*/ 	.short	(.L_1347 - .L_1346)
.L_1346:
        /*000c*/ 	.word	0x00000000
        /*0010*/ 	.short	0x0003
        /*0012*/ 	.short	0x0018
        /*0014*/ 	.byte	0x00, 0xf0, 0x11, 0x00


	//----- nvinfo : EIATTR_KPARAM_INFO
	.align		4
.L_1347:
        /*0018*/ 	.byte	0x04, 0x17
        /*001a*/ 	.short	(.L_1349 - .L_1348)
.L_1348:
        /*001c*/ 	.word	0x00000000
        /*0020*/ 	.short	0x0002
        /*0022*/ 	.short	0x0010
        /*0024*/ 	.byte	0x00, 0xf5, 0x21, 0x00


	//----- nvinfo : EIATTR_KPARAM_INFO
	.align		4
.L_1349:
        /*0028*/ 	.byte	0x04, 0x17
        /*002a*/ 	.short	(.L_1351 - .L_1350)
.L_1350:
        /*002c*/ 	.word	0x00000000
        /*0030*/ 	.short	0x0001
        /*0032*/ 	.short	0x0008
        /*0034*/ 	.byte	0x00, 0xf5, 0x21, 0x00


	//----- nvinfo : EIATTR_KPARAM_INFO
	.align		4
.L_1351:
        /*0038*/ 	.byte	0x04, 0x17
        /*003a*/ 	.short	(.L_1353 - .L_1352)
.L_1352:
        /*003c*/ 	.word	0x00000000
        /*0040*/ 	.short	0x0000
        /*0042*/ 	.short	0x0000
        /*0044*/ 	.byte	0x00, 0xf5, 0x21, 0x00


	//----- nvinfo : EIATTR_SPARSE_MMA_MASK
	.align		4
.L_1353:
        /*0048*/ 	.byte	0x03, 0x50
        /*004a*/ 	.short	0x0000


	//----- nvinfo : EIATTR_MAXREG_COUNT
	.align		4
        /*004c*/ 	.byte	0x03, 0x1b
        /*004e*/ 	.short	0x00ff


	//----- nvinfo : EIATTR_MERCURY_ISA_VERSION
	.align		4
        /*0050*/ 	.byte	0x03, 0x5f
        /*0052*/ 	.short	0x0101


	//----- nvinfo : EIATTR_VRC_CTA_INIT_COUNT
	.align		4
        /*0054*/ 	.byte	0x02, 0x4a
	.zero		1
	.zero		1


	//----- nvinfo : EIATTR_EXIT_INSTR_OFFSETS
	.align		4
        /*0058*/ 	.byte	0x04, 0x1c
        /*005a*/ 	.short	(.L_1355 - .L_1354)


	//   ....[0]....
.L_1354:
        /*005c*/ 	.word	0x00000070


	//   ....[1]....
        /*0060*/ 	.word	0x00000130


	//----- nvinfo : EIATTR_CBANK_PARAM_SIZE
	.align		4
.L_1355:
        /*0064*/ 	.byte	0x03, 0x19
        /*0066*/ 	.short	0x001c


	//----- nvinfo : EIATTR_PARAM_CBANK
	.align		4
        /*0068*/ 	.byte	0x04, 0x0a
        /*006a*/ 	.short	(.L_1357 - .L_1356)
	.align		4
.L_1356:
        /*006c*/ 	.word	index@(.nv.constant0._Z14vectorAdditionIdEvPKT_S2_PS0_i)
        /*0070*/ 	.short	0x0380
        /*0072*/ 	.short	0x001c


	//----- nvinfo : EIATTR_SW_WAR
	.align		4
.L_1357:
        /*0074*/ 	.byte	0x04, 0x36
        /*0076*/ 	.short	(.L_1359 - .L_1358)
.L_1358:
        /*0078*/ 	.word	0x00000008
.L_1359:


//--------------------- .nv.info._Z14vectorAdditionIfEvPKT_S2_PS0_i --------------------------
	.section	.nv.info._Z14vectorAdditionIfEvPKT_S2_PS0_i,"",@"SHT_CUDA_INFO"
	.sectionflags	@""
	.align	4


	//----- nvinfo : EIATTR_CUDA_API_VERSION
	.align		4
        /*0000*/ 	.byte	0x04, 0x37
        /*0002*/ 	.short	(.L_1361 - .L_1360)
.L_1360:
        /*0004*/ 	.word	0x00000082


	//----- nvinfo : EIATTR_KPARAM_INFO
	.align		4
.L_1361:
        /*0008*/ 	.byte	0x04, 0x17
        /*000a*/ 	.short	(.L_1363 - .L_1362)
.L_1362:
        /*000c*/ 	.word	0x00000000
        /*0010*/ 	.short	0x0003
        /*0012*/ 	.short	0x0018
        /*0014*/ 	.byte	0x00, 0xf0, 0x11, 0x00


	//----- nvinfo : EIATTR_KPARAM_INFO
	.align		4
.L_1363:
        /*0018*/ 	.byte	0x04, 0x17
        /*001a*/ 	.short	(.L_1365 - .L_1364)
.L_1364:
        /*001c*/ 	.word	0x00000000
        /*0020*/ 	.short	0x0002
        /*0022*/ 	.short	0x0010
        /*0024*/ 	.byte	0x00, 0xf5, 0x21, 0x00


	//----- nvinfo : EIATTR_KPARAM_INFO
	.align		4
.L_1365:
        /*0028*/ 	.byte	0x04, 0x17
        /*002a*/ 	.short	(.L_1367 - .L_1366)
.L_1366:
        /*002c*/ 	.word	0x00000000
        /*0030*/ 	.short	0x0001
        /*0032*/ 	.short	0x0008
        /*0034*/ 	.byte	0x00, 0xf5, 0x21, 0x00


	//----- nvinfo : EIATTR_KPARAM_INFO
	.align		4
.L_1367:
        /*0038*/ 	.byte	0x04, 0x17
        /*003a*/ 	.short	(.L_1369 - .L_1368)
.L_1368:
        /*003c*/ 	.word	0x00000000
        /*0040*/ 	.short	0x0000
        /*0042*/ 	.short	0x0000
        /*0044*/ 	.byte	0x00, 0xf5, 0x21, 0x00


	//----- nvinfo : EIATTR_SPARSE_MMA_MASK
	.align		4
.L_1369:
        /*0048*/ 	.byte	0x03, 0x50
        /*004a*/ 	.short	0x0000


	//----- nvinfo : EIATTR_MAXREG_COUNT
	.align		4
        /*004c*/ 	.byte	0x03, 0x1b
        /*004e*/ 	.short	0x00ff


	//----- nvinfo : EIATTR_MERCURY_ISA_VERSION
	.align		4
        /*0050*/ 	.byte	0x03, 0x5f
        /*0052*/ 	.short	0x0101


	//----- nvinfo : EIATTR_VRC_CTA_INIT_COUNT
	.align		4
        /*0054*/ 	.byte	0x02, 0x4a
	.zero		1
	.zero		1


	//----- nvinfo : EIATTR_EXIT_INSTR_OFFSETS
	.align		4
        /*0058*/ 	.byte	0x04, 0x1c
        /*005a*/ 	.short	(.L_1371 - .L_1370)


	//   ....[0]....
.L_1370:
        /*005c*/ 	.word	0x00000070


	//   ....[1]....
        /*0060*/ 	.word	0x00000130


	//----- nvinfo : EIATTR_CBANK_PARAM_SIZE
	.align		4
.L_1371:
        /*0064*/ 	.byte	0x03, 0x19
        /*0066*/ 	.short	0x001c


	//----- nvinfo : EIATTR_PARAM_CBANK
	.align		4
        /*0068*/ 	.byte	0x04, 0x0a
        /*006a*/ 	.short	(.L_1373 - .L_1372)
	.align		4
.L_1372:
        /*006c*/ 	.word	index@(.nv.constant0._Z14vectorAdditionIfEvPKT_S2_PS0_i)
        /*0070*/ 	.short	0x0380
        /*0072*/ 	.short	0x001c


	//----- nvinfo : EIATTR_SW_WAR
	.align		4
.L_1373:
        /*0074*/ 	.byte	0x04, 0x36
        /*0076*/ 	.short	(.L_1375 - .L_1374)
.L_1374:
        /*0078*/ 	.word	0x00000008
.L_1375:


//--------------------- .nv.info._Z14vectorAdditionImEvPKT_S2_PS0_i --------------------------
	.section	.nv.info._Z14vectorAdditionImEvPKT_S2_PS0_i,"",@"SHT_CUDA_INFO"
	.sectionflags	@""
	.align	4


	//----- nvinfo : EIATTR_CUDA_API_VERSION
	.align		4
        /*0000*/ 	.byte	0x04, 0x37
        /*0002*/ 	.short	(.L_1377 - .L_1376)
.L_1376:
        /*0004*/ 	.word	0x00000082


	//----- nvinfo : EIATTR_KPARAM_INFO
	.align		4
.L_1377:
        /*0008*/ 	.byte	0x04, 0x17
        /*000a*/ 	.short	(.L_1379 - .L_1378)
.L_1378:
        /*000c*/ 	.word	0x00000000
        /*0010*/ 	.short	0x0003
        /*0012*/ 	.short	0x0018
        /*0014*/ 	.byte	0x00, 0xf0, 0x11, 0x00


	//----- nvinfo : EIATTR_KPARAM_INFO
	.align		4
.L_1379:
        /*0018*/ 	.byte	0x04, 0x17
        /*001a*/ 	.short	(.L_1381 - .L_1380)
.L_1380:
        /*001c*/ 	.word	0x00000000
        /*0020*/ 	.short	0x0002
        /*0022*/ 	.short	0x0010
        /*0024*/ 	.byte	0x00, 0xf5, 0x21, 0x00


	//----- nvinfo : EIATTR_KPARAM_INFO
	.align		4
.L_1381:
        /*0028*/ 	.byte	0x04, 0x17
        /*002a*/ 	.short	(.L_1383 - .L_1382)
.L_1382:
        /*002c*/ 	.word	0x00000000
        /*0030*/ 	.short	0x0001
        /*0032*/ 	.short	0x0008
        /*0034*/ 	.byte	0x00, 0xf5, 0x21, 0x00


	//----- nvinfo : EIATTR_KPARAM_INFO
	.align		4
.L_1383:
        /*0038*/ 	.byte	0x04, 0x17
        /*003a*/ 	.short	(.L_1385 - .L_1384)
.L_1384:
        /*003c*/ 	.word	0x00000000
        /*0040*/ 	.short	0x0000
        /*0042*/ 	.short	0x0000
        /*0044*/ 	.byte	0x00, 0xf5, 0x21, 0x00


	//----- nvinfo : EIATTR_SPARSE_MMA_MASK
	.align		4
.L_1385:
        /*0048*/ 	.byte	0x03, 0x50
        /*004a*/ 	.short	0x0000


	//----- nvinfo : EIATTR_MAXREG_COUNT
	.align		4
        /*004c*/ 	.byte	0x03, 0x1b
        /*004e*/ 	.short	0x00ff


	//----- nvinfo : EIATTR_MERCURY_ISA_VERSION
	.align		4
        /*0050*/ 	.byte	0x03, 0x5f
        /*0052*/ 	.short	0x0101


	//----- nvinfo : EIATTR_VRC_CTA_INIT_COUNT
	.align		4
        /*0054*/ 	.byte	0x02, 0x4a
	.zero		1
	.zero		1


	//----- nvinfo : EIATTR_EXIT_INSTR_OFFSETS
	.align		4
        /*0058*/ 	.byte	0x04, 0x1c
        /*005a*/ 	.short	(.L_1387 - .L_1386)


	//   ....[0]....
.L_1386:
        /*005c*/ 	.word	0x00000070


	//   ....[1]....
        /*0060*/ 	.word	0x00000140


	//----- nvinfo : EIATTR_CBANK_PARAM_SIZE
	.align		4
.L_1387:
        /*0064*/ 	.byte	0x03, 0x19
        /*0066*/ 	.short	0x001c


	//----- nvinfo : EIATTR_PARAM_CBANK
	.align		4
        /*0068*/ 	.byte	0x04, 0x0a
        /*006a*/ 	.short	(.L_1389 - .L_1388)
	.align		4
.L_1388:
        /*006c*/ 	.word	index@(.nv.constant0._Z14vectorAdditionImEvPKT_S2_PS0_i)
        /*0070*/ 	.short	0x0380
        /*0072*/ 	.short	0x001c


	//----- nvinfo : EIATTR_SW_WAR
	.align		4
.L_1389:
        /*0074*/ 	.byte	0x04, 0x36
        /*0076*/ 	.short	(.L_1391 - .L_1390)
.L_1390:
        /*0078*/ 	.word	0x00000008
.L_1391:


//--------------------- .nv.info._Z14vectorAdditionIjEvPKT_S2_PS0_i --------------------------
	.section	.nv.info._Z14vectorAdditionIjEvPKT_S2_PS0_i,"",@"SHT_CUDA_INFO"
	.sectionflags	@""
	.align	4


	//----- nvinfo : EIATTR_CUDA_API_VERSION
	.align		4
        /*0000*/ 	.byte	0x04, 0x37
        /*0002*/ 	.short	(.L_1393 - .L_1392)
.L_1392:
        /*0004*/ 	.word	0x00000082


	//----- nvinfo : EIATTR_KPARAM_INFO
	.align		4
.L_1393:
        /*0008*/ 	.byte	0x04, 0x17
        /*000a*/ 	.short	(.L_1395 - .L_1394)
.L_1394:
        /*000c*/ 	.word	0x00000000
        /*0010*/ 	.short	0x0003
        /*0012*/ 	.short	0x0018
        /*0014*/ 	.byte	0x00, 0xf0, 0x11, 0x00


	//----- nvinfo : EIATTR_KPARAM_INFO
	.align		4
.L_1395:
        /*0018*/ 	.byte	0x04, 0x17
        /*001a*/ 	.short	(.L_1397 - .L_1396)
.L_1396:
        /*001c*/ 	.word	0x00000000
        /*0020*/ 	.short	0x0002
        /*0022*/ 	.short	0x0010
        /*0024*/ 	.byte	0x00, 0xf5, 0x21, 0x00


	//----- nvinfo : EIATTR_KPARAM_INFO
	.align		4
.L_1397:
        /*0028*/ 	.byte	0x04, 0x17
        /*002a*/ 	.short	(.L_1399 - .L_1398)
.L_1398:
        /*002c*/ 	.word	0x00000000
        /*0030*/ 	.short	0x0001
        /*0032*/ 	.short	0x0008
        /*0034*/ 	.byte	0x00, 0xf5, 0x21, 0x00


	//----- nvinfo : EIATTR_KPARAM_INFO
	.align		4
.L_1399:
        /*0038*/ 	.byte	0x04, 0x17
        /*003a*/ 	.short	(.L_1401 - .L_1400)
.L_1400:
        /*003c*/ 	.word	0x00000000
        /*0040*/ 	.short	0x0000
        /*0042*/ 	.short	0x0000
        /*0044*/ 	.byte	0x00, 0xf5, 0x21, 0x00


	//----- nvinfo : EIATTR_SPARSE_MMA_MASK
	.align		4
.L_1401:
        /*0048*/ 	.byte	0x03, 0x50
        /*004a*/ 	.short	0x0000


	//----- nvinfo : EIATTR_MAXREG_COUNT
	.align		4
        /*004c*/ 	.byte	0x03, 0x1b
        /*004e*/ 	.short	0x00ff


	//----- nvinfo : EIATTR_MERCURY_ISA_VERSION
	.align		4
        /*0050*/ 	.byte	0x03, 0x5f
        /*0052*/ 	.short	0x0101


	//----- nvinfo : EIATTR_VRC_CTA_INIT_COUNT
	.align		4
        /*0054*/ 	.byte	0x02, 0x4a
	.zero		1
	.zero		1


	//----- nvinfo : EIATTR_EXIT_INSTR_OFFSETS
	.align		4
        /*0058*/ 	.byte	0x04, 0x1c
        /*005a*/ 	.short	(.L_1403 - .L_1402)


	//   ....[0]....
.L_1402:
        /*005c*/ 	.word	0x00000070


	//   ....[1]....
        /*0060*/ 	.word	0x00000130


	//----- nvinfo : EIATTR_CBANK_PARAM_SIZE
	.align		4
.L_1403:
        /*0064*/ 	.byte	0x03, 0x19
        /*0066*/ 	.short	0x001c


	//----- nvinfo : EIATTR_PARAM_CBANK
	.align		4
        /*0068*/ 	.byte	0x04, 0x0a
        /*006a*/ 	.short	(.L_1405 - .L_1404)
	.align		4
.L_1404:
        /*006c*/ 	.word	index@(.nv.constant0._Z14vectorAdditionIjEvPKT_S2_PS0_i)
        /*0070*/ 	.short	0x0380
        /*0072*/ 	.short	0x001c


	//----- nvinfo : EIATTR_SW_WAR
	.align		4
.L_1405:
        /*0074*/ 	.byte	0x04, 0x36
        /*0076*/ 	.short	(.L_1407 - .L_1406)
.L_1406:
        /*0078*/ 	.word	0x00000008
.L_1407:


//--------------------- .nv.info._Z14vectorAdditionItEvPKT_S2_PS0_i --------------------------
	.section	.nv.info._Z14vectorAdditionItEvPKT_S2_PS0_i,"",@"SHT_CUDA_INFO"
	.sectionflags	@""
	.align	4


	//----- nvinfo : EIATTR_CUDA_API_VERSION
	.align		4
        /*0000*/ 	.byte	0x04, 0x37
        /*0002*/ 	.short	(.L_1409 - .L_1408)
.L_1408:
        /*0004*/ 	.word	0x00000082


	//----- nvinfo : EIATTR_KPARAM_INFO
	.align		4
.L_1409:
        /*0008*/ 	.byte	0x04, 0x17
        /*000a*/ 	.short	(.L_1411 - .L_1410)
.L_1410:
        /*000c*/ 	.word	0x00000000
        /*0010*/ 	.short	0x0003
        /*0012*/ 	.short	0x0018
        /*0014*/ 	.byte	0x00, 0xf0, 0x11, 0x00


	//----- nvinfo : EIATTR_KPARAM_INFO
	.align		4
.L_1411:
        /*0018*/ 	.byte	0x04, 0x17
        /*001a*/ 	.short	(.L_1413 - .L_1412)
.L_1412:
        /*001c*/ 	.word	0x00000000
        /*0020*/ 	.short	0x0002
        /*0022*/ 	.short	0x0010
        /*0024*/ 	.byte	0x00, 0xf5, 0x21, 0x00


	//----- nvinfo : EIATTR_KPARAM_INFO
	.align		4
.L_1413:
        /*0028*/ 	.byte	0x04, 0x17
        /*002a*/ 	.short	(.L_1415 - .L_1414)
.L_1414:
        /*002c*/ 	.word	0x00000000
        /*0030*/ 	.short	0x0001
        /*0032*/ 	.short	0x0008
        /*0034*/ 	.byte	0x00, 0xf5, 0x21, 0x00


	//----- nvinfo : EIATTR_KPARAM_INFO
	.align		4
.L_1415:
        /*0038*/ 	.byte	0x04, 0x17
        /*003a*/ 	.short	(.L_1417 - .L_1416)
.L_1416:
        /*003c*/ 	.word	0x00000000
        /*0040*/ 	.short	0x0000
        /*0042*/ 	.short	0x0000
        /*0044*/ 	.byte	0x00, 0xf5, 0x21, 0x00


	//----- nvinfo : EIATTR_SPARSE_MMA_MASK
	.align		4
.L_1417:
        /*0048*/ 	.byte	0x03, 0x50
        /*004a*/ 	.short	0x0000


	//----- nvinfo : EIATTR_MAXREG_COUNT
	.align		4
        /*004c*/ 	.byte	0x03, 0x1b
        /*004e*/ 	.short	0x00ff


	//----- nvinfo : EIATTR_MERCURY_ISA_VERSION
	.align		4
        /*0050*/ 	.byte	0x03, 0x5f
        /*0052*/ 	.short	0x0101


	//----- nvinfo : EIATTR_VRC_CTA_INIT_COUNT
	.align		4
        /*0054*/ 	.byte	0x02, 0x4a
	.zero		1
	.zero		1


	//----- nvinfo : EIATTR_EXIT_INSTR_OFFSETS
	.align		4
        /*0058*/ 	.byte	0x04, 0x1c
        /*005a*/ 	.short	(.L_1419 - .L_1418)


	//   ....[0]....
.L_1418:
        /*005c*/ 	.word	0x00000070


	//   ....[1]....
        /*0060*/ 	.word	0x00000130


	//----- nvinfo : EIATTR_CBANK_PARAM_SIZE
	.align		4
.L_1419:
        /*0064*/ 	.byte	0x03, 0x19
        /*0066*/ 	.short	0x001c


	//----- nvinfo : EIATTR_PARAM_CBANK
	.align		4
        /*0068*/ 	.byte	0x04, 0x0a
        /*006a*/ 	.short	(.L_1421 - .L_1420)
	.align		4
.L_1420:
        /*006c*/ 	.word	index@(.nv.constant0._Z14vectorAdditionItEvPKT_S2_PS0_i)
        /*0070*/ 	.short	0x0380
        /*0072*/ 	.short	0x001c


	//----- nvinfo : EIATTR_SW_WAR
	.align		4
.L_1421:
        /*0074*/ 	.byte	0x04, 0x36
        /*0076*/ 	.short	(.L_1423 - .L_1422)
.L_1422:
        /*0078*/ 	.word	0x00000008
.L_1423:


//--------------------- .nv.info._Z14vectorAdditionIhEvPKT_S2_PS0_i --------------------------
	.section	.nv.info._Z14vectorAdditionIhEvPKT_S2_PS0_i,"",@"SHT_CUDA_INFO"
	.sectionflags	@""
	.align	4


	//----- nvinfo : EIATTR_CUDA_API_VERSION
	.align		4
        /*0000*/ 	.byte	0x04, 0x37
        /*0002*/ 	.short	(.L_1425 - .L_1424)
.L_1424:
        /*0004*/ 	.word	0x00000082


	//----- nvinfo : EIATTR_KPARAM_INFO
	.align		4
.L_1425:
        /*0008*/ 	.byte	0x04, 0x17
        /*000a*/ 	.short	(.L_1427 - .L_1426)
.L_1426:
        /*000c*/ 	.word	0x00000000
        /*0010*/ 	.short	0x0003
        /*0012*/ 	.short	0x0018
        /*0014*/ 	.byte	0x00, 0xf0, 0x11, 0x00


	//----- nvinfo : EIATTR_KPARAM_INFO
	.align		4
.L_1427:
        /*0018*/ 	.byte	0x04, 0x17
        /*001a*/ 	.short	(.L_1429 - .L_1428)
.L_1428:
        /*001c*/ 	.word	0x00000000
        /*0020*/ 	.short	0x0002
        /*0022*/ 	.short	0x0010
        /*0024*/ 	.byte	0x00, 0xf5, 0x21, 0x00


	//----- nvinfo : EIATTR_KPARAM_INFO
	.align		4
.L_1429:
        /*0028*/ 	.byte	0x04, 0x17
        /*002a*/ 	.short	(.L_1431 - .L_1430)
.L_1430:
        /*002c*/ 	.word	0x00000000
        /*0030*/ 	.short	0x0001
        /*0032*/ 	.short	0x0008
        /*0034*/ 	.byte	0x00, 0xf5, 0x21, 0x00


	//----- nvinfo : EIATTR_KPARAM_INFO
	.align		4
.L_1431:
        /*0038*/ 	.byte	0x04, 0x17
        /*003a*/ 	.short	(.L_1433 - .L_1432)
.L_1432:
        /*003c*/ 	.word	0x00000000
        /*0040*/ 	.short	0x0000
        /*0042*/ 	.short	0x0000
        /*0044*/ 	.byte	0x00, 0xf5, 0x21, 0x00


	//----- nvinfo : EIATTR_SPARSE_MMA_MASK
	.align		4
.L_1433:
        /*0048*/ 	.byte	0x03, 0x50
        /*004a*/ 	.short	0x0000


	//----- nvinfo : EIATTR_MAXREG_COUNT
	.align		4
        /*004c*/ 	.byte	0x03, 0x1b
        /*004e*/ 	.short	0x00ff


	//----- nvinfo : EIATTR_MERCURY_ISA_VERSION
	.align		4
        /*0050*/ 	.byte	0x03, 0x5f
        /*0052*/ 	.short	0x0101


	//----- nvinfo : EIATTR_VRC_CTA_INIT_COUNT
	.align		4
        /*0054*/ 	.byte	0x02, 0x4a
	.zero		1
	.zero		1


	//----- nvinfo : EIATTR_EXIT_INSTR_OFFSETS
	.align		4
        /*0058*/ 	.byte	0x04, 0x1c
        /*005a*/ 	.short	(.L_1435 - .L_1434)


	//   ....[0]....
.L_1434:
        /*005c*/ 	.word	0x00000070


	//   ....[1]....
        /*0060*/ 	.word	0x00000160


	//----- nvinfo : EIATTR_CBANK_PARAM_SIZE
	.align		4
.L_1435:
        /*0064*/ 	.byte	0x03, 0x19
        /*0066*/ 	.short	0x001c


	//----- nvinfo : EIATTR_PARAM_CBANK
	.align		4
        /*0068*/ 	.byte	0x04, 0x0a
        /*006a*/ 	.short	(.L_1437 - .L_1436)
	.align		4
.L_1436:
        /*006c*/ 	.word	index@(.nv.constant0._Z14vectorAdditionIhEvPKT_S2_PS0_i)
        /*0070*/ 	.short	0x0380
        /*0072*/ 	.short	0x001c


	//----- nvinfo : EIATTR_SW_WAR
	.align		4
.L_1437:
        /*0074*/ 	.byte	0x04, 0x36
        /*0076*/ 	.short	(.L_1439 - .L_1438)
.L_1438:
        /*0078*/ 	.word	0x00000008
.L_1439:


//--------------------- .nv.info._Z14vectorAdditionIlEvPKT_S2_PS0_i --------------------------
	.section	.nv.info._Z14vectorAdditionIlEvPKT_S2_PS0_i,"",@"SHT_CUDA_INFO"
	.sectionflags	@""
	.align	4


	//----- nvinfo : EIATTR_CUDA_API_VERSION
	.align		4
        /*0000*/ 	.byte	0x04, 0x37
        /*0002*/ 	.short	(.L_1441 - .L_1440)
.L_1440:
        /*0004*/ 	.word	0x00000082


	//----- nvinfo : EIATTR_KPARAM_INFO
	.align		4
.L_1441:
        /*0008*/ 	.byte	0x04, 0x17
        /*000a*/ 	.short	(.L_1443 - .L_1442)
.L_1442:
        /*000c*/ 	.word	0x00000000
        /*0010*/ 	.short	0x0003
        /*0012*/ 	.short	0x0018
        /*0014*/ 	.byte	0x00, 0xf0, 0x11, 0x00


	//----- nvinfo : EIATTR_KPARAM_INFO
	.align		4
.L_1443:
        /*0018*/ 	.byte	0x04, 0x17
        /*001a*/ 	.short	(.L_1445 - .L_1444)
.L_1444:
        /*001c*/ 	.word	0x00000000
        /*0020*/ 	.short	0x0002
        /*0022*/ 	.short	0x0010
        /*0024*/ 	.byte	0x00, 0xf5, 0x21, 0x00


	//----- nvinfo : EIATTR_KPARAM_INFO
	.align		4
.L_1445:
        /*0028*/ 	.byte	0x04, 0x17
        /*002a*/ 	.short	(.L_1447 - .L_1446)
.L_1446:
        /*002c*/ 	.word	0x00000000
        /*0030*/ 	.short	0x0001
        /*0032*/ 	.short	0x0008
        /*0034*/ 	.byte	0x00, 0xf5, 0x21, 0x00


	//----- nvinfo : EIATTR_KPARAM_INFO
	.align		4
.L_1447:
        /*0038*/ 	.byte	0x04, 0x17
        /*003a*/ 	.short	(.L_1449 - .L_1448)
.L_1448:
        /*003c*/ 	.word	0x00000000
        /*0040*/ 	.short	0x0000
        /*0042*/ 	.short	0x0000
        /*0044*/ 	.byte	0x00, 0xf5, 0x21, 0x00


	//----- nvinfo : EIATTR_SPARSE_MMA_MASK
	.align		4
.L_1449:
        /*0048*/ 	.byte	0x03, 0x50
        /*004a*/ 	.short	0x0000


	//----- nvinfo : EIATTR_MAXREG_COUNT
	.align		4
        /*004c*/ 	.byte	0x03, 0x1b
        /*004e*/ 	.short	0x00ff


	//----- nvinfo : EIATTR_MERCURY_ISA_VERSION
	.align		4
        /*0050*/ 	.byte	0x03, 0x5f
        /*0052*/ 	.short	0x0101


	//----- nvinfo : EIATTR_VRC_CTA_INIT_COUNT
	.align		4
        /*0054*/ 	.byte	0x02, 0x4a
	.zero		1
	.zero		1


	//----- nvinfo : EIATTR_EXIT_INSTR_OFFSETS
	.align		4
        /*0058*/ 	.byte	0x04, 0x1c
        /*005a*/ 	.short	(.L_1451 - .L_1450)


	//   ....[0]....
.L_1450:
        /*005c*/ 	.word	0x00000070


	//   ....[1]....
        /*0060*/ 	.word	0x00000140


	//----- nvinfo : EIATTR_CBANK_PARAM_SIZE
	.align		4
.L_1451:
        /*0064*/ 	.byte	0x03, 0x19
        /*0066*/ 	.short	0x001c


	//----- nvinfo : EIATTR_PARAM_CBANK
	.align		4
        /*0068*/ 	.byte	0x04, 0x0a
        /*006a*/ 	.short	(.L_1453 - .L_1452)
	.align		4
.L_1452:
        /*006c*/ 	.word	index@(.nv.constant0._Z14vectorAdditionIlEvPKT_S2_PS0_i)
        /*0070*/ 	.short	0x0380
        /*0072*/ 	.short	0x001c


	//----- nvinfo : EIATTR_SW_WAR
	.align		4
.L_1453:
        /*0074*/ 	.byte	0x04, 0x36
        /*0076*/ 	.short	(.L_1455 - .L_1454)
.L_1454:
        /*0078*/ 	.word	0x00000008
.L_1455:


//--------------------- .nv.info._Z14vectorAdditionIiEvPKT_S2_PS0_i --------------------------
	.section	.nv.info._Z14vectorAdditionIiEvPKT_S2_PS0_i,"",@"SHT_CUDA_INFO"
	.sectionflags	@""
	.align	4


	//----- nvinfo : EIATTR_CUDA_API_VERSION
	.align		4
        /*0000*/ 	.byte	0x04, 0x37
        /*0002*/ 	.short	(.L_1457 - .L_1456)
.L_1456:
        /*0004*/ 	.word	0x00000082


	//----- nvinfo : EIATTR_KPARAM_INFO
	.align		4
.L_1457:
        /*0008*/ 	.byte	0x04, 0x17
        /*000a*/ 	.short	(.L_1459 - .L_1458)
.L_1458:
        /*000c*/ 	.word	0x00000000
        /*0010*/ 	.short	0x0003
        /*0012*/ 	.short	0x0018
        /*0014*/ 	.byte	0x00, 0xf0, 0x11, 0x00


	//----- nvinfo : EIATTR_KPARAM_INFO
	.align		4
.L_1459:
        /*0018*/ 	.byte	0x04, 0x17
        /*001a*/ 	.short	(.L_1461 - .L_1460)
.L_1460:
        /*001c*/ 	.word	0x00000000
        /*0020*/ 	.short	0x0002
        /*0022*/ 	.short	0x0010
        /*0024*/ 	.byte	0x00, 0xf5, 0x21, 0x00


	//----- nvinfo : EIATTR_KPARAM_INFO
	.align		4
.L_1461:
        /*0028*/ 	.byte	0x04, 0x17
        /*002a*/ 	.short	(.L_1463 - .L_1462)
.L_1462:
        /*002c*/ 	.word	0x00000000
        /*0030*/ 	.short	0x0001
        /*0032*/ 	.short	0x0008
        /*0034*/ 	.byte	0x00, 0xf5, 0x21, 0x00


	//----- nvinfo : EIATTR_KPARAM_INFO
	.align		4
.L_1463:
        /*0038*/ 	.byte	0x04, 0x17
        /*003a*/ 	.short	(.L_1465 - .L_1464)
.L_1464:
        /*003c*/ 	.word	0x00000000
        /*0040*/ 	.short	0x0000
        /*0042*/ 	.short	0x0000
        /*0044*/ 	.byte	0x00, 0xf5, 0x21, 0x00


	//----- nvinfo : EIATTR_SPARSE_MMA_MASK
	.align		4
.L_1465:
        /*0048*/ 	.byte	0x03, 0x50
        /*004a*/ 	.short	0x0000


	//----- nvinfo : EIATTR_MAXREG_COUNT
	.align		4
        /*004c*/ 	.byte	0x03, 0x1b
        /*004e*/ 	.short	0x00ff


	//----- nvinfo : EIATTR_MERCURY_ISA_VERSION
	.align		4
        /*0050*/ 	.byte	0x03, 0x5f
        /*0052*/ 	.short	0x0101


	//----- nvinfo : EIATTR_VRC_CTA_INIT_COUNT
	.align		4
        /*0054*/ 	.byte	0x02, 0x4a
	.zero		1
	.zero		1


	//----- nvinfo : EIATTR_EXIT_INSTR_OFFSETS
	.align		4
        /*0058*/ 	.byte	0x04, 0x1c
        /*005a*/ 	.short	(.L_1467 - .L_1466)


	//   ....[0]....
.L_1466:
        /*005c*/ 	.word	0x00000070


	//   ....[1]....
        /*0060*/ 	.word	0x00000130


	//----- nvinfo : EIATTR_CBANK_PARAM_SIZE
	.align		4
.L_1467:
        /*0064*/ 	.byte	0x03, 0x19
        /*0066*/ 	.short	0x001c


	//----- nvinfo : EIATTR_PARAM_CBANK
	.align		4
        /*0068*/ 	.byte	0x04, 0x0a
        /*006a*/ 	.short	(.L_1469 - .L_1468)
	.align		4
.L_1468:
        /*006c*/ 	.word	index@(.nv.constant0._Z14vectorAdditionIiEvPKT_S2_PS0_i)
        /*0070*/ 	.short	0x0380
        /*0072*/ 	.short	0x001c


	//----- nvinfo : EIATTR_SW_WAR
	.align		4
.L_1469:
        /*0074*/ 	.byte	0x04, 0x36
        /*0076*/ 	.short	(.L_1471 - .L_1470)
.L_1470:
        /*0078*/ 	.word	0x00000008
.L_1471:


//--------------------- .nv.info._Z14vectorAdditionIsEvPKT_S2_PS0_i --------------------------
	.section	.nv.info._Z14vectorAdditionIsEvPKT_S2_PS0_i,"",@"SHT_CUDA_INFO"
	.sectionflags	@""
	.align	4


	//----- nvinfo : EIATTR_CUDA_API_VERSION
	.align		4
        /*0000*/ 	.byte	0x04, 0x37
        /*0002*/ 	.short	(.L_1473 - .L_1472)
.L_1472:
        /*0004*/ 	.word	0x00000082


	//----- nvinfo : EIATTR_KPARAM_INFO
	.align		4
.L_1473:
        /*0008*/ 	.byte	0x04, 0x17
        /*000a*/ 	.short	(.L_1475 - .L_1474)
.L_1474:
        /*000c*/ 	.word	0x00000000
        /*0010*/ 	.short	0x0003
        /*0012*/ 	.short	0x0018
        /*0014*/ 	.byte	0x00, 0xf0, 0x11, 0x00


	//----- nvinfo : EIATTR_KPARAM_INFO
	.align		4
.L_1475:
        /*0018*/ 	.byte	0x04, 0x17
        /*001a*/ 	.short	(.L_1477 - .L_1476)
.L_1476:
        /*001c*/ 	.word	0x00000000
        /*0020*/ 	.short	0x0002
        /*0022*/ 	.short	0x0010
        /*0024*/ 	.byte	0x00, 0xf5, 0x21, 0x00


	//----- nvinfo : EIATTR_KPARAM_INFO
	.align		4
.L_1477:
        /*0028*/ 	.byte	0x04, 0x17
        /*002a*/ 	.short	(.L_1479 - .L_1478)
.L_1478:
        /*002c*/ 	.word	0x00000000
        /*0030*/ 	.short	0x0001
        /*0032*/ 	.short	0x0008
        /*0034*/ 	.byte	0x00, 0xf5, 0x21, 0x00


	//----- nvinfo : EIATTR_KPARAM_INFO
	.align		4
.L_1479:
        /*0038*/ 	.byte	0x04, 0x17
        /*003a*/ 	.short	(.L_1481 - .L_1480)
.L_1480:
        /*003c*/ 	.word	0x00000000
        /*0040*/ 	.short	0x0000
        /*0042*/ 	.short	0x0000
        /*0044*/ 	.byte	0x00, 0xf5, 0x21, 0x00


	//----- nvinfo : EIATTR_SPARSE_MMA_MASK
	.align		4
.L_1481:
        /*0048*/ 	.byte	0x03, 0x50
        /*004a*/ 	.short	0x0000


	//----- nvinfo : EIATTR_MAXREG_COUNT
	.align		4
        /*004c*/ 	.byte	0x03, 0x1b
        /*004e*/ 	.short	0x00ff


	//----- nvinfo : EIATTR_MERCURY_ISA_VERSION
	.align		4
        /*0050*/ 	.byte	0x03, 0x5f
        /*0052*/ 	.short	0x0101


	//----- nvinfo : EIATTR_VRC_CTA_INIT_COUNT
	.align		4
        /*0054*/ 	.byte	0x02, 0x4a
	.zero		1
	.zero		1


	//----- nvinfo : EIATTR_EXIT_INSTR_OFFSETS
	.align		4
        /*0058*/ 	.byte	0x04, 0x1c
        /*005a*/ 	.short	(.L_1483 - .L_1482)


	//   ....[0]....
.L_1482:
        /*005c*/ 	.word	0x00000070


	//   ....[1]....
        /*0060*/ 	.word	0x00000130


	//----- nvinfo : EIATTR_CBANK_PARAM_SIZE
	.align		4
.L_1483:
        /*0064*/ 	.byte	0x03, 0x19
        /*0066*/ 	.short	0x001c


	//----- nvinfo : EIATTR_PARAM_CBANK
	.align		4
        /*0068*/ 	.byte	0x04, 0x0a
        /*006a*/ 	.short	(.L_1485 - .L_1484)
	.align		4
.L_1484:
        /*006c*/ 	.word	index@(.nv.constant0._Z14vectorAdditionIsEvPKT_S2_PS0_i)
        /*0070*/ 	.short	0x0380
        /*0072*/ 	.short	0x001c


	//----- nvinfo : EIATTR_SW_WAR
	.align		4
.L_1485:
        /*0074*/ 	.byte	0x04, 0x36
        /*0076*/ 	.short	(.L_1487 - .L_1486)
.L_1486:
        /*0078*/ 	.word	0x00000008
.L_1487:


//--------------------- .nv.info._Z14vectorAdditionIaEvPKT_S2_PS0_i --------------------------
	.section	.nv.info._Z14vectorAdditionIaEvPKT_S2_PS0_i,"",@"SHT_CUDA_INFO"
	.sectionflags	@""
	.align	4


	//----- nvinfo : EIATTR_CUDA_API_VERSION
	.align		4
        /*0000*/ 	.byte	0x04, 0x37
        /*0002*/ 	.short	(.L_1489 - .L_1488)
.L_1488:
        /*0004*/ 	.word	0x00000082


	//----- nvinfo : EIATTR_KPARAM_INFO
	.align		4
.L_1489:
        /*0008*/ 	.byte	0x04, 0x17
        /*000a*/ 	.short	(.L_1491 - .L_1490)
.L_1490:
        /*000c*/ 	.word	0x00000000
        /*0010*/ 	.short	0x0003
        /*0012*/ 	.short	0x0018
        /*0014*/ 	.byte	0x00, 0xf0, 0x11, 0x00


	//----- nvinfo : EIATTR_KPARAM_INFO
	.align		4
.L_1491:
        /*0018*/ 	.byte	0x04, 0x17
        /*001a*/ 	.short	(.L_1493 - .L_1492)
.L_1492:
        /*001c*/ 	.word	0x00000000
        /*0020*/ 	.short	0x0002
        /*0022*/ 	.short	0x0010
        /*0024*/ 	.byte	0x00, 0xf5, 0x21, 0x00


	//----- nvinfo : EIATTR_KPARAM_INFO
	.align		4
.L_1493:
        /*0028*/ 	.byte	0x04, 0x17
        /*002a*/ 	.short	(.L_1495 - .L_1494)
.L_1494:
        /*002c*/ 	.word	0x00000000
        /*0030*/ 	.short	0x0001
        /*0032*/ 	.short	0x0008
        /*0034*/ 	.byte	0x00, 0xf5, 0x21, 0x00


	//----- nvinfo : EIATTR_KPARAM_INFO
	.align		4
.L_1495:
        /*0038*/ 	.byte	0x04, 0x17
        /*003a*/ 	.short	(.L_1497 - .L_1496)
.L_1496:
        /*003c*/ 	.word	0x00000000
        /*0040*/ 	.short	0x0000
        /*0042*/ 	.short	0x0000
        /*0044*/ 	.byte	0x00, 0xf5, 0x21, 0x00


	//----- nvinfo : EIATTR_SPARSE_MMA_MASK
	.align		4
.L_1497:
        /*0048*/ 	.byte	0x03, 0x50
        /*004a*/ 	.short	0x0000


	//----- nvinfo : EIATTR_MAXREG_COUNT
	.align		4
        /*004c*/ 	.byte	0x03, 0x1b
        /*004e*/ 	.short	0x00ff


	//----- nvinfo : EIATTR_MERCURY_ISA_VERSION
	.align		4
        /*0050*/ 	.byte	0x03, 0x5f
        /*0052*/ 	.short	0x0101


	//----- nvinfo : EIATTR_VRC_CTA_INIT_COUNT
	.align		4
        /*0054*/ 	.byte	0x02, 0x4a
	.zero		1
	.zero		1


	//----- nvinfo : EIATTR_EXIT_INSTR_OFFSETS
	.align		4
        /*0058*/ 	.byte	0x04, 0x1c
        /*005a*/ 	.short	(.L_1499 - .L_1498)


	//   ....[0]....
.L_1498:
        /*005c*/ 	.word	0x00000070


	//   ....[1]....
        /*0060*/ 	.word	0x00000160


	//----- nvinfo : EIATTR_CBANK_PARAM_SIZE
	.align		4
.L_1499:
        /*0064*/ 	.byte	0x03, 0x19
        /*0066*/ 	.short	0x001c


	//----- nvinfo : EIATTR_PARAM_CBANK
	.align		4
        /*0068*/ 	.byte	0x04, 0x0a
        /*006a*/ 	.short	(.L_1501 - .L_1500)
	.align		4
.L_1500:
        /*006c*/ 	.word	index@(.nv.constant0._Z14vectorAdditionIaEvPKT_S2_PS0_i)
        /*0070*/ 	.short	0x0380
        /*0072*/ 	.short	0x001c


	//----- nvinfo : EIATTR_SW_WAR
	.align		4
.L_1501:
        /*0074*/ 	.byte	0x04, 0x36
        /*0076*/ 	.short	(.L_1503 - .L_1502)
.L_1502:
        /*0078*/ 	.word	0x00000008
.L_1503:


//--------------------- .nv.callgraph             --------------------------
	.section	.nv.callgraph,"",@"SHT_CUDA_CALLGRAPH"
	.align	4
	.sectionentsize	8
	.align		4
        /*0000*/ 	.word	0x00000000
	.align		4
        /*0004*/ 	.word	0xffffffff
	.align		4
        /*0008*/ 	.word	0x00000000
	.align		4
        /*000c*/ 	.word	0xfffffffe
	.align		4
        /*0010*/ 	.word	0x00000000
	.align		4
        /*0014*/ 	.word	0xfffffffd
	.align		4
        /*0018*/ 	.word	0x00000000
	.align		4
        /*001c*/ 	.word	0xfffffffc


//--------------------- .text._Z15matrixTransposeIdEvPKT_PS0_ii --------------------------
	.section	.text._Z15matrixTransposeIdEvPKT_PS0_ii,"ax",@progbits
	.align	128
        .global         _Z15matrixTransposeIdEvPKT_PS0_ii
        .type           _Z15matrixTransposeIdEvPKT_PS0_ii,@function
        .size           _Z15matrixTransposeIdEvPKT_PS0_ii,(.L_x_158 - _Z15matrixTransposeIdEvPKT_PS0_ii)
        .other          _Z15matrixTransposeIdEvPKT_PS0_ii,@"STO_CUDA_ENTRY STV_DEFAULT"
_Z15matrixTransposeIdEvPKT_PS0_ii:
.text._Z15matrixTransposeIdEvPKT_PS0_ii:
[----:B------:R-:W-:Y:S01]  /*0000*/  LDC R1, c[0x0][0x37c] ;  /* 0x0000df00ff017b82 */ /* 0x000fe20000000800 */
[----:B------:R-:W0:Y:S07]  /*0010*/  S2R R2, SR_TID.Y ;  /* 0x0000000000027919 */ /* 0x000e2e0000002200 */
[----:B------:R-:W1:Y:S01]  /*0020*/  LDC R0, c[0x0][0x360] ;  /* 0x0000d800ff007b82 */ /* 0x000e620000000800 */
[----:B------:R-:W2:Y:S01]  /*0030*/  LDCU.64 UR6, c[0x0][0x390] ;  /* 0x00007200ff0677ac */ /* 0x000ea20008000a00 */
[----:B------:R-:W1:Y:S06]  /*0040*/  S2R R3, SR_TID.X ;  /* 0x0000000000037919 */ /* 0x000e6c0000002100 */
[----:B------:R-:W0:Y:S08]  /*0050*/  S2UR UR5, SR_CTAID.Y ;  /* 0x00000000000579c3 */ /* 0x000e300000002600 */
[----:B------:R-:W0:Y:S08]  /*0060*/  LDC R7, c[0x0][0x364] ;  /* 0x0000d900ff077b82 */ /* 0x000e300000000800 */
[----:B------:R-:W1:Y:S01]  /*0070*/  S2UR UR4, SR_CTAID.X ;  /* 0x00000000000479c3 */ /* 0x000e620000002500 */
[----:B0-----:R-:W-:-:S05]  /*0080*/  IMAD R7, R7, UR5, R2 ;  /* 0x0000000507077c24 */ /* 0x001fca000f8e0202 */
[----:B--2---:R-:W-:Y:S01]  /*0090*/  ISETP.GE.AND P0, PT, R7, UR6, PT ;  /* 0x0000000607007c0c */ /* 0x004fe2000bf06270 */
[----:B-1----:R-:W-:-:S05]  /*00a0*/  IMAD R0, R0, UR4, R3 ;  /* 0x0000000400007c24 */ /* 0x002fca000f8e0203 */
[----:B------:R-:W-:-:S13]  /*00b0*/  ISETP.GE.OR P0, PT, R0, UR7, P0 ;  /* 0x0000000700007c0c */ /* 0x000fda0008706670 */
[----:B------:R-:W-:Y:S05]  /*00c0*/  @P0 EXIT ;  /* 0x000000000000094d */ /* 0x000fea0003800000 */
[----:B------:R-:W0:Y:S01]  /*00d0*/  LDC.64 R2, c[0x0][0x380] ;  /* 0x0000e000ff027b82 */ /* 0x000e220000000a00 */
[----:B------:R-:W1:Y:S01]  /*00e0*/  LDCU.64 UR4, c[0x0][0x358] ;  /* 0x00006b00ff0477ac */ /* 0x000e620008000a00 */
[----:B------:R-:W-:-:S04]  /*00f0*/  IMAD R5, R7, UR7, R0 ;  /* 0x0000000707057c24 */ /* 0x000fc8000f8e0200 */
[----:B0-----:R-:W-:Y:S02]  /*0100*/  IMAD.WIDE R2, R5, 0x8, R2 ;  /* 0x0000000805027825 */ /* 0x001fe400078e0202 */
[----:B------:R-:W0:Y:S04]  /*0110*/  LDC.64 R4, c[0x0][0x388] ;  /* 0x0000e200ff047b82 */ /* 0x000e280000000a00 */
[----:B-1----:R-:W2:Y:S01]  /*0120*/  LDG.E.64 R2, desc[UR4][R2.64] ;  /* 0x0000000402027981 */ /* 0x002ea2000c1e1b00 */
[----:B------:R-:W-:-:S04]  /*0130*/  IMAD R7, R0, UR6, R7 ;  /* 0x0000000600077c24 */ /* 0x000fc8000f8e0207 */
[----:B0-----:R-:W-:-:S05]  /*0140*/  IMAD.WIDE R4, R7, 0x8, R4 ;  /* 0x0000000807047825 */ /* 0x001fca00078e0204 */
[----:B--2---:R-:W-:Y:S01]  /*0150*/  STG.E.64 desc[UR4][R4.64], R2 ;  /* 0x0000000204007986 */ /* 0x004fe2000c101b04 */
[----:B------:R-:W-:Y:S05]  /*0160*/  EXIT ;  /* 0x000000000000794d */ /* 0x000fea0003800000 */
.L_x_0:
[----:B------:R-:W-:-:S00]  /*0170*/  BRA `(.L_x_0) ;  /* 0xfffffffc00fc7947 */ /* 0x000fc0000383ffff */
[----:B------:R-:W-:-:S00]  /*0180*/  NOP ;  /* 0x0000000000007918 */ /* 0x000fc00000000000 */
[----:B------:R-:W-:-:S00]  /*0190*/  NOP ;  /* 0x0000000000007918 */ /* 0x000fc00000000000 */
[----:B------:R-:W-:-:S00]  /*01a0*/  NOP ;  /* 0x0000000000007918 */ /* 0x000fc00000000000 */
[----:B------:R-:W-:-:S00]  /*01b0*/  NOP ;  /* 0x0000000000007918 */ /* 0x000fc00000000000 */
[----:B------:R-:W-:-:S00]  /*01c0*/  NOP ;  /* 0x0000000000007918 */ /* 0x000fc00000000000 */
[----:B------:R-:W-:-:S00]  /*01d0*/  NOP ;  /* 0x0000000000007918 */ /* 0x000fc00000000000 */
[----:B------:R-:W-:-:S00]  /*01e0*/  NOP ;  /* 0x0000000000007918 */ /* 0x000fc00000000000 */
[----:B------:R-:W-:-:S00]  /*01f0*/  NOP ;  /* 0x0000000000007918 */ /* 0x000fc00000000000 */
.L_x_158:


//--------------------- .text._Z15matrixTransposeIfEvPKT_PS0_ii --------------------------
	.section	.text._Z15matrixTransposeIfEvPKT_PS0_ii,"ax",@progbits
	.align	128
        .global         _Z15matrixTransposeIfEvPKT_PS0_ii
        .type           _Z15matrixTransposeIfEvPKT_PS0_ii,@function
        .size           _Z15matrixTransposeIfEvPKT_PS0_ii,(.L_x_159 - _Z15matrixTransposeIfEvPKT_PS0_ii)
        .other          _Z15matrixTransposeIfEvPKT_PS0_ii,@"STO_CUDA_ENTRY STV_DEFAULT"
_Z15matrixTransposeIfEvPKT_PS0_ii:
.text._Z15matrixTransposeIfEvPKT_PS0_ii:
        /* <DEDUP_REMOVED lines=18> */
[----:B-1----:R-:W2:Y:S01]  /*0120*/  LDG.E R3, desc[UR4][R2.64] ;  /* 0x0000000402037981 */ /* 0x002ea2000c1e1900 */
[----:B------:R-:W-:-:S04]  /*0130*/  IMAD R7, R0, UR6, R7 ;  /* 0x0000000600077c24 */ /* 0x000fc8000f8e0207 */
[----:B0-----:R-:W-:-:S05]  /*0140*/  IMAD.WIDE R4, R7, 0x4, R4 ;  /* 0x0000000407047825 */ /* 0x001fca00078e0204 */
[----:B--2---:R-:W-:Y:S01]  /*0150*/  STG.E desc[UR4][R4.64], R3 ;  /* 0x0000000304007986 */ /* 0x004fe2000c101904 */
[----:B------:R-:W-:Y:S05]  /*0160*/  EXIT ;  /* 0x000000000000794d */ /* 0x000fea0003800000 */
.L_x_1:
        /* <DEDUP_REMOVED lines=9> */
.L_x_159:


//--------------------- .text._Z15matrixTransposeImEvPKT_PS0_ii --------------------------
	.section	.text._Z15matrixTransposeImEvPKT_PS0_ii,"ax",@progbits
	.align	128
        .global         _Z15matrixTransposeImEvPKT_PS0_ii
        .type           _Z15matrixTransposeImEvPKT_PS0_ii,@function
        .size           _Z15matrixTransposeImEvPKT_PS0_ii,(.L_x_160 - _Z15matrixTransposeImEvPKT_PS0_ii)
        .other          _Z15matrixTransposeImEvPKT_PS0_ii,@"STO_CUDA_ENTRY STV_DEFAULT"
_Z15matrixTransposeImEvPKT_PS0_ii:
.text._Z15matrixTransposeImEvPKT_PS0_ii:
        /* <DEDUP_REMOVED lines=23> */
.L_x_2:
        /* <DEDUP_REMOVED lines=9> */
.L_x_160:


//--------------------- .text._Z15matrixTransposeIjEvPKT_PS0_ii --------------------------
	.section	.text._Z15matrixTransposeIjEvPKT_PS0_ii,"ax",@progbits
	.align	128
        .global         _Z15matrixTransposeIjEvPKT_PS0_ii
        .type           _Z15matrixTransposeIjEvPKT_PS0_ii,@function
        .size           _Z15matrixTransposeIjEvPKT_PS0_ii,(.L_x_161 - _Z15matrixTransposeIjEvPKT_PS0_ii)
        .other          _Z15matrixTransposeIjEvPKT_PS0_ii,@"STO_CUDA_ENTRY STV_DEFAULT"
_Z15matrixTransposeIjEvPKT_PS0_ii:
.text._Z15matrixTransposeIjEvPKT_PS0_ii:
        /* <DEDUP_REMOVED lines=23> */
.L_x_3:
        /* <DEDUP_REMOVED lines=9> */
.L_x_161:


//--------------------- .text._Z15matrixTransposeItEvPKT_PS0_ii --------------------------
	.section	.text._Z15matrixTransposeItEvPKT_PS0_ii,"ax",@progbits
	.align	128
        .global         _Z15matrixTransposeItEvPKT_PS0_ii
        .type           _Z15matrixTransposeItEvPKT_PS0_ii,@function
        .size           _Z15matrixTransposeItEvPKT_PS0_ii,(.L_x_162 - _Z15matrixTransposeItEvPKT_PS0_ii)
        .other          _Z15matrixTransposeItEvPKT_PS0_ii,@"STO_CUDA_ENTRY STV_DEFAULT"
_Z15matrixTransposeItEvPKT_PS0_ii:
.text._Z15matrixTransposeItEvPKT_PS0_ii:
        /* <DEDUP_REMOVED lines=18> */
[----:B-1----:R-:W2:Y:S01]  /*0120*/  LDG.E.U16 R3, desc[UR4][R2.64] ;  /* 0x0000000402037981 */ /* 0x002ea2000c1e1500 */
[----:B------:R-:W-:-:S04]  /*0130*/  IMAD R7, R0, UR6, R7 ;  /* 0x0000000600077c24 */ /* 0x000fc8000f8e0207 */
[----:B0-----:R-:W-:-:S05]  /*0140*/  IMAD.WIDE R4, R7, 0x2, R4 ;  /* 0x0000000207047825 */ /* 0x001fca00078e0204 */
[----:B--2---:R-:W-:Y:S01]  /*0150*/  STG.E.U16 desc[UR4][R4.64], R3 ;  /* 0x0000000304007986 */ /* 0x004fe2000c101504 */
[----:B------:R-:W-:Y:S05]  /*0160*/  EXIT ;  /* 0x000000000000794d */ /* 0x000fea0003800000 */
.L_x_4:
        /* <DEDUP_REMOVED lines=9> */
.L_x_162:


//--------------------- .text._Z15matrixTransposeIhEvPKT_PS0_ii --------------------------
	.section	.text._Z15matrixTransposeIhEvPKT_PS0_ii,"ax",@progbits
	.align	128
        .global         _Z15matrixTransposeIhEvPKT_PS0_ii
        .type           _Z15matrixTransposeIhEvPKT_PS0_ii,@function
        .size           _Z15matrixTransposeIhEvPKT_PS0_ii,(.L_x_163 - _Z15matrixTransposeIhEvPKT_PS0_ii)
        .other          _Z15matrixTransposeIhEvPKT_PS0_ii,@"STO_CUDA_ENTRY STV_DEFAULT"
_Z15matrixTransposeIhEvPKT_PS0_ii:
.text._Z15matrixTransposeIhEvPKT_PS0_ii:
        /* <DEDUP_REMOVED lines=13> */
[----:B------:R-:W0:Y:S01]  /*00d0*/  LDCU.128 UR8, c[0x0][0x380] ;  /* 0x00007000ff0877ac */ /* 0x000e220008000c00 */
[----:B------:R-:W-:Y:S01]  /*00e0*/  IMAD R3, R5, UR7, R0 ;  /* 0x0000000705037c24 */ /* 0x000fe2000f8e0200 */
[----:B------:R-:W1:Y:S04]  /*00f0*/  LDCU.64 UR4, c[0x0][0x358] ;  /* 0x00006b00ff0477ac */ /* 0x000e680008000a00 */
[----:B0-----:R-:W-:-:S04]  /*0100*/  IADD3 R2, P0, PT, R3, UR8, RZ ;  /* 0x0000000803027c10 */ /* 0x001fc8000ff1e0ff */
[----:B------:R-:W-:-:S06]  /*0110*/  LEA.HI.X.SX32 R3, R3, UR9, 0x1, P0 ;  /* 0x0000000903037c11 */ /* 0x000fcc00080f0eff */
[----:B-1----:R-:W2:Y:S01]  /*0120*/  LDG.E.U8 R3, desc[UR4][R2.64] ;  /* 0x0000000402037981 */ /* 0x002ea2000c1e1100 */
[----:B------:R-:W-:-:S05]  /*0130*/  IMAD R0, R0, UR6, R5 ;  /* 0x0000000600007c24 */ /* 0x000fca000f8e0205 */
[----:B------:R-:W-:-:S04]  /*0140*/  IADD3 R4, P0, PT, R0, UR10, RZ ;  /* 0x0000000a00047c10 */ /* 0x000fc8000ff1e0ff */
[----:B------:R-:W-:-:S05]  /*0150*/  LEA.HI.X.SX32 R5, R0, UR11, 0x1, P0 ;  /* 0x0000000b00057c11 */ /* 0x000fca00080f0eff */
[----:B--2---:R-:W-:Y:S01]  /*0160*/  STG.E.U8 desc[UR4][R4.64], R3 ;  /* 0x0000000304007986 */ /* 0x004fe2000c101104 */
[----:B------:R-:W-:Y:S05]  /*0170*/  EXIT ;  /* 0x000000000000794d */ /* 0x000fea0003800000 */
.L_x_5:
        /* <DEDUP_REMOVED lines=16> */
.L_x_163:


//--------------------- .text._Z15matrixTransposeIlEvPKT_PS0_ii --------------------------
	.section	.text._Z15matrixTransposeIlEvPKT_PS0_ii,"ax",@progbits
	.align	128
        .global         _Z15matrixTransposeIlEvPKT_PS0_ii
        .type           _Z15matrixTransposeIlEvPKT_PS0_ii,@function
        .size           _Z15matrixTransposeIlEvPKT_PS0_ii,(.L_x_164 - _Z15matrixTransposeIlEvPKT_PS0_ii)
        .other          _Z15matrixTransposeIlEvPKT_PS0_ii,@"STO_CUDA_ENTRY STV_DEFAULT"
_Z15matrixTransposeIlEvPKT_PS0_ii:
.text._Z15matrixTransposeIlEvPKT_PS0_ii:
        /* <DEDUP_REMOVED lines=23> */
.L_x_6:
        /* <DEDUP_REMOVED lines=9> */
.L_x_164:


//--------------------- .text._Z15matrixTransposeIiEvPKT_PS0_ii --------------------------
	.section	.text._Z15matrixTransposeIiEvPKT_PS0_ii,"ax",@progbits
	.align	128
        .global         _Z15matrixTransposeIiEvPKT_PS0_ii
        .type           _Z15matrixTransposeIiEvPKT_PS0_ii,@function
        .size           _Z15matrixTransposeIiEvPKT_PS0_ii,(.L_x_165 - _Z15matrixTransposeIiEvPKT_PS0_ii)
        .other          _Z15matrixTransposeIiEvPKT_PS0_ii,@"STO_CUDA_ENTRY STV_DEFAULT"
_Z15matrixTransposeIiEvPKT_PS0_ii:
.text._Z15matrixTransposeIiEvPKT_PS0_ii:
        /* <DEDUP_REMOVED lines=23> */
.L_x_7:
        /* <DEDUP_REMOVED lines=9> */
.L_x_165:


//--------------------- .text._Z15matrixTransposeIsEvPKT_PS0_ii --------------------------
	.section	.text._Z15matrixTransposeIsEvPKT_PS0_ii,"ax",@progbits
	.align	128
        .global         _Z15matrixTransposeIsEvPKT_PS0_ii
        .type           _Z15matrixTransposeIsEvPKT_PS0_ii,@function
        .size           _Z15matrixTransposeIsEvPKT_PS0_ii,(.L_x_166 - _Z15matrixTransposeIsEvPKT_PS0_ii)
        .other          _Z15matrixTransposeIsEvPKT_PS0_ii,@"STO_CUDA_ENTRY STV_DEFAULT"
_Z15matrixTransposeIsEvPKT_PS0_ii:
.text._Z15matrixTransposeIsEvPKT_PS0_ii:
        /* <DEDUP_REMOVED lines=23> */
.L_x_8:
        /* <DEDUP_REMOVED lines=9> */
.L_x_166:


//--------------------- .text._Z15matrixTransposeIaEvPKT_PS0_ii --------------------------
	.section	.text._Z15matrixTransposeIaEvPKT_PS0_ii,"ax",@progbits
	.align	128
        .global         _Z15matrixTransposeIaEvPKT_PS0_ii
        .type           _Z15matrixTransposeIaEvPKT_PS0_ii,@function
        .size           _Z15matrixTransposeIaEvPKT_PS0_ii,(.L_x_167 - _Z15matrixTransposeIaEvPKT_PS0_ii)
        .other          _Z15matrixTransposeIaEvPKT_PS0_ii,@"STO_CUDA_ENTRY STV_DEFAULT"
_Z15matrixTransposeIaEvPKT_PS0_ii:
.text._Z15matrixTransposeIaEvPKT_PS0_ii:
        /* <DEDUP_REMOVED lines=24> */
.L_x_9:
        /* <DEDUP_REMOVED lines=16> */
.L_x_167:


//--------------------- .text._Z20histogramCalculationImEvPKT_Piii --------------------------
	.section	.text._Z20histogramCalculationImEvPKT_Piii,"ax",@progbits
	.align	128
        .global         _Z20histogramCalculationImEvPKT_Piii
        .type           _Z20histogramCalculationImEvPKT_Piii,@function
        .size           _Z20histogramCalculationImEvPKT_Piii,(.L_x_168 - _Z20histogramCalculationImEvPKT_Piii)
        .other          _Z20histogramCalculationImEvPKT_Piii,@"STO_CUDA_ENTRY STV_DEFAULT"
_Z20histogramCalculationImEvPKT_Piii:
.text._Z20histogramCalculationImEvPKT_Piii:
[----:B------:R-:W-:Y:S01]  /*0000*/  LDC R1, c[0x0][0x37c] ;  /* 0x0000df00ff017b82 */ /* 0x000fe20000000800 */
[----:B------:R-:W0:Y:S07]  /*0010*/  S2R R0, SR_TID.X ;  /* 0x0000000000007919 */ /* 0x000e2e0000002100 */
[----:B------:R-:W0:Y:S01]  /*0020*/  S2UR UR4, SR_CTAID.X ;  /* 0x00000000000479c3 */ /* 0x000e220000002500 */
[----:B------:R-:W1:Y:S07]  /*0030*/  LDCU UR5, c[0x0][0x390] ;  /* 0x00007200ff0577ac */ /* 0x000e6e0008000800 */
[----:B------:R-:W0:Y:S02]  /*0040*/  LDC R5, c[0x0][0x360] ;  /* 0x0000d800ff057b82 */ /* 0x000e240000000800 */
[----:B0-----:R-:W-:-:S05]  /*0050*/  IMAD R5, R5, UR4, R0 ;  /* 0x0000000405057c24 */ /* 0x001fca000f8e0200 */
[----:B-1----:R-:W-:-:S13]  /*0060*/  ISETP.GE.AND P0, PT, R5, UR5, PT ;  /* 0x0000000505007c0c */ /* 0x002fda000bf06270 */
[----:B------:R-:W-:Y:S05]  /*0070*/  @P0 EXIT ;  /* 0x000000000000094d */ /* 0x000fea0003800000 */
[----:B------:R-:W0:Y:S01]  /*0080*/  LDC.64 R2, c[0x0][0x380] ;  /* 0x0000e000ff027b82 */ /* 0x000e220000000a00 */
[----:B------:R-:W1:Y:S01]  /*0090*/  LDCU.64 UR4, c[0x0][0x358] ;  /* 0x00006b00ff0477ac */ /* 0x000e620008000a00 */
[----:B------:R-:W2:Y:S01]  /*00a0*/  LDCU.64 UR6, c[0x0][0x388] ;  /* 0x00007100ff0677ac */ /* 0x000ea20008000a00 */
[----:B0-----:R-:W-:-:S06]  /*00b0*/  IMAD.WIDE R2, R5, 0x8, R2 ;  /* 0x0000000805027825 */ /* 0x001fcc00078e0202 */
[----:B-1----:R-:W2:Y:S01]  /*00c0*/  LDG.E.64 R2, desc[UR4][R2.64] ;  /* 0x0000000402027981 */ /* 0x002ea2000c1e1b00 */
[----:B------:R-:W-:Y:S01]  /*00d0*/  HFMA2 R7, -RZ, RZ, 0, 5.9604644775390625e-08 ;  /* 0x00000001ff077431 */ /* 0x000fe200000001ff */
[----:B--2---:R-:W-:-:S04]  /*00e0*/  LEA R4, P0, R2, UR6, 0x2 ;  /* 0x0000000602047c11 */ /* 0x004fc8000f8010ff */
[----:B------:R-:W-:-:S05]  /*00f0*/  LEA.HI.X R5, R2, UR7, R3, 0x2, P0 ;  /* 0x0000000702057c11 */ /* 0x000fca00080f1403 */
[----:B------:R-:W-:Y:S01]  /*0100*/  REDG.E.ADD.STRONG.GPU desc[UR4][R4.64], R7 ;  /* 0x000000070400798e */ /* 0x000fe2000c12e104 */
[----:B------:R-:W-:Y:S05]  /*0110*/  EXIT ;  /* 0x000000000000794d */ /* 0x000fea0003800000 */
.L_x_10:
        /* <DEDUP_REMOVED lines=14> */
.L_x_168:


//--------------------- .text._Z20histogramCalculationIjEvPKT_Piii --------------------------
	.section	.text._Z20histogramCalculationIjEvPKT_Piii,"ax",@progbits
	.align	128
        .global         _Z20histogramCalculationIjEvPKT_Piii
        .type           _Z20histogramCalculationIjEvPKT_Piii,@function
        .size           _Z20histogramCalculationIjEvPKT_Piii,(.L_x_169 - _Z20histogramCalculationIjEvPKT_Piii)
        .other          _Z20histogramCalculationIjEvPKT_Piii,@"STO_CUDA_ENTRY STV_DEFAULT"
_Z20histogramCalculationIjEvPKT_Piii:
.text._Z20histogramCalculationIjEvPKT_Piii:
        /* <DEDUP_REMOVED lines=10> */
[----:B0-----:R-:W-:-:S06]  /*00a0*/  IMAD.WIDE R2, R5, 0x4, R2 ;  /* 0x0000000405027825 */ /* 0x001fcc00078e0202 */
[----:B------:R-:W0:Y:S01]  /*00b0*/  LDC.64 R4, c[0x0][0x388] ;  /* 0x0000e200ff047b82 */ /* 0x000e220000000a00 */
[----:B-1----:R-:W0:Y:S01]  /*00c0*/  LDG.E R3, desc[UR4][R2.64] ;  /* 0x0000000402037981 */ /* 0x002e22000c1e1900 */
[----:B------:R-:W-:Y:S02]  /*00d0*/  HFMA2 R7, -RZ, RZ, 0, 5.9604644775390625e-08 ;  /* 0x00000001ff077431 */ /* 0x000fe400000001ff */
[----:B0-----:R-:W-:-:S05]  /*00e0*/  IMAD.WIDE.U32 R4, R3, 0x4, R4 ;  /* 0x0000000403047825 */ /* 0x001fca00078e0004 */
[----:B------:R-:W-:Y:S01]  /*00f0*/  REDG.E.ADD.STRONG.GPU desc[UR4][R4.64], R7 ;  /* 0x000000070400798e */ /* 0x000fe2000c12e104 */
[----:B------:R-:W-:Y:S05]  /*0100*/  EXIT ;  /* 0x000000000000794d */ /* 0x000fea0003800000 */
.L_x_11:
        /* <DEDUP_REMOVED lines=15> */
.L_x_169:


//--------------------- .text._Z20histogramCalculationItEvPKT_Piii --------------------------
	.section	.text._Z20histogramCalculationItEvPKT_Piii,"ax",@progbits
	.align	128
        .global         _Z20histogramCalculationItEvPKT_Piii
        .type           _Z20histogramCalculationItEvPKT_Piii,@function
        .size           _Z20histogramCalculationItEvPKT_Piii,(.L_x_170 - _Z20histogramCalculationItEvPKT_Piii)
        .other          _Z20histogramCalculationItEvPKT_Piii,@"STO_CUDA_ENTRY STV_DEFAULT"
_Z20histogramCalculationItEvPKT_Piii:
.text._Z20histogramCalculationItEvPKT_Piii:
        /* <DEDUP_REMOVED lines=12> */
[----:B-1----:R-:W0:Y:S01]  /*00c0*/  LDG.E.U16 R3, desc[UR4][R2.64] ;  /* 0x0000000402037981 */ /* 0x002e22000c1e1500 */
[----:B------:R-:W-:Y:S02]  /*00d0*/  HFMA2 R7, -RZ, RZ, 0, 5.9604644775390625e-08 ;  /* 0x00000001ff077431 */ /* 0x000fe400000001ff */
[----:B0-----:R-:W-:-:S05]  /*00e0*/  IMAD.WIDE.U32 R4, R3, 0x4, R4 ;  /* 0x0000000403047825 */ /* 0x001fca00078e0004 */
[----:B------:R-:W-:Y:S01]  /*00f0*/  REDG.E.ADD.STRONG.GPU desc[UR4][R4.64], R7 ;  /* 0x000000070400798e */ /* 0x000fe2000c12e104 */
[----:B------:R-:W-:Y:S05]  /*0100*/  EXIT ;  /* 0x000000000000794d */ /* 0x000fea0003800000 */
.L_x_12:
        /* <DEDUP_REMOVED lines=15> */
.L_x_170:


//--------------------- .text._Z20histogramCalculationIhEvPKT_Piii --------------------------
	.section	.text._Z20histogramCalculationIhEvPKT_Piii,"ax",@progbits
	.align	128
        .global         _Z20histogramCalculationIhEvPKT_Piii
        .type           _Z20histogramCalculationIhEvPKT_Piii,@function
        .size           _Z20histogramCalculationIhEvPKT_Piii,(.L_x_171 - _Z20histogramCalculationIhEvPKT_Piii)
        .other          _Z20histogramCalculationIhEvPKT_Piii,@"STO_CUDA_ENTRY STV_DEFAULT"
_Z20histogramCalculationIhEvPKT_Piii:
.text._Z20histogramCalculationIhEvPKT_Piii:
        /* <DEDUP_REMOVED lines=8> */
[----:B------:R-:W0:Y:S01]  /*0080*/  LDCU.64 UR6, c[0x0][0x380] ;  /* 0x00007000ff0677ac */ /* 0x000e220008000a00 */
[----:B------:R-:W1:Y:S01]  /*0090*/  LDC.64 R2, c[0x0][0x388] ;  /* 0x0000e200ff027b82 */ /* 0x000e620000000a00 */
[----:B------:R-:W2:Y:S01]  /*00a0*/  LDCU.64 UR4, c[0x0][0x358] ;  /* 0x00006b00ff0477ac */ /* 0x000ea20008000a00 */
[----:B0-----:R-:W-:-:S04]  /*00b0*/  IADD3 R4, P0, PT, R0, UR6, RZ ;  /* 0x0000000600047c10 */ /* 0x001fc8000ff1e0ff */
[----:B------:R-:W-:-:S06]  /*00c0*/  LEA.HI.X.SX32 R5, R0, UR7, 0x1, P0 ;  /* 0x0000000700057c11 */ /* 0x000fcc00080f0eff */
[----:B--2---:R-:W1:Y:S01]  /*00d0*/  LDG.E.U8 R5, desc[UR4][R4.64] ;  /* 0x0000000404057981 */ /* 0x004e62000c1e1100 */
[----:B------:R-:W-:Y:S02]  /*00e0*/  HFMA2 R7, -RZ, RZ, 0, 5.9604644775390625e-08 ;  /* 0x00000001ff077431 */ /* 0x000fe400000001ff */
[----:B-1----:R-:W-:-:S05]  /*00f0*/  IMAD.WIDE.U32 R2, R5, 0x4, R2 ;  /* 0x0000000405027825 */ /* 0x002fca00078e0002 */
[----:B------:R-:W-:Y:S01]  /*0100*/  REDG.E.ADD.STRONG.GPU desc[UR4][R2.64], R7 ;  /* 0x000000070200798e */ /* 0x000fe2000c12e104 */
[----:B------:R-:W-:Y:S05]  /*0110*/  EXIT ;  /* 0x000000000000794d */ /* 0x000fea0003800000 */
.L_x_13:
        /* <DEDUP_REMOVED lines=14> */
.L_x_171:


//--------------------- .text._Z20histogramCalculationIlEvPKT_Piii --------------------------
	.section	.text._Z20histogramCalculationIlEvPKT_Piii,"ax",@progbits
	.align	128
        .global         _Z20histogramCalculationIlEvPKT_Piii
        .type           _Z20histogramCalculationIlEvPKT_Piii,@function
        .size           _Z20histogramCalculationIlEvPKT_Piii,(.L_x_172 - _Z20histogramCalculationIlEvPKT_Piii)
        .other          _Z20histogramCalculationIlEvPKT_Piii,@"STO_CUDA_ENTRY STV_DEFAULT"
_Z20histogramCalculationIlEvPKT_Piii:
.text._Z20histogramCalculationIlEvPKT_Piii:
        /* <DEDUP_REMOVED lines=18> */
.L_x_14:
        /* <DEDUP_REMOVED lines=14> */
.L_x_172:


//--------------------- .text._Z20histogramCalculationIiEvPKT_Piii --------------------------
	.section	.text._Z20histogramCalculationIiEvPKT_Piii,"ax",@progbits
	.align	128
        .global         _Z20histogramCalculationIiEvPKT_Piii
        .type           _Z20histogramCalculationIiEvPKT_Piii,@function
        .size           _Z20histogramCalculationIiEvPKT_Piii,(.L_x_173 - _Z20histogramCalculationIiEvPKT_Piii)
        .other          _Z20histogramCalculationIiEvPKT_Piii,@"STO_CUDA_ENTRY STV_DEFAULT"
_Z20histogramCalculationIiEvPKT_Piii:
.text._Z20histogramCalculationIiEvPKT_Piii:
        /* <DEDUP_REMOVED lines=14> */
[----:B0-----:R-:W-:-:S05]  /*00e0*/  IMAD.WIDE R4, R3, 0x4, R4 ;  /* 0x0000000403047825 */ /* 0x001fca00078e0204 */
[----:B------:R-:W-:Y:S01]  /*00f0*/  REDG.E.ADD.STRONG.GPU desc[UR4][R4.64], R7 ;  /* 0x000000070400798e */ /* 0x000fe2000c12e104 */
[----:B------:R-:W-:Y:S05]  /*0100*/  EXIT ;  /* 0x000000000000794d */ /* 0x000fea0003800000 */
.L_x_15:
        /* <DEDUP_REMOVED lines=15> */
.L_x_173:


//--------------------- .text._Z20histogramCalculationIsEvPKT_Piii --------------------------
	.section	.text._Z20histogramCalculationIsEvPKT_Piii,"ax",@progbits
	.align	128
        .global         _Z20histogramCalculationIsEvPKT_Piii
        .type           _Z20histogramCalculationIsEvPKT_Piii,@function
        .size           _Z20histogramCalculationIsEvPKT_Piii,(.L_x_174 - _Z20histogramCalculationIsEvPKT_Piii)
        .other          _Z20histogramCalculationIsEvPKT_Piii,@"STO_CUDA_ENTRY STV_DEFAULT"
_Z20histogramCalculationIsEvPKT_Piii:
.text._Z20histogramCalculationIsEvPKT_Piii:
        /* <DEDUP_REMOVED lines=12> */
[----:B-1----:R-:W0:Y:S01]  /*00c0*/  LDG.E.S16 R3, desc[UR4][R2.64] ;  /* 0x0000000402037981 */ /* 0x002e22000c1e1700 */
[----:B------:R-:W-:Y:S02]  /*00d0*/  HFMA2 R7, -RZ, RZ, 0, 5.9604644775390625e-08 ;  /* 0x00000001ff077431 */ /* 0x000fe400000001ff */
[----:B0-----:R-:W-:-:S05]  /*00e0*/  IMAD.WIDE R4, R3, 0x4, R4 ;  /* 0x0000000403047825 */ /* 0x001fca00078e0204 */
[----:B------:R-:W-:Y:S01]  /*00f0*/  REDG.E.ADD.STRONG.GPU desc[UR4][R4.64], R7 ;  /* 0x000000070400798e */ /* 0x000fe2000c12e104 */
[----:B------:R-:W-:Y:S05]  /*0100*/  EXIT ;  /* 0x000000000000794d */ /* 0x000fea0003800000 */
.L_x_16:
        /* <DEDUP_REMOVED lines=15> */
.L_x_174:


//--------------------- .text._Z20histogramCalculationIaEvPKT_Piii --------------------------
	.section	.text._Z20histogramCalculationIaEvPKT_Piii,"ax",@progbits
	.align	128
        .global         _Z20histogramCalculationIaEvPKT_Piii
        .type           _Z20histogramCalculationIaEvPKT_Piii,@function
        .size           _Z20histogramCalculationIaEvPKT_Piii,(.L_x_175 - _Z20histogramCalculationIaEvPKT_Piii)
        .other          _Z20histogramCalculationIaEvPKT_Piii,@"STO_CUDA_ENTRY STV_DEFAULT"
_Z20histogramCalculationIaEvPKT_Piii:
.text._Z20histogramCalculationIaEvPKT_Piii:
        /* <DEDUP_REMOVED lines=13> */
[----:B--2---:R-:W1:Y:S01]  /*00d0*/  LDG.E.S8 R5, desc[UR4][R4.64] ;  /* 0x0000000404057981 */ /* 0x004e62000c1e1300 */
[----:B------:R-:W-:Y:S02]  /*00e0*/  HFMA2 R7, -RZ, RZ, 0, 5.9604644775390625e-08 ;  /* 0x00000001ff077431 */ /* 0x000fe400000001ff */
[----:B-1----:R-:W-:-:S05]  /*00f0*/  IMAD.WIDE R2, R5, 0x4, R2 ;  /* 0x0000000405027825 */ /* 0x002fca00078e0202 */
[----:B------:R-:W-:Y:S01]  /*0100*/  REDG.E.ADD.STRONG.GPU desc[UR4][R2.64], R7 ;  /* 0x000000070200798e */ /* 0x000fe2000c12e104 */
[----:B------:R-:W-:Y:S05]  /*0110*/  EXIT ;  /* 0x000000000000794d */ /* 0x000fea0003800000 */
.L_x_17:
        /* <DEDUP_REMOVED lines=14> */
.L_x_175:


//--------------------- .text._Z12parallelScanIdEvPKT_PS0_i --------------------------
	.section	.text._Z12parallelScanIdEvPKT_PS0_i,"ax",@progbits
	.align	128
        .global         _Z12parallelScanIdEvPKT_PS0_i
        .type           _Z12parallelScanIdEvPKT_PS0_i,@function
        .size           _Z12parallelScanIdEvPKT_PS0_i,(.L_x_176 - _Z12parallelScanIdEvPKT_PS0_i)
        .other          _Z12parallelScanIdEvPKT_PS0_i,@"STO_CUDA_ENTRY STV_DEFAULT"
_Z12parallelScanIdEvPKT_PS0_i:
.text._Z12parallelScanIdEvPKT_PS0_i:
[----:B------:R-:W-:Y:S01]  /*0000*/  LDC R1, c[0x0][0x37c] ;  /* 0x0000df00ff017b82 */ /* 0x000fe20000000800 */
[----:B------:R-:W0:Y:S01]  /*0010*/  S2R R6, SR_TID.X ;  /* 0x0000000000067919 */ /* 0x000e220000002100 */
[----:B------:R-:W0:Y:S01]  /*0020*/  LDCU UR8, c[0x0][0x360] ;  /* 0x00006c00ff0877ac */ /* 0x000e220008000800 */
[----:B------:R-:W-:Y:S01]  /*0030*/  CS2R R2, SRZ ;  /* 0x0000000000027805 */ /* 0x000fe2000001ff00 */
[----:B------:R-:W0:Y:S01]  /*0040*/  S2R R11, SR_CTAID.X ;  /* 0x00000000000b7919 */ /* 0x000e220000002500 */
[----:B------:R-:W1:Y:S01]  /*0050*/  LDCU UR4, c[0x0][0x390] ;  /* 0x00007200ff0477ac */ /* 0x000e620008000800 */
[----:B------:R-:W2:Y:S01]  /*0060*/  LDCU.64 UR6, c[0x0][0x358] ;  /* 0x00006b00ff0677ac */ /* 0x000ea20008000a00 */
[----:B0-----:R-:W-:-:S05]  /*0070*/  IMAD R7, R11, UR8, R6 ;  /* 0x000000080b077c24 */ /* 0x001fca000f8e0206 */
[----:B-1----:R-:W-:-:S13]  /*0080*/  ISETP.GE.AND P0, PT, R7, UR4, PT ;  /* 0x0000000407007c0c */ /* 0x002fda000bf06270 */
[----:B------:R-:W0:Y:S02]  /*0090*/  @!P0 LDC.64 R4, c[0x0][0x380] ;  /* 0x0000e000ff048b82 */ /* 0x000e240000000a00 */
[----:B0-----:R-:W-:-:S05]  /*00a0*/  @!P0 IMAD.WIDE R4, R7, 0x8, R4 ;  /* 0x0000000807048825 */ /* 0x001fca00078e0204 */
[----:B--2---:R-:W2:Y:S01]  /*00b0*/  @!P0 LDG.E.64 R2, desc[UR6][R4.64] ;  /* 0x0000000604028981 */ /* 0x004ea2000c1e1b00 */
[----:B------:R-:W0:Y:S01]  /*00c0*/  S2UR UR5, SR_CgaCtaId ;  /* 0x00000000000579c3 */ /* 0x000e220000008800 */
[----:B------:R-:W-:Y:S01]  /*00d0*/  UMOV UR4, 0x400 ;  /* 0x0000040000047882 */ /* 0x000fe20000000000 */
[----:B------:R-:W-:Y:S01]  /*00e0*/  UISETP.GE.U32.AND UP0, UPT, UR8, 0x2, UPT ;  /* 0x000000020800788c */ /* 0x000fe2000bf06070 */
[----:B------:R-:W-:Y:S01]  /*00f0*/  ISETP.NE.AND P0, PT, R6, RZ, PT ;  /* 0x000000ff0600720c */ /* 0x000fe20003f05270 */
[----:B0-----:R-:W-:-:S06]  /*0100*/  ULEA UR4, UR5, UR4, 0x18 ;  /* 0x0000000405047291 */ /* 0x001fcc000f8ec0ff */
[----:B------:R-:W-:-:S05]  /*0110*/  LEA R7, R6, UR4, 0x3 ;  /* 0x0000000406077c11 */ /* 0x000fca000f8e18ff */
[----:B--2---:R0:W-:Y:S01]  /*0120*/  STS.64 [R7], R2 ;  /* 0x0000000207007388 */ /* 0x0041e20000000a00 */
[----:B------:R-:W-:Y:S06]  /*0130*/  BAR.SYNC.DEFER_BLOCKING 0x0 ;  /* 0x0000000000007b1d */ /* 0x000fec0000010000 */
[----:B------:R-:W-:Y:S05]  /*0140*/  BRA.U !UP0, `(.L_x_18) ;  /* 0x00000001083c7547 */ /* 0x000fea000b800000 */
[----:B------:R-:W-:-:S07]  /*0150*/  IMAD.MOV.U32 R0, RZ, RZ, 0x1 ;  /* 0x00000001ff007424 */ /* 0x000fce00078e00ff */
.L_x_19:
[----:B------:R-:W-:-:S04]  /*0160*/  IMAD.SHL.U32 R13, R0, 0x2, RZ ;  /* 0x00000002000d7824 */ /* 0x000fc800078e00ff */
[----:B0-----:R-:W-:-:S05]  /*0170*/  IMAD R3, R13, R6, RZ ;  /* 0x000000060d037224 */ /* 0x001fca00078e02ff */
[----:B------:R-:W-:-:S13]  /*0180*/  ISETP.GE.U32.AND P1, PT, R3, UR8, PT ;  /* 0x0000000803007c0c */ /* 0x000fda000bf26070 */
[----:B------:R-:W-:-:S04]  /*0190*/  @!P1 IADD3 R2, PT, PT, R3, R0, RZ ;  /* 0x0000000003029210 */ /* 0x000fc80007ffe0ff */
[----:B------:R-:W-:-:S05]  /*01a0*/  @!P1 LEA R7, R2, UR4, 0x3 ;  /* 0x0000000402079c11 */ /* 0x000fca000f8e18ff */
[----:B------:R-:W-:Y:S01]  /*01b0*/  @!P1 IMAD R9, R0, 0x8, R7 ;  /* 0x0000000800099824 */ /* 0x000fe200078e0207 */
[----:B------:R-:W-:Y:S01]  /*01c0*/  @!P1 LDS.64 R2, [R7+-0x8] ;  /* 0xfffff80007029984 */ /* 0x000fe20000000a00 */
[----:B------:R-:W-:-:S03]  /*01d0*/  MOV R0, R13 ;  /* 0x0000000d00007202 */ /* 0x000fc60000000f00 */
[----:B------:R-:W0:Y:S02]  /*01e0*/  @!P1 LDS.64 R4, [R9+-0x8] ;  /* 0xfffff80009049984 */ /* 0x000e240000000a00 */
[----:B0-----:R-:W-:-:S07]  /*01f0*/  @!P1 DADD R2, R2, R4 ;  /* 0x0000000002029229 */ /* 0x001fce0000000004 */
[----:B------:R1:W-:Y:S01]  /*0200*/  @!P1 STS.64 [R9+-0x8], R2 ;  /* 0xfffff80209009388 */ /* 0x0003e20000000a00 */
[----:B------:R-:W-:Y:S01]  /*0210*/  BAR.SYNC.DEFER_BLOCKING 0x0 ;  /* 0x0000000000007b1d */ /* 0x000fe20000010000 */
[----:B------:R-:W-:-:S13]  /*0220*/  ISETP.GE.U32.AND P1, PT, R13, UR8, PT ;  /* 0x000000080d007c0c */ /* 0x000fda000bf26070 */
[----:B-1----:R-:W-:Y:S05]  /*0230*/  @!P1 BRA `(.L_x_19) ;  /* 0xfffffffc00c89947 */ /* 0x002fea000383ffff */
.L_x_18:
[----:B------:R-:W-:Y:S05]  /*0240*/  @P0 EXIT ;  /* 0x000000000000094d */ /* 0x000fea0003800000 */
[----:B------:R-:W-:Y:S01]  /*0250*/  ULEA UR5, UR8, UR4, 0x3 ;  /* 0x0000000408057291 */ /* 0x000fe2000f8e18ff */
[----:B------:R-:W1:Y:S08]  /*0260*/  LDC.64 R4, c[0x0][0x388] ;  /* 0x0000e200ff047b82 */ /* 0x000e700000000a00 */
[----:B0-----:R-:W0:Y:S01]  /*0270*/  LDS.64 R2, [UR5+-0x8] ;  /* 0xfffff805ff027984 */ /* 0x001e220008000a00 */
[----:B-1----:R-:W-:-:S05]  /*0280*/  IMAD.WIDE.U32 R4, R11, 0x8, R4 ;  /* 0x000000080b047825 */ /* 0x002fca00078e0004 */
[----:B0-----:R-:W-:Y:S01]  /*0290*/  STG.E.64 desc[UR6][R4.64], R2 ;  /* 0x0000000204007986 */ /* 0x001fe2000c101b06 */
[----:B------:R-:W-:Y:S05]  /*02a0*/  EXIT ;  /* 0x000000000000794d */ /* 0x000fea0003800000 */
.L_x_20:
        /* <DEDUP_REMOVED lines=13> */
.L_x_176:


//--------------------- .text._Z12parallelScanIfEvPKT_PS0_i --------------------------
	.section	.text._Z12parallelScanIfEvPKT_PS0_i,"ax",@progbits
	.align	128
        .global         _Z12parallelScanIfEvPKT_PS0_i
        .type           _Z12parallelScanIfEvPKT_PS0_i,@function
        .size           _Z12parallelScanIfEvPKT_PS0_i,(.L_x_177 - _Z12parallelScanIfEvPKT_PS0_i)
        .other          _Z12parallelScanIfEvPKT_PS0_i,@"STO_CUDA_ENTRY STV_DEFAULT"
_Z12parallelScanIfEvPKT_PS0_i:
.text._Z12parallelScanIfEvPKT_PS0_i:
[----:B------:R-:W-:Y:S01]  /*0000*/  LDC R1, c[0x0][0x37c] ;  /* 0x0000df00ff017b82 */ /* 0x000fe20000000800 */
[----:B------:R-:W0:Y:S01]  /*0010*/  S2R R4, SR_TID.X ;  /* 0x0000000000047919 */ /* 0x000e220000002100 */
[----:B------:R-:W0:Y:S01]  /*0020*/  LDCU UR8, c[0x0][0x360] ;  /* 0x00006c00ff0877ac */ /* 0x000e220008000800 */
[----:B------:R-:W-:Y:S01]  /*0030*/  IMAD.MOV.U32 R0, RZ, RZ, RZ ;  /* 0x000000ffff007224 */ /* 0x000fe200078e00ff */
[----:B------:R-:W0:Y:S01]  /*0040*/  S2R R7, SR_CTAID.X ;  /* 0x0000000000077919 */ /* 0x000e220000002500 */
[----:B------:R-:W1:Y:S01]  /*0050*/  LDCU UR4, c[0x0][0x390] ;  /* 0x00007200ff0477ac */ /* 0x000e620008000800 */
[----:B------:R-:W2:Y:S01]  /*0060*/  LDCU.64 UR6, c[0x0][0x358] ;  /* 0x00006b00ff0677ac */ /* 0x000ea20008000a00 */
[----:B0-----:R-:W-:-:S05]  /*0070*/  IMAD R5, R7, UR8, R4 ;  /* 0x0000000807057c24 */ /* 0x001fca000f8e0204 */
[----:B-1----:R-:W-:-:S13]  /*0080*/  ISETP.GE.AND P0, PT, R5, UR4, PT ;  /* 0x0000000405007c0c */ /* 0x002fda000bf06270 */
[----:B------:R-:W0:Y:S02]  /*0090*/  @!P0 LDC.64 R2, c[0x0][0x380] ;  /* 0x0000e000ff028b82 */ /* 0x000e240000000a00 */
[----:B0-----:R-:W-:-:S05]  /*00a0*/  @!P0 IMAD.WIDE R2, R5, 0x4, R2 ;  /* 0x0000000405028825 */ /* 0x001fca00078e0202 */
[----:B--2---:R-:W2:Y:S01]  /*00b0*/  @!P0 LDG.E R0, desc[UR6][R2.64] ;  /* 0x0000000602008981 */ /* 0x004ea2000c1e1900 */
[----:B------:R-:W0:Y:S01]  /*00c0*/  S2UR UR5, SR_CgaCtaId ;  /* 0x00000000000579c3 */ /* 0x000e220000008800 */
[----:B------:R-:W-:Y:S01]  /*00d0*/  UMOV UR4, 0x400 ;  /* 0x0000040000047882 */ /* 0x000fe20000000000 */
[----:B------:R-:W-:Y:S01]  /*00e0*/  UISETP.GE.U32.AND UP0, UPT, UR8, 0x2, UPT ;  /* 0x000000020800788c */ /* 0x000fe2000bf06070 */
[----:B------:R-:W-:Y:S01]  /*00f0*/  ISETP.NE.AND P0, PT, R4, RZ, PT ;  /* 0x000000ff0400720c */ /* 0x000fe20003f05270 */
[----:B0-----:R-:W-:-:S06]  /*0100*/  ULEA UR4, UR5, UR4, 0x18 ;  /* 0x0000000405047291 */ /* 0x001fcc000f8ec0ff */
[----:B------:R-:W-:-:S05]  /*0110*/  LEA R5, R4, UR4, 0x2 ;  /* 0x0000000404057c11 */ /* 0x000fca000f8e10ff */
[----:B--2---:R0:W-:Y:S01]  /*0120*/  STS [R5], R0 ;  /* 0x0000000005007388 */ /* 0x0041e20000000800 */
[----:B------:R-:W-:Y:S06]  /*0130*/  BAR.SYNC.DEFER_BLOCKING 0x0 ;  /* 0x0000000000007b1d */ /* 0x000fec0000010000 */
[----:B------:R-:W-:Y:S05]  /*0140*/  BRA.U !UP0, `(.L_x_21) ;  /* 0x00000001083c7547 */ /* 0x000fea000b800000 */
[----:B0-----:R-:W-:-:S07]  /*0150*/  IMAD.MOV.U32 R0, RZ, RZ, 0x1 ;  /* 0x00000001ff007424 */ /* 0x001fce00078e00ff */
.L_x_22:
[----:B------:R-:W-:-:S05]  /*0160*/  SHF.L.U32 R9, R0, 0x1, RZ ;  /* 0x0000000100097819 */ /* 0x000fca00000006ff */
[----:B------:R-:W-:-:S05]  /*0170*/  IMAD R3, R9, R4, RZ ;  /* 0x0000000409037224 */ /* 0x000fca00078e02ff */
[----:B------:R-:W-:-:S13]  /*0180*/  ISETP.GE.U32.AND P1, PT, R3, UR8, PT ;  /* 0x0000000803007c0c */ /* 0x000fda000bf26070 */
[----:B------:R-:W-:-:S05]  /*0190*/  @!P1 IMAD.IADD R2, R3, 0x1, R0 ;  /* 0x0000000103029824 */ /* 0x000fca00078e0200 */
[----:B------:R-:W-:-:S04]  /*01a0*/  @!P1 LEA R3, R2, UR4, 0x2 ;  /* 0x0000000402039c11 */ /* 0x000fc8000f8e10ff */
[----:B------:R-:W-:Y:S02]  /*01b0*/  @!P1 LEA R2, R0, R3, 0x2 ;  /* 0x0000000300029211 */ /* 0x000fe400078e10ff */
[----:B------:R-:W-:Y:S04]  /*01c0*/  @!P1 LDS R3, [R3+-0x4] ;  /* 0xfffffc0003039984 */ /* 0x000fe80000000800 */
[----:B------:R-:W0:Y:S02]  /*01d0*/  @!P1 LDS R0, [R2+-0x4] ;  /* 0xfffffc0002009984 */ /* 0x000e240000000800 */
[----:B0-----:R-:W-:Y:S01]  /*01e0*/  @!P1 FADD R5, R3, R0 ;  /* 0x0000000003059221 */ /* 0x001fe20000000000 */
[----:B------:R-:W-:-:S04]  /*01f0*/  MOV R0, R9 ;  /* 0x0000000900007202 */ /* 0x000fc80000000f00 */
[----:B------:R1:W-:Y:S01]  /*0200*/  @!P1 STS [R2+-0x4], R5 ;  /* 0xfffffc0502009388 */ /* 0x0003e20000000800 */
[----:B------:R-:W-:Y:S01]  /*0210*/  BAR.SYNC.DEFER_BLOCKING 0x0 ;  /* 0x0000000000007b1d */ /* 0x000fe20000010000 */
[----:B------:R-:W-:-:S13]  /*0220*/  ISETP.GE.U32.AND P1, PT, R9, UR8, PT ;  /* 0x0000000809007c0c */ /* 0x000fda000bf26070 */
[----:B-1----:R-:W-:Y:S05]  /*0230*/  @!P1 BRA `(.L_x_22) ;  /* 0xfffffffc00c89947 */ /* 0x002fea000383ffff */
.L_x_21:
[----:B------:R-:W-:Y:S05]  /*0240*/  @P0 EXIT ;  /* 0x000000000000094d */ /* 0x000fea0003800000 */
[----:B------:R-:W-:Y:S01]  /*0250*/  ULEA UR5, UR8, UR4, 0x2 ;  /* 0x0000000408057291 */ /* 0x000fe2000f8e10ff */
[----:B------:R-:W1:Y:S08]  /*0260*/  LDC.64 R2, c[0x0][0x388] ;  /* 0x0000e200ff027b82 */ /* 0x000e700000000a00 */
[----:B0-----:R-:W0:Y:S01]  /*0270*/  LDS R5, [UR5+-0x4] ;  /* 0xfffffc05ff057984 */ /* 0x001e220008000800 */
[----:B-1----:R-:W-:-:S05]  /*0280*/  IMAD.WIDE.U32 R2, R7, 0x4, R2 ;  /* 0x0000000407027825 */ /* 0x002fca00078e0002 */
[----:B0-----:R-:W-:Y:S01]  /*0290*/  STG.E desc[UR6][R2.64], R5 ;  /* 0x0000000502007986 */ /* 0x001fe2000c101906 */
[----:B------:R-:W-:Y:S05]  /*02a0*/  EXIT ;  /* 0x000000000000794d */ /* 0x000fea0003800000 */
.L_x_23:
        /* <DEDUP_REMOVED lines=13> */
.L_x_177:


//--------------------- .text._Z12parallelScanImEvPKT_PS0_i --------------------------
	.section	.text._Z12parallelScanImEvPKT_PS0_i,"ax",@progbits
	.align	128
        .global         _Z12parallelScanImEvPKT_PS0_i
        .type           _Z12parallelScanImEvPKT_PS0_i,@function
        .size           _Z12parallelScanImEvPKT_PS0_i,(.L_x_178 - _Z12parallelScanImEvPKT_PS0_i)
        .other          _Z12parallelScanImEvPKT_PS0_i,@"STO_CUDA_ENTRY STV_DEFAULT"
_Z12parallelScanImEvPKT_PS0_i:
.text._Z12parallelScanImEvPKT_PS0_i:
        /* <DEDUP_REMOVED lines=14> */
[----:B------:R-:W-:Y:S02]  /*00e0*/  UISETP.GE.U32.AND UP0, UPT, UR8, 0x2, UPT ;  /* 0x000000020800788c */ /* 0x000fe4000bf06070 */
[----:B0-----:R-:W-:-:S06]  /*00f0*/  ULEA UR4, UR5, UR4, 0x18 ;  /* 0x0000000405047291 */ /* 0x001fcc000f8ec0ff */
[----:B------:R-:W-:-:S05]  /*0100*/  LEA R7, R6, UR4, 0x3 ;  /* 0x0000000406077c11 */ /* 0x000fca000f8e18ff */
[----:B--2---:R0:W-:Y:S01]  /*0110*/  STS.64 [R7], R2 ;  /* 0x0000000207007388 */ /* 0x0041e20000000a00 */
[----:B------:R-:W-:Y:S06]  /*0120*/  BAR.SYNC.DEFER_BLOCKING 0x0 ;  /* 0x0000000000007b1d */ /* 0x000fec0000010000 */
[----:B------:R-:W-:Y:S05]  /*0130*/  BRA.U !UP0, `(.L_x_24) ;  /* 0x00000001084c7547 */ /* 0x000fea000b800000 */
[----:B------:R-:W-:-:S07]  /*0140*/  IMAD.MOV.U32 R0, RZ, RZ, 0x1 ;  /* 0x00000001ff007424 */ /* 0x000fce00078e00ff */
.L_x_27:
[----:B------:R-:W-:Y:S01]  /*0150*/  IMAD.SHL.U32 R13, R0, 0x2, RZ ;  /* 0x00000002000d7824 */ /* 0x000fe200078e00ff */
[----:B------:R-:W-:Y:S03]  /*0160*/  BSSY.RECONVERGENT B0, `(.L_x_25) ;  /* 0x000000c000007945 */ /* 0x000fe60003800200 */
[----:B0-----:R-:W-:-:S05]  /*0170*/  IMAD R3, R13, R6, RZ ;  /* 0x000000060d037224 */ /* 0x001fca00078e02ff */
[----:B------:R-:W-:-:S13]  /*0180*/  ISETP.GE.U32.AND P0, PT, R3, UR8, PT ;  /* 0x0000000803007c0c */ /* 0x000fda000bf06070 */
[----:B------:R-:W-:Y:S05]  /*0190*/  @P0 BRA `(.L_x_26) ;  /* 0x0000000000200947 */ /* 0x000fea0003800000 */
[----:B------:R-:W-:-:S05]  /*01a0*/  IMAD.IADD R2, R3, 0x1, R0 ;  /* 0x0000000103027824 */ /* 0x000fca00078e0200 */
[----:B------:R-:W-:-:S04]  /*01b0*/  LEA R7, R2, UR4, 0x3 ;  /* 0x0000000402077c11 */ /* 0x000fc8000f8e18ff */
[----:B------:R-:W-:Y:S01]  /*01c0*/  LEA R9, R0, R7, 0x3 ;  /* 0x0000000700097211 */ /* 0x000fe200078e18ff */
[----:B------:R-:W-:Y:S04]  /*01d0*/  LDS.64 R2, [R7+-0x8] ;  /* 0xfffff80007027984 */ /* 0x000fe80000000a00 */
[----:B------:R-:W0:Y:S02]  /*01e0*/  LDS.64 R4, [R9+-0x8] ;  /* 0xfffff80009047984 */ /* 0x000e240000000a00 */
[----:B0-----:R-:W-:-:S05]  /*01f0*/  IADD3 R2, P0, PT, R2, R4, RZ ;  /* 0x0000000402027210 */ /* 0x001fca0007f1e0ff */
[----:B------:R-:W-:-:S05]  /*0200*/  IMAD.X R3, R3, 0x1, R5, P0 ;  /* 0x0000000103037824 */ /* 0x000fca00000e0605 */
[----:B------:R0:W-:Y:S03]  /*0210*/  STS.64 [R9+-0x8], R2 ;  /* 0xfffff80209007388 */ /* 0x0001e60000000a00 */
.L_x_26:
[----:B------:R-:W-:Y:S05]  /*0220*/  BSYNC.RECONVERGENT B0 ;  /* 0x0000000000007941 */ /* 0x000fea0003800200 */
.L_x_25:
[----:B------:R-:W-:Y:S01]  /*0230*/  BAR.SYNC.DEFER_BLOCKING 0x0 ;  /* 0x0000000000007b1d */ /* 0x000fe20000010000 */
[----:B------:R-:W-:Y:S02]  /*0240*/  ISETP.GE.U32.AND P0, PT, R13, UR8, PT ;  /* 0x000000080d007c0c */ /* 0x000fe4000bf06070 */
[----:B------:R-:W-:-:S11]  /*0250*/  MOV R0, R13 ;  /* 0x0000000d00007202 */ /* 0x000fd60000000f00 */
[----:B------:R-:W-:Y:S05]  /*0260*/  @!P0 BRA `(.L_x_27) ;  /* 0xfffffffc00b88947 */ /* 0x000fea000383ffff */
.L_x_24:
[----:B------:R-:W-:-:S13]  /*0270*/  ISETP.NE.AND P0, PT, R6, RZ, PT ;  /* 0x000000ff0600720c */ /* 0x000fda0003f05270 */
[----:B------:R-:W-:Y:S05]  /*0280*/  @P0 EXIT ;  /* 0x000000000000094d */ /* 0x000fea0003800000 */
[----:B------:R-:W-:Y:S01]  /*0290*/  ULEA UR5, UR8, UR4, 0x3 ;  /* 0x0000000408057291 */ /* 0x000fe2000f8e18ff */
[----:B------:R-:W1:Y:S08]  /*02a0*/  LDC.64 R4, c[0x0][0x388] ;  /* 0x0000e200ff047b82 */ /* 0x000e700000000a00 */
[----:B0-----:R-:W0:Y:S01]  /*02b0*/  LDS.64 R2, [UR5+-0x8] ;  /* 0xfffff805ff027984 */ /* 0x001e220008000a00 */
[----:B-1----:R-:W-:-:S05]  /*02c0*/  IMAD.WIDE.U32 R4, R11, 0x8, R4 ;  /* 0x000000080b047825 */ /* 0x002fca00078e0004 */
[----:B0-----:R-:W-:Y:S01]  /*02d0*/  STG.E.64 desc[UR6][R4.64], R2 ;  /* 0x0000000204007986 */ /* 0x001fe2000c101b06 */
[----:B------:R-:W-:Y:S05]  /*02e0*/  EXIT ;  /* 0x000000000000794d */ /* 0x000fea0003800000 */
.L_x_28:
        /* <DEDUP_REMOVED lines=9> */
.L_x_178:


//--------------------- .text._Z12parallelScanIjEvPKT_PS0_i --------------------------
	.section	.text._Z12parallelScanIjEvPKT_PS0_i,"ax",@progbits
	.align	128
        .global         _Z12parallelScanIjEvPKT_PS0_i
        .type           _Z12parallelScanIjEvPKT_PS0_i,@function
        .size           _Z12parallelScanIjEvPKT_PS0_i,(.L_x_179 - _Z12parallelScanIjEvPKT_PS0_i)
        .other          _Z12parallelScanIjEvPKT_PS0_i,@"STO_CUDA_ENTRY STV_DEFAULT"
_Z12parallelScanIjEvPKT_PS0_i:
.text._Z12parallelScanIjEvPKT_PS0_i:
        /* <DEDUP_REMOVED lines=21> */
[----:B0-----:R-:W-:-:S07]  /*0150*/  HFMA2 R0, -RZ, RZ, 0, 5.9604644775390625e-08 ;  /* 0x00000001ff007431 */ /* 0x001fce00000001ff */
.L_x_30:
[----:B------:R-:W-:-:S04]  /*0160*/  IMAD.SHL.U32 R9, R0, 0x2, RZ ;  /* 0x0000000200097824 */ /* 0x000fc800078e00ff */
[----:B------:R-:W-:-:S05]  /*0170*/  IMAD R3, R9, R4, RZ ;  /* 0x0000000409037224 */ /* 0x000fca00078e02ff */
[----:B------:R-:W-:-:S13]  /*0180*/  ISETP.GE.U32.AND P1, PT, R3, UR8, PT ;  /* 0x0000000803007c0c */ /* 0x000fda000bf26070 */
[----:B------:R-:W-:-:S04]  /*0190*/  @!P1 IADD3 R2, PT, PT, R3, R0, RZ ;  /* 0x0000000003029210 */ /* 0x000fc80007ffe0ff */
[----:B------:R-:W-:-:S05]  /*01a0*/  @!P1 LEA R3, R2, UR4, 0x2 ;  /* 0x0000000402039c11 */ /* 0x000fca000f8e10ff */
[----:B------:R-:W-:Y:S02]  /*01b0*/  @!P1 IMAD R2, R0, 0x4, R3 ;  /* 0x0000000400029824 */ /* 0x000fe400078e0203 */
[----:B------:R-:W-:Y:S04]  /*01c0*/  @!P1 LDS R3, [R3+-0x4] ;  /* 0xfffffc0003039984 */ /* 0x000fe80000000800 */
[----:B------:R-:W0:Y:S02]  /*01d0*/  @!P1 LDS R0, [R2+-0x4] ;  /* 0xfffffc0002009984 */ /* 0x000e240000000800 */
[----:B0-----:R-:W-:Y:S01]  /*01e0*/  @!P1 IADD3 R5, PT, PT, R3, R0, RZ ;  /* 0x0000000003059210 */ /* 0x001fe20007ffe0ff */
[----:B------:R-:W-:-:S04]  /*01f0*/  IMAD.MOV.U32 R0, RZ, RZ, R9 ;  /* 0x000000ffff007224 */ /* 0x000fc800078e0009 */
[----:B------:R1:W-:Y:S01]  /*0200*/  @!P1 STS [R2+-0x4], R5 ;  /* 0xfffffc0502009388 */ /* 0x0003e20000000800 */
[----:B------:R-:W-:Y:S01]  /*0210*/  BAR.SYNC.DEFER_BLOCKING 0x0 ;  /* 0x0000000000007b1d */ /* 0x000fe20000010000 */
[----:B------:R-:W-:-:S13]  /*0220*/  ISETP.GE.U32.AND P1, PT, R9, UR8, PT ;  /* 0x0000000809007c0c */ /* 0x000fda000bf26070 */
[----:B-1----:R-:W-:Y:S05]  /*0230*/  @!P1 BRA `(.L_x_30) ;  /* 0xfffffffc00c89947 */ /* 0x002fea000383ffff */
.L_x_29:
[----:B------:R-:W-:Y:S05]  /*0240*/  @P0 EXIT ;  /* 0x000000000000094d */ /* 0x000fea0003800000 */
[----:B------:R-:W-:Y:S01]  /*0250*/  ULEA UR5, UR8, UR4, 0x2 ;  /* 0x0000000408057291 */ /* 0x000fe2000f8e10ff */
[----:B------:R-:W1:Y:S08]  /*0260*/  LDC.64 R2, c[0x0][0x388] ;  /* 0x0000e200ff027b82 */ /* 0x000e700000000a00 */
[----:B0-----:R-:W0:Y:S01]  /*0270*/  LDS R5, [UR5+-0x4] ;  /* 0xfffffc05ff057984 */ /* 0x001e220008000800 */
[----:B-1----:R-:W-:-:S05]  /*0280*/  IMAD.WIDE.U32 R2, R7, 0x4, R2 ;  /* 0x0000000407027825 */ /* 0x002fca00078e0002 */
[----:B0-----:R-:W-:Y:S01]  /*0290*/  STG.E desc[UR6][R2.64], R5 ;  /* 0x0000000502007986 */ /* 0x001fe2000c101906 */
[----:B------:R-:W-:Y:S05]  /*02a0*/  EXIT ;  /* 0x000000000000794d */ /* 0x000fea0003800000 */
.L_x_31:
        /* <DEDUP_REMOVED lines=13> */
.L_x_179:


//--------------------- .text._Z12parallelScanItEvPKT_PS0_i --------------------------
	.section	.text._Z12parallelScanItEvPKT_PS0_i,"ax",@progbits
	.align	128
        .global         _Z12parallelScanItEvPKT_PS0_i
        .type           _Z12parallelScanItEvPKT_PS0_i,@function
        .size           _Z12parallelScanItEvPKT_PS0_i,(.L_x_180 - _Z12parallelScanItEvPKT_PS0_i)
        .other          _Z12parallelScanItEvPKT_PS0_i,@"STO_CUDA_ENTRY STV_DEFAULT"
_Z12parallelScanItEvPKT_PS0_i:
.text._Z12parallelScanItEvPKT_PS0_i:
[----:B------:R-:W-:Y:S01]  /*0000*/  LDC R1, c[0x0][0x37c] ;  /* 0x0000df00ff017b82 */ /* 0x000fe20000000800 */
[----:B------:R-:W0:Y:S01]  /*0010*/  S2R R4, SR_TID.X ;  /* 0x0000000000047919 */ /* 0x000e220000002100 */
[----:B------:R-:W0:Y:S01]  /*0020*/  LDCU UR7, c[0x0][0x360] ;  /* 0x00006c00ff0777ac */ /* 0x000e220008000800 */
[----:B------:R-:W-:Y:S01]  /*0030*/  PRMT R0, RZ, 0x7610, R0 ;  /* 0x00007610ff007816 */ /* 0x000fe20000000000 */
[----:B------:R-:W0:Y:S01]  /*0040*/  S2R R7, SR_CTAID.X ;  /* 0x0000000000077919 */ /* 0x000e220000002500 */
[----:B------:R-:W1:Y:S01]  /*0050*/  LDCU UR4, c[0x0][0x390] ;  /* 0x00007200ff0477ac */ /* 0x000e620008000800 */
[----:B------:R-:W2:Y:S01]  /*0060*/  LDCU.64 UR8, c[0x0][0x358] ;  /* 0x00006b00ff0877ac */ /* 0x000ea20008000a00 */
[----:B0-----:R-:W-:-:S05]  /*0070*/  IMAD R5, R7, UR7, R4 ;  /* 0x0000000707057c24 */ /* 0x001fca000f8e0204 */
[----:B-1----:R-:W-:-:S13]  /*0080*/  ISETP.GE.AND P0, PT, R5, UR4, PT ;  /* 0x0000000405007c0c */ /* 0x002fda000bf06270 */
[----:B------:R-:W0:Y:S02]  /*0090*/  @!P0 LDC.64 R2, c[0x0][0x380] ;  /* 0x0000e000ff028b82 */ /* 0x000e240000000a00 */
[----:B0-----:R-:W-:-:S05]  /*00a0*/  @!P0 IMAD.WIDE R2, R5, 0x2, R2 ;  /* 0x0000000205028825 */ /* 0x001fca00078e0202 */
[----:B--2---:R-:W2:Y:S01]  /*00b0*/  @!P0 LDG.E.U16 R0, desc[UR8][R2.64] ;  /* 0x0000000802008981 */ /* 0x004ea2000c1e1500 */
[----:B------:R-:W0:Y:S01]  /*00c0*/  S2UR UR5, SR_CgaCtaId ;  /* 0x00000000000579c3 */ /* 0x000e220000008800 */
[----:B------:R-:W-:Y:S01]  /*00d0*/  UMOV UR4, 0x400 ;  /* 0x0000040000047882 */ /* 0x000fe20000000000 */
[----:B------:R-:W-:Y:S01]  /*00e0*/  UISETP.GE.U32.AND UP0, UPT, UR7, 0x2, UPT ;  /* 0x000000020700788c */ /* 0x000fe2000bf06070 */
[----:B------:R-:W-:Y:S01]  /*00f0*/  ISETP.NE.AND P1, PT, R4, RZ, PT ;  /* 0x000000ff0400720c */ /* 0x000fe20003f25270 */
[----:B0-----:R-:W-:-:S06]  /*0100*/  ULEA UR4, UR5, UR4, 0x18 ;  /* 0x0000000405047291 */ /* 0x001fcc000f8ec0ff */
[----:B------:R-:W-:-:S05]  /*0110*/  LEA R5, R4, UR4, 0x1 ;  /* 0x0000000404057c11 */ /* 0x000fca000f8e08ff */
[----:B--2---:R0:W-:Y:S01]  /*0120*/  STS.U16 [R5], R0 ;  /* 0x0000000005007388 */ /* 0x0041e20000000400 */
[----:B------:R-:W-:Y:S06]  /*0130*/  BAR.SYNC.DEFER_BLOCKING 0x0 ;  /* 0x0000000000007b1d */ /* 0x000fec0000010000 */
[----:B------:R-:W-:Y:S05]  /*0140*/  BRA.U !UP0, `(.L_x_32) ;  /* 0x0000000108387547 */ /* 0x000fea000b800000 */
[----:B------:R-:W-:-:S05]  /*0150*/  UMOV UR5, 0x1 ;  /* 0x0000000100057882 */ /* 0x000fca0000000000 */
.L_x_33:
[----:B------:R-:W-:-:S04]  /*0160*/  USHF.L.U32 UR6, UR5, 0x1, URZ ;  /* 0x0000000105067899 */ /* 0x000fc800080006ff */
[----:B------:R-:W-:Y:S02]  /*0170*/  UISETP.GE.U32.AND UP0, UPT, UR6, UR7, UPT ;  /* 0x000000070600728c */ /* 0x000fe4000bf06070 */
[----:B01----:R-:W-:-:S05]  /*0180*/  IMAD R0, R4, UR6, RZ ;  /* 0x0000000604007c24 */ /* 0x003fca000f8e02ff */
[----:B------:R-:W-:-:S13]  /*0190*/  ISETP.GE.U32.AND P0, PT, R0, UR7, PT ;  /* 0x0000000700007c0c */ /* 0x000fda000bf06070 */
[----:B------:R-:W-:Y:S01]  /*01a0*/  @!P0 VIADD R0, R0, UR5 ;  /* 0x0000000500008c36 */ /* 0x000fe20008000000 */
[----:B------:R-:W-:-:S04]  /*01b0*/  UMOV UR5, UR6 ;  /* 0x0000000600057c82 */ /* 0x000fc80008000000 */
[----:B------:R-:W-:-:S05]  /*01c0*/  @!P0 LEA R0, R0, UR4, 0x1 ;  /* 0x0000000400008c11 */ /* 0x000fca000f8e08ff */
[----:B------:R-:W-:Y:S04]  /*01d0*/  @!P0 LDS.U16 R2, [R0+-0x2] ;  /* 0xfffffe0000028984 */ /* 0x000fe80000000400 */
[----:B------:R-:W0:Y:S02]  /*01e0*/  @!P0 LDS.U16 R3, [R0+UR6+-0x2] ;  /* 0xfffffe0600038984 */ /* 0x000e240008000400 */
[----:B0-----:R-:W-:-:S05]  /*01f0*/  @!P0 IMAD.IADD R3, R2, 0x1, R3 ;  /* 0x0000000102038824 */ /* 0x001fca00078e0203 */
[----:B------:R1:W-:Y:S01]  /*0200*/  @!P0 STS.U16 [R0+UR6+-0x2], R3 ;  /* 0xfffffe0300008988 */ /* 0x0003e20008000406 */
[----:B------:R-:W-:Y:S06]  /*0210*/  BAR.SYNC.DEFER_BLOCKING 0x0 ;  /* 0x0000000000007b1d */ /* 0x000fec0000010000 */
[----:B------:R-:W-:Y:S05]  /*0220*/  BRA.U !UP0, `(.L_x_33) ;  /* 0xfffffffd08cc7547 */ /* 0x000fea000b83ffff */
.L_x_32:
[----:B------:R-:W-:Y:S05]  /*0230*/  @P1 EXIT ;  /* 0x000000000000194d */ /* 0x000fea0003800000 */
[----:B------:R-:W-:Y:S01]  /*0240*/  ULEA UR5, UR7, UR4, 0x1 ;  /* 0x0000000407057291 */ /* 0x000fe2000f8e08ff */
[----:B-1----:R-:W1:Y:S08]  /*0250*/  LDC.64 R2, c[0x0][0x388] ;  /* 0x0000e200ff027b82 */ /* 0x002e700000000a00 */
[----:B0-----:R-:W0:Y:S01]  /*0260*/  LDS.U16 R5, [UR5+-0x2] ;  /* 0xfffffe05ff057984 */ /* 0x001e220008000400 */
[----:B-1----:R-:W-:-:S05]  /*0270*/  IMAD.WIDE.U32 R2, R7, 0x2, R2 ;  /* 0x0000000207027825 */ /* 0x002fca00078e0002 */
[----:B0-----:R-:W-:Y:S01]  /*0280*/  STG.E.U16 desc[UR8][R2.64], R5 ;  /* 0x0000000502007986 */ /* 0x001fe2000c101508 */
[----:B------:R-:W-:Y:S05]  /*0290*/  EXIT ;  /* 0x000000000000794d */ /* 0x000fea0003800000 */
.L_x_34:
        /* <DEDUP_REMOVED lines=14> */
.L_x_180:


//--------------------- .text._Z12parallelScanIhEvPKT_PS0_i --------------------------
	.section	.text._Z12parallelScanIhEvPKT_PS0_i,"ax",@progbits
	.align	128
        .global         _Z12parallelScanIhEvPKT_PS0_i
        .type           _Z12parallelScanIhEvPKT_PS0_i,@function
        .size           _Z12parallelScanIhEvPKT_PS0_i,(.L_x_181 - _Z12parallelScanIhEvPKT_PS0_i)
        .other          _Z12parallelScanIhEvPKT_PS0_i,@"STO_CUDA_ENTRY STV_DEFAULT"
_Z12parallelScanIhEvPKT_PS0_i:
.text._Z12parallelScanIhEvPKT_PS0_i:
[----:B------:R-:W-:Y:S01]  /*0000*/  LDC R1, c[0x0][0x37c] ;  /* 0x0000df00ff017b82 */ /* 0x000fe20000000800 */
[----:B------:R-:W0:Y:S07]  /*0010*/  S2R R5, SR_TID.X ;  /* 0x0000000000057919 */ /* 0x000e2e0000002100 */
[----:B------:R-:W0:Y:S01]  /*0020*/  S2UR UR10, SR_CTAID.X ;  /* 0x00000000000a79c3 */ /* 0x000e220000002500 */
[----:B------:R-:W1:Y:S01]  /*0030*/  LDCU UR4, c[0x0][0x390] ;  /* 0x00007200ff0477ac */ /* 0x000e620008000800 */
[----:B------:R-:W2:Y:S06]  /*0040*/  LDCU.64 UR8, c[0x0][0x358] ;  /* 0x00006b00ff0877ac */ /* 0x000eac0008000a00 */
[----:B------:R-:W0:Y:S02]  /*0050*/  LDC R4, c[0x0][0x360] ;  /* 0x0000d800ff047b82 */ /* 0x000e240000000800 */
[----:B0-----:R-:W-:-:S05]  /*0060*/  IMAD R0, R4, UR10, R5 ;  /* 0x0000000a04007c24 */ /* 0x001fca000f8e0205 */
[----:B-1----:R-:W-:-:S13]  /*0070*/  ISETP.GE.AND P0, PT, R0, UR4, PT ;  /* 0x0000000400007c0c */ /* 0x002fda000bf06270 */
[----:B------:R-:W0:Y:S02]  /*0080*/  @!P0 LDC.64 R2, c[0x0][0x380] ;  /* 0x0000e000ff028b82 */ /* 0x000e240000000a00 */
[----:B0-----:R-:W-:-:S04]  /*0090*/  @!P0 IADD3 R2, P1, PT, R0, R2, RZ ;  /* 0x0000000200028210 */ /* 0x001fc80007f3e0ff */
[----:B------:R-:W-:Y:S02]  /*00a0*/  @!P0 LEA.HI.X.SX32 R3, R0, R3, 0x1, P1 ;  /* 0x0000000300038211 */ /* 0x000fe400008f0eff */
[----:B------:R-:W-:-:S06]  /*00b0*/  PRMT R0, RZ, 0x7610, R0 ;  /* 0x00007610ff007816 */ /* 0x000fcc0000000000 */
[----:B--2---:R-:W2:Y:S01]  /*00c0*/  @!P0 LDG.E.U8 R0, desc[UR8][R2.64] ;  /* 0x0000000802008981 */ /* 0x004ea2000c1e1100 */
[----:B------:R-:W0:Y:S01]  /*00d0*/  S2UR UR5, SR_CgaCtaId ;  /* 0x00000000000579c3 */ /* 0x000e220000008800 */
[----:B------:R-:W-:Y:S01]  /*00e0*/  UMOV UR4, 0x400 ;  /* 0x0000040000047882 */ /* 0x000fe20000000000 */
[----:B------:R-:W-:Y:S02]  /*00f0*/  ISETP.GE.U32.AND P1, PT, R4, 0x2, PT ;  /* 0x000000020400780c */ /* 0x000fe40003f26070 */
[----:B------:R-:W-:Y:S01]  /*0100*/  ISETP.NE.AND P0, PT, R5, RZ, PT ;  /* 0x000000ff0500720c */ /* 0x000fe20003f05270 */
[----:B0-----:R-:W-:-:S09]  /*0110*/  ULEA UR4, UR5, UR4, 0x18 ;  /* 0x0000000405047291 */ /* 0x001fd2000f8ec0ff */
[----:B--2---:R0:W-:Y:S01]  /*0120*/  STS.U8 [R5+UR4], R0 ;  /* 0x0000000005007988 */ /* 0x0041e20008000004 */
[----:B------:R-:W-:Y:S06]  /*0130*/  BAR.SYNC.DEFER_BLOCKING 0x0 ;  /* 0x0000000000007b1d */ /* 0x000fec0000010000 */
[----:B------:R-:W-:Y:S05]  /*0140*/  @!P1 BRA `(.L_x_35) ;  /* 0x0000000000389947 */ /* 0x000fea0003800000 */
[----:B------:R-:W-:-:S05]  /*0150*/  UMOV UR5, 0x1 ;  /* 0x0000000100057882 */ /* 0x000fca0000000000 */
.L_x_36:
[----:B------:R-:W-:Y:S02]  /*0160*/  USHF.L.U32 UR6, UR5, 0x1, URZ ;  /* 0x0000000105067899 */ /* 0x000fe400080006ff */
[----:B0-----:R-:W-:-:S04]  /*0170*/  IMAD.U32 R0, RZ, RZ, UR5 ;  /* 0x00000005ff007e24 */ /* 0x001fc8000f8e00ff */
[----:B------:R-:W-:-:S05]  /*0180*/  IMAD R3, R5, UR6, RZ ;  /* 0x0000000605037c24 */ /* 0x000fca000f8e02ff */
[----:B------:R-:W-:-:S13]  /*0190*/  ISETP.GE.U32.AND P1, PT, R3, R4, PT ;  /* 0x000000040300720c */ /* 0x000fda0003f26070 */
[----:B------:R-:W-:-:S05]  /*01a0*/  @!P1 IADD3 R0, PT, PT, R0, UR4, R3 ;  /* 0x0000000400009c10 */ /* 0x000fca000fffe003 */
[----:B------:R-:W-:Y:S04]  /*01b0*/  @!P1 LDS.U8 R2, [R0+-0x1] ;  /* 0xffffff0000029984 */ /* 0x000fe80000000000 */
[----:B------:R-:W0:Y:S02]  /*01c0*/  @!P1 LDS.U8 R3, [R0+UR5+-0x1] ;  /* 0xffffff0500039984 */ /* 0x000e240008000000 */
[----:B0-----:R-:W-:-:S05]  /*01d0*/  @!P1 IMAD.IADD R3, R2, 0x1, R3 ;  /* 0x0000000102039824 */ /* 0x001fca00078e0203 */
[----:B------:R1:W-:Y:S01]  /*01e0*/  @!P1 STS.U8 [R0+UR5+-0x1], R3 ;  /* 0xffffff0300009988 */ /* 0x0003e20008000005 */
[----:B------:R-:W-:Y:S01]  /*01f0*/  BAR.SYNC.DEFER_BLOCKING 0x0 ;  /* 0x0000000000007b1d */ /* 0x000fe20000010000 */
[----:B------:R-:W-:-:S05]  /*0200*/  ISETP.LE.U32.AND P1, PT, R4, UR6, PT ;  /* 0x0000000604007c0c */ /* 0x000fca000bf23070 */
[----:B------:R-:W-:-:S08]  /*0210*/  UMOV UR5, UR6 ;  /* 0x0000000600057c82 */ /* 0x000fd00008000000 */
[----:B-1----:R-:W-:Y:S05]  /*0220*/  @!P1 BRA `(.L_x_36) ;  /* 0xfffffffc00cc9947 */ /* 0x002fea000383ffff */
.L_x_35:
[----:B------:R-:W-:Y:S05]  /*0230*/  @P0 EXIT ;  /* 0x000000000000094d */ /* 0x000fea0003800000 */
[----:B0-----:R-:W0:Y:S01]  /*0240*/  LDS.U8 R5, [R4+UR4+-0x1] ;  /* 0xffffff0404057984 */ /* 0x001e220008000000 */
[----:B------:R-:W1:Y:S02]  /*0250*/  LDCU.64 UR6, c[0x0][0x388] ;  /* 0x00007100ff0677ac */ /* 0x000e640008000a00 */
[----:B-1----:R-:W-:-:S04]  /*0260*/  UIADD3 UR5, UP0, UPT, UR10, UR6, URZ ;  /* 0x000000060a057290 */ /* 0x002fc8000ff1e0ff */
[----:B------:R-:W-:Y:S02]  /*0270*/  UIADD3.X UR6, UPT, UPT, URZ, UR7, URZ, UP0, !UPT ;  /* 0x00000007ff067290 */ /* 0x000fe400087fe4ff */
[----:B------:R-:W-:-:S04]  /*0280*/  IMAD.U32 R2, RZ, RZ, UR5 ;  /* 0x00000005ff027e24 */ /* 0x000fc8000f8e00ff */
[----:B------:R-:W-:-:S05]  /*0290*/  IMAD.U32 R3, RZ, RZ, UR6 ;  /* 0x00000006ff037e24 */ /* 0x000fca000f8e00ff */
[----:B0-----:R-:W-:Y:S01]  /*02a0*/  STG.E.U8 desc[UR8][R2.64], R5 ;  /* 0x0000000502007986 */ /* 0x001fe2000c101108 */
[----:B------:R-:W-:Y:S05]  /*02b0*/  EXIT ;  /* 0x000000000000794d */ /* 0x000fea0003800000 */
.L_x_37:
        /* <DEDUP_REMOVED lines=12> */
.L_x_181:


//--------------------- .text._Z12parallelScanIlEvPKT_PS0_i --------------------------
	.section	.text._Z12parallelScanIlEvPKT_PS0_i,"ax",@progbits
	.align	128
        .global         _Z12parallelScanIlEvPKT_PS0_i
        .type           _Z12parallelScanIlEvPKT_PS0_i,@function
        .size           _Z12parallelScanIlEvPKT_PS0_i,(.L_x_182 - _Z12parallelScanIlEvPKT_PS0_i)
        .other          _Z12parallelScanIlEvPKT_PS0_i,@"STO_CUDA_ENTRY STV_DEFAULT"
_Z12parallelScanIlEvPKT_PS0_i:
.text._Z12parallelScanIlEvPKT_PS0_i:
        /* <DEDUP_REMOVED lines=21> */
.L_x_41:
        /* <DEDUP_REMOVED lines=13> */
.L_x_40:
[----:B------:R-:W-:Y:S05]  /*0220*/  BSYNC.RECONVERGENT B0 ;  /* 0x0000000000007941 */ /* 0x000fea0003800200 */
.L_x_39:
[----:B------:R-:W-:Y:S01]  /*0230*/  BAR.SYNC.DEFER_BLOCKING 0x0 ;  /* 0x0000000000007b1d */ /* 0x000fe20000010000 */
[----:B------:R-:W-:Y:S02]  /*0240*/  ISETP.GE.U32.AND P0, PT, R13, UR8, PT ;  /* 0x000000080d007c0c */ /* 0x000fe4000bf06070 */
[----:B------:R-:W-:-:S11]  /*0250*/  MOV R0, R13 ;  /* 0x0000000d00007202 */ /* 0x000fd60000000f00 */
[----:B------:R-:W-:Y:S05]  /*0260*/  @!P0 BRA `(.L_x_41) ;  /* 0xfffffffc00b88947 */ /* 0x000fea000383ffff */
.L_x_38:
        /* <DEDUP_REMOVED lines=8> */
.L_x_42:
        /* <DEDUP_REMOVED lines=9> */
.L_x_182:


//--------------------- .text._Z12parallelScanIiEvPKT_PS0_i --------------------------
	.section	.text._Z12parallelScanIiEvPKT_PS0_i,"ax",@progbits
	.align	128
        .global         _Z12parallelScanIiEvPKT_PS0_i
        .type           _Z12parallelScanIiEvPKT_PS0_i,@function
        .size           _Z12parallelScanIiEvPKT_PS0_i,(.L_x_183 - _Z12parallelScanIiEvPKT_PS0_i)
        .other          _Z12parallelScanIiEvPKT_PS0_i,@"STO_CUDA_ENTRY STV_DEFAULT"
_Z12parallelScanIiEvPKT_PS0_i:
.text._Z12parallelScanIiEvPKT_PS0_i:
        /* <DEDUP_REMOVED lines=22> */
.L_x_44:
        /* <DEDUP_REMOVED lines=14> */
.L_x_43:
[----:B------:R-:W-:Y:S05]  /*0240*/  @P0 EXIT ;  /* 0x000000000000094d */ /* 0x000fea0003800000 */
[----:B------:R-:W-:Y:S01]  /*0250*/  ULEA UR5, UR8, UR4, 0x2 ;  /* 0x0000000408057291 */ /* 0x000fe2000f8e10ff */
[----:B------:R-:W1:Y:S08]  /*0260*/  LDC.64 R2, c[0x0][0x388] ;  /* 0x0000e200ff027b82 */ /* 0x000e700000000a00 */
[----:B0-----:R-:W0:Y:S01]  /*0270*/  LDS R5, [UR5+-0x4] ;  /* 0xfffffc05ff057984 */ /* 0x001e220008000800 */
[----:B-1----:R-:W-:-:S05]  /*0280*/  IMAD.WIDE.U32 R2, R7, 0x4, R2 ;  /* 0x0000000407027825 */ /* 0x002fca00078e0002 */
[----:B0-----:R-:W-:Y:S01]  /*0290*/  STG.E desc[UR6][R2.64], R5 ;  /* 0x0000000502007986 */ /* 0x001fe2000c101906 */
[----:B------:R-:W-:Y:S05]  /*02a0*/  EXIT ;  /* 0x000000000000794d */ /* 0x000fea0003800000 */
.L_x_45:
        /* <DEDUP_REMOVED lines=13> */
.L_x_183:


//--------------------- .text._Z12parallelScanIsEvPKT_PS0_i --------------------------
	.section	.text._Z12parallelScanIsEvPKT_PS0_i,"ax",@progbits
	.align	128
        .global         _Z12parallelScanIsEvPKT_PS0_i
        .type           _Z12parallelScanIsEvPKT_PS0_i,@function
        .size           _Z12parallelScanIsEvPKT_PS0_i,(.L_x_184 - _Z12parallelScanIsEvPKT_PS0_i)
        .other          _Z12parallelScanIsEvPKT_PS0_i,@"STO_CUDA_ENTRY STV_DEFAULT"
_Z12parallelScanIsEvPKT_PS0_i:
.text._Z12parallelScanIsEvPKT_PS0_i:
        /* <DEDUP_REMOVED lines=22> */
.L_x_47:
        /* <DEDUP_REMOVED lines=13> */
.L_x_46:
[----:B------:R-:W-:Y:S05]  /*0230*/  @P1 EXIT ;  /* 0x000000000000194d */ /* 0x000fea0003800000 */
[----:B------:R-:W-:Y:S01]  /*0240*/  ULEA UR5, UR7, UR4, 0x1 ;  /* 0x0000000407057291 */ /* 0x000fe2000f8e08ff */
[----:B-1----:R-:W1:Y:S08]  /*0250*/  LDC.64 R2, c[0x0][0x388] ;  /* 0x0000e200ff027b82 */ /* 0x002e700000000a00 */
[----:B0-----:R-:W0:Y:S01]  /*0260*/  LDS.U16 R5, [UR5+-0x2] ;  /* 0xfffffe05ff057984 */ /* 0x001e220008000400 */
[----:B-1----:R-:W-:-:S05]  /*0270*/  IMAD.WIDE.U32 R2, R7, 0x2, R2 ;  /* 0x0000000207027825 */ /* 0x002fca00078e0002 */
[----:B0-----:R-:W-:Y:S01]  /*0280*/  STG.E.U16 desc[UR8][R2.64], R5 ;  /* 0x0000000502007986 */ /* 0x001fe2000c101508 */
[----:B------:R-:W-:Y:S05]  /*0290*/  EXIT ;  /* 0x000000000000794d */ /* 0x000fea0003800000 */
.L_x_48:
        /* <DEDUP_REMOVED lines=14> */
.L_x_184:


//--------------------- .text._Z12parallelScanIaEvPKT_PS0_i --------------------------
	.section	.text._Z12parallelScanIaEvPKT_PS0_i,"ax",@progbits
	.align	128
        .global         _Z12parallelScanIaEvPKT_PS0_i
        .type           _Z12parallelScanIaEvPKT_PS0_i,@function
        .size           _Z12parallelScanIaEvPKT_PS0_i,(.L_x_185 - _Z12parallelScanIaEvPKT_PS0_i)
        .other          _Z12parallelScanIaEvPKT_PS0_i,@"STO_CUDA_ENTRY STV_DEFAULT"
_Z12parallelScanIaEvPKT_PS0_i:
.text._Z12parallelScanIaEvPKT_PS0_i:
        /* <DEDUP_REMOVED lines=22> */
.L_x_50:
        /* <DEDUP_REMOVED lines=13> */
.L_x_49:
        /* <DEDUP_REMOVED lines=9> */
.L_x_51:
        /* <DEDUP_REMOVED lines=12> */
.L_x_185:


//--------------------- .text._Z25elementWiseMultiplicationIdEvPKT_S2_PS0_i --------------------------
	.section	.text._Z25elementWiseMultiplicationIdEvPKT_S2_PS0_i,"ax",@progbits
	.align	128
        .global         _Z25elementWiseMultiplicationIdEvPKT_S2_PS0_i
        .type           _Z25elementWiseMultiplicationIdEvPKT_S2_PS0_i,@function
        .size           _Z25elementWiseMultiplicationIdEvPKT_S2_PS0_i,(.L_x_186 - _Z25elementWiseMultiplicationIdEvPKT_S2_PS0_i)
        .other          _Z25elementWiseMultiplicationIdEvPKT_S2_PS0_i,@"STO_CUDA_ENTRY STV_DEFAULT"
_Z25elementWiseMultiplicationIdEvPKT_S2_PS0_i:
.text._Z25elementWiseMultiplicationIdEvPKT_S2_PS0_i:
        /* <DEDUP_REMOVED lines=9> */
[----:B------:R-:W1:Y:S07]  /*0090*/  LDCU.64 UR4, c[0x0][0x358] ;  /* 0x00006b00ff0477ac */ /* 0x000e6e0008000a00 */
[----:B------:R-:W2:Y:S08]  /*00a0*/  LDC.64 R4, c[0x0][0x388] ;  /* 0x0000e200ff047b82 */ /* 0x000eb00000000a00 */
[----:B------:R-:W3:Y:S01]  /*00b0*/  LDC.64 R8, c[0x0][0x390] ;  /* 0x0000e400ff087b82 */ /* 0x000ee20000000a00 */
[----:B0-----:R-:W-:-:S06]  /*00c0*/  IMAD.WIDE R2, R11, 0x8, R2 ;  /* 0x000000080b027825 */ /* 0x001fcc00078e0202 */
[----:B-1----:R-:W4:Y:S01]  /*00d0*/  LDG.E.64 R2, desc[UR4][R2.64] ;  /* 0x0000000402027981 */ /* 0x002f22000c1e1b00 */
[----:B--2---:R-:W-:-:S06]  /*00e0*/  IMAD.WIDE R4, R11, 0x8, R4 ;  /* 0x000000080b047825 */ /* 0x004fcc00078e0204 */
[----:B------:R-:W4:Y:S01]  /*00f0*/  LDG.E.64 R4, desc[UR4][R4.64] ;  /* 0x0000000404047981 */ /* 0x000f22000c1e1b00 */
[----:B---3--:R-:W-:Y:S01]  /*0100*/  IMAD.WIDE R8, R11, 0x8, R8 ;  /* 0x000000080b087825 */ /* 0x008fe200078e0208 */
[----:B----4-:R-:W-:-:S07]  /*0110*/  DMUL R6, R2, R4 ;  /* 0x0000000402067228 */ /* 0x010fce0000000000 */
[----:B------:R-:W-:Y:S01]  /*0120*/  STG.E.64 desc[UR4][R8.64], R6 ;  /* 0x0000000608007986 */ /* 0x000fe2000c101b04 */
[----:B------:R-:W-:Y:S05]  /*0130*/  EXIT ;  /* 0x000000000000794d */ /* 0x000fea0003800000 */
.L_x_52:
        /* <DEDUP_REMOVED lines=12> */
.L_x_186:


//--------------------- .text._Z25elementWiseMultiplicationIfEvPKT_S2_PS0_i --------------------------
	.section	.text._Z25elementWiseMultiplicationIfEvPKT_S2_PS0_i,"ax",@progbits
	.align	128
        .global         _Z25elementWiseMultiplicationIfEvPKT_S2_PS0_i
        .type           _Z25elementWiseMultiplicationIfEvPKT_S2_PS0_i,@function
        .size           _Z25elementWiseMultiplicationIfEvPKT_S2_PS0_i,(.L_x_187 - _Z25elementWiseMultiplicationIfEvPKT_S2_PS0_i)
        .other          _Z25elementWiseMultiplicationIfEvPKT_S2_PS0_i,@"STO_CUDA_ENTRY STV_DEFAULT"
_Z25elementWiseMultiplicationIfEvPKT_S2_PS0_i:
.text._Z25elementWiseMultiplicationIfEvPKT_S2_PS0_i:
        /* <DEDUP_REMOVED lines=13> */
[----:B-1----:R-:W4:Y:S01]  /*00d0*/  LDG.E R2, desc[UR4][R2.64] ;  /* 0x0000000402027981 */ /* 0x002f22000c1e1900 */
[----:B--2---:R-:W-:-:S06]  /*00e0*/  IMAD.WIDE R4, R9, 0x4, R4 ;  /* 0x0000000409047825 */ /* 0x004fcc00078e0204 */
[----:B------:R-:W4:Y:S01]  /*00f0*/  LDG.E R5, desc[UR4][R4.64] ;  /* 0x0000000404057981 */ /* 0x000f22000c1e1900 */
[----:B---3--:R-:W-:-:S04]  /*0100*/  IMAD.WIDE R6, R9, 0x4, R6 ;  /* 0x0000000409067825 */ /* 0x008fc800078e0206 */
[----:B----4-:R-:W-:-:S05]  /*0110*/  FMUL R9, R2, R5 ;  /* 0x0000000502097220 */ /* 0x010fca0000400000 */
[----:B------:R-:W-:Y:S01]  /*0120*/  STG.E desc[UR4][R6.64], R9 ;  /* 0x0000000906007986 */ /* 0x000fe2000c101904 */
[----:B------:R-:W-:Y:S05]  /*0130*/  EXIT ;  /* 0x000000000000794d */ /* 0x000fea0003800000 */
.L_x_53:
        /* <DEDUP_REMOVED lines=12> */
.L_x_187:


//--------------------- .text._Z25elementWiseMultiplicationImEvPKT_S2_PS0_i --------------------------
	.section	.text._Z25elementWiseMultiplicationImEvPKT_S2_PS0_i,"ax",@progbits
	.align	128
        .global         _Z25elementWiseMultiplicationImEvPKT_S2_PS0_i
        .type           _Z25elementWiseMultiplicationImEvPKT_S2_PS0_i,@function
        .size           _Z25elementWiseMultiplicationImEvPKT_S2_PS0_i,(.L_x_188 - _Z25elementWiseMultiplicationImEvPKT_S2_PS0_i)
        .other          _Z25elementWiseMultiplicationImEvPKT_S2_PS0_i,@"STO_CUDA_ENTRY STV_DEFAULT"
_Z25elementWiseMultiplicationImEvPKT_S2_PS0_i:
.text._Z25elementWiseMultiplicationImEvPKT_S2_PS0_i:
        /* <DEDUP_REMOVED lines=16> */
[----:B---3--:R-:W-:-:S04]  /*0100*/  IMAD.WIDE R6, R11, 0x8, R6 ;  /* 0x000000080b067825 */ /* 0x008fc800078e0206 */
[-C--:B----4-:R-:W-:Y:S02]  /*0110*/  IMAD R13, R5, R2.reuse, RZ ;  /* 0x00000002050d7224 */ /* 0x090fe400078e02ff */
[----:B------:R-:W-:-:S04]  /*0120*/  IMAD.WIDE.U32 R8, R4, R2, RZ ;  /* 0x0000000204087225 */ /* 0x000fc800078e00ff */
[----:B------:R-:W-:-:S05]  /*0130*/  IMAD R13, R3, R4, R13 ;  /* 0x00000004030d7224 */ /* 0x000fca00078e020d */
[----:B------:R-:W-:-:S05]  /*0140*/  IADD3 R9, PT, PT, R9, R13, RZ ;  /* 0x0000000d09097210 */ /* 0x000fca0007ffe0ff */
[----:B------:R-:W-:Y:S01]  /*0150*/  STG.E.64 desc[UR4][R6.64], R8 ;  /* 0x0000000806007986 */ /* 0x000fe2000c101b04 */
[----:B------:R-:W-:Y:S05]  /*0160*/  EXIT ;  /* 0x000000000000794d */ /* 0x000fea0003800000 */
.L_x_54:
        /* <DEDUP_REMOVED lines=9> */
.L_x_188:


//--------------------- .text._Z25elementWiseMultiplicationIjEvPKT_S2_PS0_i --------------------------
	.section	.text._Z25elementWiseMultiplicationIjEvPKT_S2_PS0_i,"ax",@progbits
	.align	128
        .global         _Z25elementWiseMultiplicationIjEvPKT_S2_PS0_i
        .type           _Z25elementWiseMultiplicationIjEvPKT_S2_PS0_i,@function
        .size           _Z25elementWiseMultiplicationIjEvPKT_S2_PS0_i,(.L_x_189 - _Z25elementWiseMultiplicationIjEvPKT_S2_PS0_i)
        .other          _Z25elementWiseMultiplicationIjEvPKT_S2_PS0_i,@"STO_CUDA_ENTRY STV_DEFAULT"
_Z25elementWiseMultiplicationIjEvPKT_S2_PS0_i:
.text._Z25elementWiseMultiplicationIjEvPKT_S2_PS0_i:
        /* <DEDUP_REMOVED lines=17> */
[----:B----4-:R-:W-:-:S05]  /*0110*/  IMAD R9, R2, R5, RZ ;  /* 0x0000000502097224 */ /* 0x010fca00078e02ff */
[----:B------:R-:W-:Y:S01]  /*0120*/  STG.E desc[UR4][R6.64], R9 ;  /* 0x0000000906007986 */ /* 0x000fe2000c101904 */
[----:B------:R-:W-:Y:S05]  /*0130*/  EXIT ;  /* 0x000000000000794d */ /* 0x000fea0003800000 */
.L_x_55:
        /* <DEDUP_REMOVED lines=12> */
.L_x_189:


//--------------------- .text._Z25elementWiseMultiplicationItEvPKT_S2_PS0_i --------------------------
	.section	.text._Z25elementWiseMultiplicationItEvPKT_S2_PS0_i,"ax",@progbits
	.align	128
        .global         _Z25elementWiseMultiplicationItEvPKT_S2_PS0_i
        .type           _Z25elementWiseMultiplicationItEvPKT_S2_PS0_i,@function
        .size           _Z25elementWiseMultiplicationItEvPKT_S2_PS0_i,(.L_x_190 - _Z25elementWiseMultiplicationItEvPKT_S2_PS0_i)
        .other          _Z25elementWiseMultiplicationItEvPKT_S2_PS0_i,@"STO_CUDA_ENTRY STV_DEFAULT"
_Z25elementWiseMultiplicationItEvPKT_S2_PS0_i:
.text._Z25elementWiseMultiplicationItEvPKT_S2_PS0_i:
        /* <DEDUP_REMOVED lines=13> */
[----:B-1----:R-:W4:Y:S01]  /*00d0*/  LDG.E.U16 R2, desc[UR4][R2.64] ;  /* 0x0000000402027981 */ /* 0x002f22000c1e1500 */
[----:B--2---:R-:W-:-:S06]  /*00e0*/  IMAD.WIDE R4, R9, 0x2, R4 ;  /* 0x0000000209047825 */ /* 0x004fcc00078e0204 */
[----:B------:R-:W2:Y:S01]  /*00f0*/  LDG.E.U16 R4, desc[UR4][R4.64] ;  /* 0x0000000404047981 */ /* 0x000ea2000c1e1500 */
[----:B---3--:R-:W-:Y:S01]  /*0100*/  IMAD.WIDE R6, R9, 0x2, R6 ;  /* 0x0000000209067825 */ /* 0x008fe200078e0206 */
[----:B----4-:R-:W-:Y:S02]  /*0110*/  PRMT R0, R2, 0x9910, RZ ;  /* 0x0000991002007816 */ /* 0x010fe400000000ff */
[----:B--2---:R-:W-:-:S05]  /*0120*/  PRMT R11, R4, 0x9910, RZ ;  /* 0x00009910040b7816 */ /* 0x004fca00000000ff */
[----:B------:R-:W-:-:S05]  /*0130*/  IMAD R9, R0, R11, RZ ;  /* 0x0000000b00097224 */ /* 0x000fca00078e02ff */
[----:B------:R-:W-:Y:S01]  /*0140*/  STG.E.U16 desc[UR4][R6.64], R9 ;  /* 0x0000000906007986 */ /* 0x000fe2000c101504 */
[----:B------:R-:W-:Y:S05]  /*0150*/  EXIT ;  /* 0x000000000000794d */ /* 0x000fea0003800000 */
.L_x_56:
        /* <DEDUP_REMOVED lines=10> */
.L_x_190:


//--------------------- .text._Z25elementWiseMultiplicationIhEvPKT_S2_PS0_i --------------------------
	.section	.text._Z25elementWiseMultiplicationIhEvPKT_S2_PS0_i,"ax",@progbits
	.align	128
        .global         _Z25elementWiseMultiplicationIhEvPKT_S2_PS0_i
        .type           _Z25elementWiseMultiplicationIhEvPKT_S2_PS0_i,@function
        .size           _Z25elementWiseMultiplicationIhEvPKT_S2_PS0_i,(.L_x_191 - _Z25elementWiseMultiplicationIhEvPKT_S2_PS0_i)
        .other          _Z25elementWiseMultiplicationIhEvPKT_S2_PS0_i,@"STO_CUDA_ENTRY STV_DEFAULT"
_Z25elementWiseMultiplicationIhEvPKT_S2_PS0_i:
.text._Z25elementWiseMultiplicationIhEvPKT_S2_PS0_i:
        /* <DEDUP_REMOVED lines=8> */
[----:B------:R-:W0:Y:S01]  /*0080*/  LDCU.128 UR8, c[0x0][0x380] ;  /* 0x00007000ff0877ac */ /* 0x000e220008000c00 */
[----:B------:R-:W-:Y:S01]  /*0090*/  SHF.R.S32.HI R0, RZ, 0x1f, R6 ;  /* 0x0000001fff007819 */ /* 0x000fe20000011406 */
[----:B------:R-:W1:Y:S01]  /*00a0*/  LDCU.64 UR4, c[0x0][0x358] ;  /* 0x00006b00ff0477ac */ /* 0x000e620008000a00 */
[----:B------:R-:W2:Y:S01]  /*00b0*/  LDCU.64 UR6, c[0x0][0x390] ;  /* 0x00007200ff0677ac */ /* 0x000ea20008000a00 */
[C---:B0-----:R-:W-:Y:S02]  /*00c0*/  IADD3 R4, P1, PT, R6.reuse, UR10, RZ ;  /* 0x0000000a06047c10 */ /* 0x041fe4000ff3e0ff */
[----:B------:R-:W-:Y:S02]  /*00d0*/  IADD3 R2, P0, PT, R6, UR8, RZ ;  /* 0x0000000806027c10 */ /* 0x000fe4000ff1e0ff */
[C---:B------:R-:W-:Y:S02]  /*00e0*/  IADD3.X R5, PT, PT, R0.reuse, UR11, RZ, P1, !PT ;  /* 0x0000000b00057c10 */ /* 0x040fe40008ffe4ff */
[----:B------:R-:W-:-:S04]  /*00f0*/  IADD3.X R3, PT, PT, R0, UR9, RZ, P0, !PT ;  /* 0x0000000900037c10 */ /* 0x000fc800087fe4ff */
[----:B-1----:R-:W3:Y:S04]  /*0100*/  LDG.E.U8 R5, desc[UR4][R4.64] ;  /* 0x0000000404057981 */ /* 0x002ee8000c1e1100 */
[----:B------:R-:W3:Y:S01]  /*0110*/  LDG.E.U8 R2, desc[UR4][R2.64] ;  /* 0x0000000402027981 */ /* 0x000ee2000c1e1100 */
[----:B--2---:R-:W-:-:S04]  /*0120*/  IADD3 R6, P0, PT, R6, UR6, RZ ;  /* 0x0000000606067c10 */ /* 0x004fc8000ff1e0ff */
[----:B------:R-:W-:Y:S01]  /*0130*/  IADD3.X R7, PT, PT, R0, UR7, RZ, P0, !PT ;  /* 0x0000000700077c10 */ /* 0x000fe200087fe4ff */
[----:B---3--:R-:W-:-:S05]  /*0140*/  IMAD R9, R2, R5, RZ ;  /* 0x0000000502097224 */ /* 0x008fca00078e02ff */
[----:B------:R-:W-:Y:S01]  /*0150*/  STG.E.U8 desc[UR4][R6.64], R9 ;  /* 0x0000000906007986 */ /* 0x000fe2000c101104 */
[----:B------:R-:W-:Y:S05]  /*0160*/  EXIT ;  /* 0x000000000000794d */ /* 0x000fea0003800000 */
.L_x_57:
        /* <DEDUP_REMOVED lines=9> */
.L_x_191:


//--------------------- .text._Z25elementWiseMultiplicationIlEvPKT_S2_PS0_i --------------------------
	.section	.text._Z25elementWiseMultiplicationIlEvPKT_S2_PS0_i,"ax",@progbits
	.align	128
        .global         _Z25elementWiseMultiplicationIlEvPKT_S2_PS0_i
        .type           _Z25elementWiseMultiplicationIlEvPKT_S2_PS0_i,@function
        .size           _Z25elementWiseMultiplicationIlEvPKT_S2_PS0_i,(.L_x_192 - _Z25elementWiseMultiplicationIlEvPKT_S2_PS0_i)
        .other          _Z25elementWiseMultiplicationIlEvPKT_S2_PS0_i,@"STO_CUDA_ENTRY STV_DEFAULT"
_Z25elementWiseMultiplicationIlEvPKT_S2_PS0_i:
.text._Z25elementWiseMultiplicationIlEvPKT_S2_PS0_i:
        /* <DEDUP_REMOVED lines=23> */
.L_x_58:
        /* <DEDUP_REMOVED lines=9> */
.L_x_192:


//--------------------- .text._Z25elementWiseMultiplicationIiEvPKT_S2_PS0_i --------------------------
	.section	.text._Z25elementWiseMultiplicationIiEvPKT_S2_PS0_i,"ax",@progbits
	.align	128
        .global         _Z25elementWiseMultiplicationIiEvPKT_S2_PS0_i
        .type           _Z25elementWiseMultiplicationIiEvPKT_S2_PS0_i,@function
        .size           _Z25elementWiseMultiplicationIiEvPKT_S2_PS0_i,(.L_x_193 - _Z25elementWiseMultiplicationIiEvPKT_S2_PS0_i)
        .other          _Z25elementWiseMultiplicationIiEvPKT_S2_PS0_i,@"STO_CUDA_ENTRY STV_DEFAULT"
_Z25elementWiseMultiplicationIiEvPKT_S2_PS0_i:
.text._Z25elementWiseMultiplicationIiEvPKT_S2_PS0_i:
        /* <DEDUP_REMOVED lines=20> */
.L_x_59:
        /* <DEDUP_REMOVED lines=12> */
.L_x_193:


//--------------------- .text._Z25elementWiseMultiplicationIsEvPKT_S2_PS0_i --------------------------
	.section	.text._Z25elementWiseMultiplicationIsEvPKT_S2_PS0_i,"ax",@progbits
	.align	128
        .global         _Z25elementWiseMultiplicationIsEvPKT_S2_PS0_i
        .type           _Z25elementWiseMultiplicationIsEvPKT_S2_PS0_i,@function
        .size           _Z25elementWiseMultiplicationIsEvPKT_S2_PS0_i,(.L_x_194 - _Z25elementWiseMultiplicationIsEvPKT_S2_PS0_i)
        .other          _Z25elementWiseMultiplicationIsEvPKT_S2_PS0_i,@"STO_CUDA_ENTRY STV_DEFAULT"
_Z25elementWiseMultiplicationIsEvPKT_S2_PS0_i:
.text._Z25elementWiseMultiplicationIsEvPKT_S2_PS0_i:
        /* <DEDUP_REMOVED lines=22> */
.L_x_60:
        /* <DEDUP_REMOVED lines=10> */
.L_x_194:


//--------------------- .text._Z25elementWiseMultiplicationIaEvPKT_S2_PS0_i --------------------------
	.section	.text._Z25elementWiseMultiplicationIaEvPKT_S2_PS0_i,"ax",@progbits
	.align	128
        .global         _Z25elementWiseMultiplicationIaEvPKT_S2_PS0_i
        .type           _Z25elementWiseMultiplicationIaEvPKT_S2_PS0_i,@function
        .size           _Z25elementWiseMultiplicationIaEvPKT_S2_PS0_i,(.L_x_195 - _Z25elementWiseMultiplicationIaEvPKT_S2_PS0_i)
        .other          _Z25elementWiseMultiplicationIaEvPKT_S2_PS0_i,@"STO_CUDA_ENTRY STV_DEFAULT"
_Z25elementWiseMultiplicationIaEvPKT_S2_PS0_i:
.text._Z25elementWiseMultiplicationIaEvPKT_S2_PS0_i:
        /* <DEDUP_REMOVED lines=23> */
.L_x_61:
        /* <DEDUP_REMOVED lines=9> */
.L_x_195:


//--------------------- .text._Z17parallelReductionIdEvPKT_PS0_i --------------------------
	.section	.text._Z17parallelReductionIdEvPKT_PS0_i,"ax",@progbits
	.align	128
        .global         _Z17parallelReductionIdEvPKT_PS0_i
        .type           _Z17parallelReductionIdEvPKT_PS0_i,@function
        .size           _Z17parallelReductionIdEvPKT_PS0_i,(.L_x_196 - _Z17parallelReductionIdEvPKT_PS0_i)
        .other          _Z17parallelReductionIdEvPKT_PS0_i,@"STO_CUDA_ENTRY STV_DEFAULT"
_Z17parallelReductionIdEvPKT_PS0_i:
.text._Z17parallelReductionIdEvPKT_PS0_i:
        /* <DEDUP_REMOVED lines=13> */
[----:B------:R-:W-:Y:S01]  /*00d0*/  IMAD.U32 R0, RZ, RZ, UR8 ;  /* 0x00000008ff007e24 */ /* 0x000fe2000f8e00ff */
[----:B------:R-:W-:Y:S01]  /*00e0*/  UMOV UR4, 0x400 ;  /* 0x0000040000047882 */ /* 0x000fe20000000000 */
[----:B------:R-:W-:-:S03]  /*00f0*/  ISETP.NE.AND P0, PT, R8, RZ, PT ;  /* 0x000000ff0800720c */ /* 0x000fc60003f05270 */
[----:B------:R-:W-:Y:S01]  /*0100*/  ISETP.GE.U32.AND P1, PT, R0, 0x2, PT ;  /* 0x000000020000780c */ /* 0x000fe20003f26070 */
[----:B0-----:R-:W-:-:S06]  /*0110*/  ULEA UR4, UR5, UR4, 0x18 ;  /* 0x0000000405047291 */ /* 0x001fcc000f8ec0ff */
[----:B------:R-:W-:-:S05]  /*0120*/  LEA R7, R8, UR4, 0x3 ;  /* 0x0000000408077c11 */ /* 0x000fca000f8e18ff */
[----:B--2---:R0:W-:Y:S01]  /*0130*/  STS.64 [R7], R2 ;  /* 0x0000000207007388 */ /* 0x0041e20000000a00 */
[----:B------:R-:W-:Y:S06]  /*0140*/  BAR.SYNC.DEFER_BLOCKING 0x0 ;  /* 0x0000000000007b1d */ /* 0x000fec0000010000 */
[----:B------:R-:W-:Y:S05]  /*0150*/  @!P1 BRA `(.L_x_62) ;  /* 0x00000000002c9947 */ /* 0x000fea0003800000 */
.L_x_63:
[----:B------:R-:W-:-:S04]  /*0160*/  SHF.R.U32.HI R10, RZ, 0x1, R0 ;  /* 0x00000001ff0a7819 */ /* 0x000fc80000011600 */
[----:B------:R-:W-:-:S13]  /*0170*/  ISETP.GE.U32.AND P1, PT, R8, R10, PT ;  /* 0x0000000a0800720c */ /* 0x000fda0003f26070 */
[----:B------:R-:W-:Y:S01]  /*0180*/  @!P1 IMAD R6, R10, 0x8, R7 ;  /* 0x000000080a069824 */ /* 0x000fe200078e0207 */
[----:B------:R-:W-:Y:S04]  /*0190*/  @!P1 LDS.64 R4, [R7] ;  /* 0x0000000007049984 */ /* 0x000fe80000000a00 */
[----:B0-----:R-:W0:Y:S02]  /*01a0*/  @!P1 LDS.64 R2, [R6] ;  /* 0x0000000006029984 */ /* 0x001e240000000a00 */
[----:B0-----:R-:W-:-:S07]  /*01b0*/  @!P1 DADD R2, R2, R4 ;  /* 0x0000000002029229 */ /* 0x001fce0000000004 */
[----:B------:R1:W-:Y:S01]  /*01c0*/  @!P1 STS.64 [R7], R2 ;  /* 0x0000000207009388 */ /* 0x0003e20000000a00 */
[----:B------:R-:W-:Y:S01]  /*01d0*/  BAR.SYNC.DEFER_BLOCKING 0x0 ;  /* 0x0000000000007b1d */ /* 0x000fe20000010000 */
[----:B------:R-:W-:Y:S01]  /*01e0*/  ISETP.GT.U32.AND P1, PT, R0, 0x3, PT ;  /* 0x000000030000780c */ /* 0x000fe20003f24070 */
[----:B------:R-:W-:-:S12]  /*01f0*/  IMAD.MOV.U32 R0, RZ, RZ, R10 ;  /* 0x000000ffff007224 */ /* 0x000fd800078e000a */
[----:B-1----:R-:W-:Y:S05]  /*0200*/  @P1 BRA `(.L_x_63) ;  /* 0xfffffffc00d41947 */ /* 0x002fea000383ffff */
.L_x_62:
[----:B------:R-:W-:Y:S05]  /*0210*/  @P0 EXIT ;  /* 0x000000000000094d */ /* 0x000fea0003800000 */
[----:B------:R-:W1:Y:S01]  /*0220*/  S2UR UR5, SR_CgaCtaId ;  /* 0x00000000000579c3 */ /* 0x000e620000008800 */
[----:B------:R-:W-:-:S07]  /*0230*/  UMOV UR4, 0x400 ;  /* 0x0000040000047882 */ /* 0x000fce0000000000 */
[----:B------:R-:W2:Y:S01]  /*0240*/  LDC.64 R4, c[0x0][0x388] ;  /* 0x0000e200ff047b82 */ /* 0x000ea20000000a00 */
[----:B-1----:R-:W-:Y:S01]  /*0250*/  ULEA UR4, UR5, UR4, 0x18 ;  /* 0x0000000405047291 */ /* 0x002fe2000f8ec0ff */
[----:B--2---:R-:W-:-:S08]  /*0260*/  IMAD.WIDE.U32 R4, R9, 0x8, R4 ;  /* 0x0000000809047825 */ /* 0x004fd000078e0004 */
[----:B0-----:R-:W0:Y:S04]  /*0270*/  LDS.64 R2, [UR4] ;  /* 0x00000004ff027984 */ /* 0x001e280008000a00 */
[----:B0-----:R-:W-:Y:S01]  /*0280*/  STG.E.64 desc[UR6][R4.64], R2 ;  /* 0x0000000204007986 */ /* 0x001fe2000c101b06 */
[----:B------:R-:W-:Y:S05]  /*0290*/  EXIT ;  /* 0x000000000000794d */ /* 0x000fea0003800000 */
.L_x_64:
        /* <DEDUP_REMOVED lines=14> */
.L_x_196:


//--------------------- .text._Z17parallelReductionIfEvPKT_PS0_i --------------------------
	.section	.text._Z17parallelReductionIfEvPKT_PS0_i,"ax",@progbits
	.align	128
        .global         _Z17parallelReductionIfEvPKT_PS0_i
        .type           _Z17parallelReductionIfEvPKT_PS0_i,@function
        .size           _Z17parallelReductionIfEvPKT_PS0_i,(.L_x_197 - _Z17parallelReductionIfEvPKT_PS0_i)
        .other          _Z17parallelReductionIfEvPKT_PS0_i,@"STO_CUDA_ENTRY STV_DEFAULT"
_Z17parallelReductionIfEvPKT_PS0_i:
.text._Z17parallelReductionIfEvPKT_PS0_i:
        /* <DEDUP_REMOVED lines=13> */
[----:B------:R-:W-:Y:S01]  /*00d0*/  IMAD.U32 R0, RZ, RZ, UR8 ;  /* 0x00000008ff007e24 */ /* 0x000fe2000f8e00ff */
[----:B------:R-:W-:Y:S01]  /*00e0*/  UMOV UR4, 0x400 ;  /* 0x0000040000047882 */ /* 0x000fe20000000000 */
[----:B------:R-:W-:-:S03]  /*00f0*/  ISETP.NE.AND P0, PT, R6, RZ, PT ;  /* 0x000000ff0600720c */ /* 0x000fc60003f05270 */
[----:B------:R-:W-:Y:S01]  /*0100*/  ISETP.GE.U32.AND P1, PT, R0, 0x2, PT ;  /* 0x000000020000780c */ /* 0x000fe20003f26070 */
[----:B0-----:R-:W-:-:S06]  /*0110*/  ULEA UR4, UR5, UR4, 0x18 ;  /* 0x0000000405047291 */ /* 0x001fcc000f8ec0ff */
[----:B------:R-:W-:-:S05]  /*0120*/  LEA R5, R6, UR4, 0x2 ;  /* 0x0000000406057c11 */ /* 0x000fca000f8e10ff */
[----:B--2---:R0:W-:Y:S01]  /*0130*/  STS [R5], R4 ;  /* 0x0000000405007388 */ /* 0x0041e20000000800 */
[----:B------:R-:W-:Y:S06]  /*0140*/  BAR.SYNC.DEFER_BLOCKING 0x0 ;  /* 0x0000000000007b1d */ /* 0x000fec0000010000 */
[----:B------:R-:W-:Y:S05]  /*0150*/  @!P1 BRA `(.L_x_65) ;  /* 0x00000000002c9947 */ /* 0x000fea0003800000 */
.L_x_66:
[----:B------:R-:W-:-:S04]  /*0160*/  SHF.R.U32.HI R8, RZ, 0x1, R0 ;  /* 0x00000001ff087819 */ /* 0x000fc80000011600 */
[----:B------:R-:W-:-:S13]  /*0170*/  ISETP.GE.U32.AND P1, PT, R6, R8, PT ;  /* 0x000000080600720c */ /* 0x000fda0003f26070 */
[----:B------:R-:W-:Y:S01]  /*0180*/  @!P1 LEA R2, R8, R5, 0x2 ;  /* 0x0000000508029211 */ /* 0x000fe200078e10ff */
[----:B------:R-:W-:Y:S05]  /*0190*/  @!P1 LDS R3, [R5] ;  /* 0x0000000005039984 */ /* 0x000fea0000000800 */
[----:B------:R-:W0:Y:S02]  /*01a0*/  @!P1 LDS R2, [R2] ;  /* 0x0000000002029984 */ /* 0x000e240000000800 */
[----:B0-----:R-:W-:-:S05]  /*01b0*/  @!P1 FADD R4, R2, R3 ;  /* 0x0000000302049221 */ /* 0x001fca0000000000 */
[----:B------:R1:W-:Y:S01]  /*01c0*/  @!P1 STS [R5], R4 ;  /* 0x0000000405009388 */ /* 0x0003e20000000800 */
[----:B------:R-:W-:Y:S01]  /*01d0*/  BAR.SYNC.DEFER_BLOCKING 0x0 ;  /* 0x0000000000007b1d */ /* 0x000fe20000010000 */
[----:B------:R-:W-:Y:S01]  /*01e0*/  ISETP.GT.U32.AND P1, PT, R0, 0x3, PT ;  /* 0x000000030000780c */ /* 0x000fe20003f24070 */
[----:B------:R-:W-:-:S12]  /*01f0*/  IMAD.MOV.U32 R0, RZ, RZ, R8 ;  /* 0x000000ffff007224 */ /* 0x000fd800078e0008 */
[----:B-1----:R-:W-:Y:S05]  /*0200*/  @P1 BRA `(.L_x_66) ;  /* 0xfffffffc00d41947 */ /* 0x002fea000383ffff */
.L_x_65:
[----:B------:R-:W-:Y:S05]  /*0210*/  @P0 EXIT ;  /* 0x000000000000094d */ /* 0x000fea0003800000 */
[----:B------:R-:W1:Y:S01]  /*0220*/  S2UR UR5, SR_CgaCtaId ;  /* 0x00000000000579c3 */ /* 0x000e620000008800 */
[----:B------:R-:W-:-:S07]  /*0230*/  UMOV UR4, 0x400 ;  /* 0x0000040000047882 */ /* 0x000fce0000000000 */
[----:B------:R-:W2:Y:S01]  /*0240*/  LDC.64 R2, c[0x0][0x388] ;  /* 0x0000e200ff027b82 */ /* 0x000ea20000000a00 */
[----:B-1----:R-:W-:Y:S01]  /*0250*/  ULEA UR4, UR5, UR4, 0x18 ;  /* 0x0000000405047291 */ /* 0x002fe2000f8ec0ff */
[----:B--2---:R-:W-:-:S08]  /*0260*/  IMAD.WIDE.U32 R2, R7, 0x4, R2 ;  /* 0x0000000407027825 */ /* 0x004fd000078e0002 */
[----:B0-----:R-:W0:Y:S04]  /*0270*/  LDS R5, [UR4] ;  /* 0x00000004ff057984 */ /* 0x001e280008000800 */
[----:B0-----:R-:W-:Y:S01]  /*0280*/  STG.E desc[UR6][R2.64], R5 ;  /* 0x0000000502007986 */ /* 0x001fe2000c101906 */
[----:B------:R-:W-:Y:S05]  /*0290*/  EXIT ;  /* 0x000000000000794d */ /* 0x000fea0003800000 */
.L_x_67:
        /* <DEDUP_REMOVED lines=14> */
.L_x_197:


//--------------------- .text._Z17parallelReductionImEvPKT_PS0_i --------------------------
	.section	.text._Z17parallelReductionImEvPKT_PS0_i,"ax",@progbits
	.align	128
        .global         _Z17parallelReductionImEvPKT_PS0_i
        .type           _Z17parallelReductionImEvPKT_PS0_i,@function
        .size           _Z17parallelReductionImEvPKT_PS0_i,(.L_x_198 - _Z17parallelReductionImEvPKT_PS0_i)
        .other          _Z17parallelReductionImEvPKT_PS0_i,@"STO_CUDA_ENTRY STV_DEFAULT"
_Z17parallelReductionImEvPKT_PS0_i:
.text._Z17parallelReductionImEvPKT_PS0_i:
        /* <DEDUP_REMOVED lines=22> */
.L_x_69:
[----:B------:R-:W-:-:S04]  /*0160*/  SHF.R.U32.HI R10, RZ, 0x1, R0 ;  /* 0x00000001ff0a7819 */ /* 0x000fc80000011600 */
[----:B------:R-:W-:-:S13]  /*0170*/  ISETP.GE.U32.AND P1, PT, R8, R10, PT ;  /* 0x0000000a0800720c */ /* 0x000fda0003f26070 */
[----:B------:R-:W-:Y:S01]  /*0180*/  @!P1 IMAD R6, R10, 0x8, R7 ;  /* 0x000000080a069824 */ /* 0x000fe200078e0207 */
[----:B------:R-:W-:Y:S04]  /*0190*/  @!P1 LDS.64 R4, [R7] ;  /* 0x0000000007049984 */ /* 0x000fe80000000a00 */
[----:B0-----:R-:W0:Y:S02]  /*01a0*/  @!P1 LDS.64 R2, [R6] ;  /* 0x0000000006029984 */ /* 0x001e240000000a00 */
[----:B0-----:R-:W-:-:S05]  /*01b0*/  @!P1 IADD3 R2, P2, PT, R2, R4, RZ ;  /* 0x0000000402029210 */ /* 0x001fca0007f5e0ff */
[----:B------:R-:W-:-:S05]  /*01c0*/  @!P1 IMAD.X R3, R3, 0x1, R5, P2 ;  /* 0x0000000103039824 */ /* 0x000fca00010e0605 */
[----:B------:R1:W-:Y:S01]  /*01d0*/  @!P1 STS.64 [R7], R2 ;  /* 0x0000000207009388 */ /* 0x0003e20000000a00 */
[----:B------:R-:W-:Y:S01]  /*01e0*/  BAR.SYNC.DEFER_BLOCKING 0x0 ;  /* 0x0000000000007b1d */ /* 0x000fe20000010000 */
[----:B------:R-:W-:Y:S01]  /*01f0*/  ISETP.GT.U32.AND P1, PT, R0, 0x3, PT ;  /* 0x000000030000780c */ /* 0x000fe20003f24070 */
[----:B------:R-:W-:-:S12]  /*0200*/  IMAD.MOV.U32 R0, RZ, RZ, R10 ;  /* 0x000000ffff007224 */ /* 0x000fd800078e000a */
[----:B-1----:R-:W-:Y:S05]  /*0210*/  @P1 BRA `(.L_x_69) ;  /* 0xfffffffc00d01947 */ /* 0x002fea000383ffff */
.L_x_68:
        /* <DEDUP_REMOVED lines=9> */
.L_x_70:
        /* <DEDUP_REMOVED lines=13> */
.L_x_198:


//--------------------- .text._Z17parallelReductionIjEvPKT_PS0_i --------------------------
	.section	.text._Z17parallelReductionIjEvPKT_PS0_i,"ax",@progbits
	.align	128
        .global         _Z17parallelReductionIjEvPKT_PS0_i
        .type           _Z17parallelReductionIjEvPKT_PS0_i,@function
        .size           _Z17parallelReductionIjEvPKT_PS0_i,(.L_x_199 - _Z17parallelReductionIjEvPKT_PS0_i)
        .other          _Z17parallelReductionIjEvPKT_PS0_i,@"STO_CUDA_ENTRY STV_DEFAULT"
_Z17parallelReductionIjEvPKT_PS0_i:
.text._Z17parallelReductionIjEvPKT_PS0_i:
        /* <DEDUP_REMOVED lines=22> */
.L_x_72:
[----:B------:R-:W-:-:S04]  /*0160*/  SHF.R.U32.HI R8, RZ, 0x1, R0 ;  /* 0x00000001ff087819 */ /* 0x000fc80000011600 */
[----:B------:R-:W-:-:S13]  /*0170*/  ISETP.GE.U32.AND P1, PT, R6, R8, PT ;  /* 0x000000080600720c */ /* 0x000fda0003f26070 */
[----:B------:R-:W-:Y:S01]  /*0180*/  @!P1 LEA R2, R8, R5, 0x2 ;  /* 0x0000000508029211 */ /* 0x000fe200078e10ff */
[----:B------:R-:W-:Y:S05]  /*0190*/  @!P1 LDS R3, [R5] ;  /* 0x0000000005039984 */ /* 0x000fea0000000800 */
[----:B------:R-:W0:Y:S02]  /*01a0*/  @!P1 LDS R2, [R2] ;  /* 0x0000000002029984 */ /* 0x000e240000000800 */
[----:B0-----:R-:W-:-:S05]  /*01b0*/  @!P1 IMAD.IADD R4, R2, 0x1, R3 ;  /* 0x0000000102049824 */ /* 0x001fca00078e0203 */
[----:B------:R1:W-:Y:S01]  /*01c0*/  @!P1 STS [R5], R4 ;  /* 0x0000000405009388 */ /* 0x0003e20000000800 */
[----:B------:R-:W-:Y:S01]  /*01d0*/  BAR.SYNC.DEFER_BLOCKING 0x0 ;  /* 0x0000000000007b1d */ /* 0x000fe20000010000 */
[----:B------:R-:W-:Y:S02]  /*01e0*/  ISETP.GT.U32.AND P1, PT, R0, 0x3, PT ;  /* 0x000000030000780c */ /* 0x000fe40003f24070 */
[----:B------:R-:W-:-:S11]  /*01f0*/  MOV R0, R8 ;  /* 0x0000000800007202 */ /* 0x000fd60000000f00 */
[----:B-1----:R-:W-:Y:S05]  /*0200*/  @P1 BRA `(.L_x_72) ;  /* 0xfffffffc00d41947 */ /* 0x002fea000383ffff */
.L_x_71:
        /* <DEDUP_REMOVED lines=9> */
.L_x_73:
        /* <DEDUP_REMOVED lines=14> */
.L_x_199:


//--------------------- .text._Z17parallelReductionItEvPKT_PS0_i --------------------------
	.section	.text._Z17parallelReductionItEvPKT_PS0_i,"ax",@progbits
	.align	128
        .global         _Z17parallelReductionItEvPKT_PS0_i
        .type           _Z17parallelReductionItEvPKT_PS0_i,@function
        .size           _Z17parallelReductionItEvPKT_PS0_i,(.L_x_200 - _Z17parallelReductionItEvPKT_PS0_i)
        .other          _Z17parallelReductionItEvPKT_PS0_i,@"STO_CUDA_ENTRY STV_DEFAULT"
_Z17parallelReductionItEvPKT_PS0_i:
.text._Z17parallelReductionItEvPKT_PS0_i:
        /* <DEDUP_REMOVED lines=21> */
.L_x_75:
[----:B------:R-:W-:-:S06]  /*0150*/  USHF.R.U32.HI UR5, URZ, 0x1, UR4 ;  /* 0x00000001ff057899 */ /* 0x000fcc0008011604 */
[----:B------:R-:W-:-:S13]  /*0160*/  ISETP.GE.U32.AND P0, PT, R4, UR5, PT ;  /* 0x0000000504007c0c */ /* 0x000fda000bf06070 */
[----:B------:R-:W-:Y:S01]  /*0170*/  VOTEU.ALL UP0, P0 ;  /* 0x0000000000ff7886 */ /* 0x000fe20000000000 */
[----:B------:R-:W-:Y:S04]  /*0180*/  @!P0 LDS.U16 R3, [R5] ;  /* 0x0000000005038984 */ /* 0x000fe80000000400 */
[----:B------:R-:W-:Y:S02]  /*0190*/  @!UP0 ULOP3.LUT UR6, UR4, 0x7fe, URZ, 0xc0, !UPT ;  /* 0x000007fe04068892 */ /* 0x000fe4000f8ec0ff */
[----:B------:R-:W-:-:S03]  /*01a0*/  UISETP.GT.U32.AND UP0, UPT, UR4, 0x3, UPT ;  /* 0x000000030400788c */ /* 0x000fc6000bf04070 */
[----:B------:R-:W-:-:S04]  /*01b0*/  UMOV UR4, UR5 ;  /* 0x0000000500047c82 */ /* 0x000fc80008000000 */
[----:B01----:R-:W0:Y:S02]  /*01c0*/  @!P0 LDS.U16 R0, [R5+UR6] ;  /* 0x0000000605008984 */ /* 0x003e240008000400 */
[----:B0-----:R-:W-:-:S05]  /*01d0*/  @!P0 IMAD.IADD R0, R0, 0x1, R3 ;  /* 0x0000000100008824 */ /* 0x001fca00078e0203 */
[----:B------:R1:W-:Y:S01]  /*01e0*/  @!P0 STS.U16 [R5], R0 ;  /* 0x0000000005008388 */ /* 0x0003e20000000400 */
[----:B------:R-:W-:Y:S06]  /*01f0*/  BAR.SYNC.DEFER_BLOCKING 0x0 ;  /* 0x0000000000007b1d */ /* 0x000fec0000010000 */
[----:B------:R-:W-:Y:S05]  /*0200*/  BRA.U UP0, `(.L_x_75) ;  /* 0xfffffffd00d07547 */ /* 0x000fea000b83ffff */
.L_x_74:
[----:B------:R-:W-:Y:S05]  /*0210*/  @P1 EXIT ;  /* 0x000000000000194d */ /* 0x000fea0003800000 */
[----:B------:R-:W2:Y:S01]  /*0220*/  S2UR UR5, SR_CgaCtaId ;  /* 0x00000000000579c3 */ /* 0x000ea20000008800 */
[----:B------:R-:W-:-:S07]  /*0230*/  UMOV UR4, 0x400 ;  /* 0x0000040000047882 */ /* 0x000fce0000000000 */
[----:B------:R-:W3:Y:S01]  /*0240*/  LDC.64 R2, c[0x0][0x388] ;  /* 0x0000e200ff027b82 */ /* 0x000ee20000000a00 */
[----:B--2---:R-:W-:Y:S01]  /*0250*/  ULEA UR4, UR5, UR4, 0x18 ;  /* 0x0000000405047291 */ /* 0x004fe2000f8ec0ff */
[----:B---3--:R-:W-:-:S08]  /*0260*/  IMAD.WIDE.U32 R2, R7, 0x2, R2 ;  /* 0x0000000207027825 */ /* 0x008fd000078e0002 */
[----:B01----:R-:W0:Y:S04]  /*0270*/  LDS.U16 R5, [UR4] ;  /* 0x00000004ff057984 */ /* 0x003e280008000400 */
[----:B0-----:R-:W-:Y:S01]  /*0280*/  STG.E.U16 desc[UR8][R2.64], R5 ;  /* 0x0000000502007986 */ /* 0x001fe2000c101508 */
[----:B------:R-:W-:Y:S05]  /*0290*/  EXIT ;  /* 0x000000000000794d */ /* 0x000fea0003800000 */
.L_x_76:
        /* <DEDUP_REMOVED lines=14> */
.L_x_200:


//--------------------- .text._Z17parallelReductionIhEvPKT_PS0_i --------------------------
	.section	.text._Z17parallelReductionIhEvPKT_PS0_i,"ax",@progbits
	.align	128
        .global         _Z17parallelReductionIhEvPKT_PS0_i
        .type           _Z17parallelReductionIhEvPKT_PS0_i,@function
        .size           _Z17parallelReductionIhEvPKT_PS0_i,(.L_x_201 - _Z17parallelReductionIhEvPKT_PS0_i)
        .other          _Z17parallelReductionIhEvPKT_PS0_i,@"STO_CUDA_ENTRY STV_DEFAULT"
_Z17parallelReductionIhEvPKT_PS0_i:
.text._Z17parallelReductionIhEvPKT_PS0_i:
        /* <DEDUP_REMOVED lines=15> */
[----:B------:R-:W1:Y:S01]  /*00f0*/  LDCU UR4, c[0x0][0x360] ;  /* 0x00006c00ff0477ac */ /* 0x000e620008000800 */
[----:B------:R-:W-:Y:S01]  /*0100*/  ISETP.NE.AND P1, PT, R5, RZ, PT ;  /* 0x000000ff0500720c */ /* 0x000fe20003f25270 */
[----:B-1----:R-:W-:Y:S02]  /*0110*/  UISETP.GE.U32.AND UP0, UPT, UR4, 0x2, UPT ;  /* 0x000000020400788c */ /* 0x002fe4000bf06070 */
[----:B0-----:R-:W-:-:S06]  /*0120*/  ULEA UR5, UR6, UR5, 0x18 ;  /* 0x0000000506057291 */ /* 0x001fcc000f8ec0ff */
[----:B------:R-:W-:-:S03]  /*0130*/  VIADD R4, R5, UR5 ;  /* 0x0000000505047c36 */ /* 0x000fc60008000000 */
[----:B--2---:R0:W-:Y:S01]  /*0140*/  STS.U8 [R5+UR5], R0 ;  /* 0x0000000005007988 */ /* 0x0041e20008000005 */
[----:B------:R-:W-:Y:S06]  /*0150*/  BAR.SYNC.DEFER_BLOCKING 0x0 ;  /* 0x0000000000007b1d */ /* 0x000fec0000010000 */
[----:B------:R-:W-:Y:S05]  /*0160*/  BRA.U !UP0, `(.L_x_77) ;  /* 0x0000000108287547 */ /* 0x000fea000b800000 */
.L_x_78:
[----:B------:R-:W-:Y:S02]  /*0170*/  USHF.R.U32.HI UR6, URZ, 0x1, UR4 ;  /* 0x00000001ff067899 */ /* 0x000fe40008011604 */
[----:B------:R-:W-:-:S04]  /*0180*/  UISETP.GT.U32.AND UP0, UPT, UR4, 0x3, UPT ;  /* 0x000000030400788c */ /* 0x000fc8000bf04070 */
[----:B------:R-:W-:Y:S01]  /*0190*/  ISETP.GE.U32.AND P0, PT, R5, UR6, PT ;  /* 0x0000000605007c0c */ /* 0x000fe2000bf06070 */
[----:B------:R-:W-:-:S12]  /*01a0*/  UMOV UR4, UR6 ;  /* 0x0000000600047c82 */ /* 0x000fd80008000000 */
[----:B01----:R-:W-:Y:S04]  /*01b0*/  @!P0 LDS.U8 R0, [R4+UR6] ;  /* 0x0000000604008984 */ /* 0x003fe80008000000 */
[----:B------:R-:W0:Y:S02]  /*01c0*/  @!P0 LDS.U8 R3, [R5+UR5] ;  /* 0x0000000505038984 */ /* 0x000e240008000000 */
[----:B0-----:R-:W-:-:S05]  /*01d0*/  @!P0 IMAD.IADD R0, R0, 0x1, R3 ;  /* 0x0000000100008824 */ /* 0x001fca00078e0203 */
[----:B------:R1:W-:Y:S01]  /*01e0*/  @!P0 STS.U8 [R5+UR5], R0 ;  /* 0x0000000005008988 */ /* 0x0003e20008000005 */
[----:B------:R-:W-:Y:S06]  /*01f0*/  BAR.SYNC.DEFER_BLOCKING 0x0 ;  /* 0x0000000000007b1d */ /* 0x000fec0000010000 */
[----:B------:R-:W-:Y:S05]  /*0200*/  BRA.U UP0, `(.L_x_78) ;  /* 0xfffffffd00d87547 */ /* 0x000fea000b83ffff */
.L_x_77:
[----:B------:R-:W-:Y:S05]  /*0210*/  @P1 EXIT ;  /* 0x000000000000194d */ /* 0x000fea0003800000 */
[----:B------:R-:W2:Y:S01]  /*0220*/  S2UR UR5, SR_CgaCtaId ;  /* 0x00000000000579c3 */ /* 0x000ea20000008800 */
[----:B------:R-:W-:Y:S02]  /*0230*/  UMOV UR4, 0x400 ;  /* 0x0000040000047882 */ /* 0x000fe40000000000 */
[----:B--2---:R-:W-:-:S09]  /*0240*/  ULEA UR4, UR5, UR4, 0x18 ;  /* 0x0000000405047291 */ /* 0x004fd2000f8ec0ff */
[----:B01----:R-:W0:Y:S02]  /*0250*/  LDS.U8 R5, [UR4] ;  /* 0x00000004ff057984 */ /* 0x003e240008000000 */
[----:B------:R-:W1:Y:S02]  /*0260*/  LDCU.64 UR4, c[0x0][0x388] ;  /* 0x00007100ff0477ac */ /* 0x000e640008000a00 */
[----:B-1----:R-:W-:-:S04]  /*0270*/  UIADD3 UR4, UP0, UPT, UR7, UR4, URZ ;  /* 0x0000000407047290 */ /* 0x002fc8000ff1e0ff */
[----:B------:R-:W-:Y:S02]  /*0280*/  UIADD3.X UR5, UPT, UPT, URZ, UR5, URZ, UP0, !UPT ;  /* 0x00000005ff057290 */ /* 0x000fe400087fe4ff */
[----:B------:R-:W-:-:S04]  /*0290*/  IMAD.U32 R2, RZ, RZ, UR4 ;  /* 0x00000004ff027e24 */ /* 0x000fc8000f8e00ff */
[----:B------:R-:W-:-:S05]  /*02a0*/  IMAD.U32 R3, RZ, RZ, UR5 ;  /* 0x00000005ff037e24 */ /* 0x000fca000f8e00ff */
[----:B0-----:R-:W-:Y:S01]  /*02b0*/  STG.E.U8 desc[UR8][R2.64], R5 ;  /* 0x0000000502007986 */ /* 0x001fe2000c101108 */
[----:B------:R-:W-:Y:S05]  /*02c0*/  EXIT ;  /* 0x000000000000794d */ /* 0x000fea0003800000 */
.L_x_79:
        /* <DEDUP_REMOVED lines=11> */
.L_x_201:


//--------------------- .text._Z17parallelReductionIlEvPKT_PS0_i --------------------------
	.section	.text._Z17parallelReductionIlEvPKT_PS0_i,"ax",@progbits
	.align	128
        .global         _Z17parallelReductionIlEvPKT_PS0_i
        .type           _Z17parallelReductionIlEvPKT_PS0_i,@function
        .size           _Z17parallelReductionIlEvPKT_PS0_i,(.L_x_202 - _Z17parallelReductionIlEvPKT_PS0_i)
        .other          _Z17parallelReductionIlEvPKT_PS0_i,@"STO_CUDA_ENTRY STV_DEFAULT"
_Z17parallelReductionIlEvPKT_PS0_i:
.text._Z17parallelReductionIlEvPKT_PS0_i:
        /* <DEDUP_REMOVED lines=22> */
.L_x_81:
        /* <DEDUP_REMOVED lines=12> */
.L_x_80:
        /* <DEDUP_REMOVED lines=9> */
.L_x_82:
        /* <DEDUP_REMOVED lines=13> */
.L_x_202:


//--------------------- .text._Z17parallelReductionIiEvPKT_PS0_i --------------------------
	.section	.text._Z17parallelReductionIiEvPKT_PS0_i,"ax",@progbits
	.align	128
        .global         _Z17parallelReductionIiEvPKT_PS0_i
        .type           _Z17parallelReductionIiEvPKT_PS0_i,@function
        .size           _Z17parallelReductionIiEvPKT_PS0_i,(.L_x_203 - _Z17parallelReductionIiEvPKT_PS0_i)
        .other          _Z17parallelReductionIiEvPKT_PS0_i,@"STO_CUDA_ENTRY STV_DEFAULT"
_Z17parallelReductionIiEvPKT_PS0_i:
.text._Z17parallelReductionIiEvPKT_PS0_i:
        /* <DEDUP_REMOVED lines=22> */
.L_x_84:
        /* <DEDUP_REMOVED lines=11> */
.L_x_83:
        /* <DEDUP_REMOVED lines=9> */
.L_x_85:
        /* <DEDUP_REMOVED lines=14> */
.L_x_203:


//--------------------- .text._Z17parallelReductionIsEvPKT_PS0_i --------------------------
	.section	.text._Z17parallelReductionIsEvPKT_PS0_i,"ax",@progbits
	.align	128
        .global         _Z17parallelReductionIsEvPKT_PS0_i
        .type           _Z17parallelReductionIsEvPKT_PS0_i,@function
        .size           _Z17parallelReductionIsEvPKT_PS0_i,(.L_x_204 - _Z17parallelReductionIsEvPKT_PS0_i)
        .other          _Z17parallelReductionIsEvPKT_PS0_i,@"STO_CUDA_ENTRY STV_DEFAULT"
_Z17parallelReductionIsEvPKT_PS0_i:
.text._Z17parallelReductionIsEvPKT_PS0_i:
        /* <DEDUP_REMOVED lines=21> */
.L_x_87:
        /* <DEDUP_REMOVED lines=12> */
.L_x_86:
        /* <DEDUP_REMOVED lines=9> */
.L_x_88:
        /* <DEDUP_REMOVED lines=14> */
.L_x_204:


//--------------------- .text._Z17parallelReductionIaEvPKT_PS0_i --------------------------
	.section	.text._Z17parallelReductionIaEvPKT_PS0_i,"ax",@progbits
	.align	128
        .global         _Z17parallelReductionIaEvPKT_PS0_i
        .type           _Z17parallelReductionIaEvPKT_PS0_i,@function
        .size           _Z17parallelReductionIaEvPKT_PS0_i,(.L_x_205 - _Z17parallelReductionIaEvPKT_PS0_i)
        .other          _Z17parallelReductionIaEvPKT_PS0_i,@"STO_CUDA_ENTRY STV_DEFAULT"
_Z17parallelReductionIaEvPKT_PS0_i:
.text._Z17parallelReductionIaEvPKT_PS0_i:
        /* <DEDUP_REMOVED lines=23> */
.L_x_90:
        /* <DEDUP_REMOVED lines=10> */
.L_x_89:
        /* <DEDUP_REMOVED lines=12> */
.L_x_91:
        /* <DEDUP_REMOVED lines=11> */
.L_x_205:


//--------------------- .text._Z20matrixMultiplicationIdEvPKT_S2_PS0_iii --------------------------
	.section	.text._Z20matrixMultiplicationIdEvPKT_S2_PS0_iii,"ax",@progbits
	.align	128
        .global         _Z20matrixMultiplicationIdEvPKT_S2_PS0_iii
        .type           _Z20matrixMultiplicationIdEvPKT_S2_PS0_iii,@function
        .size           _Z20matrixMultiplicationIdEvPKT_S2_PS0_iii,(.L_x_206 - _Z20matrixMultiplicationIdEvPKT_S2_PS0_iii)
        .other          _Z20matrixMultiplicationIdEvPKT_S2_PS0_iii,@"STO_CUDA_ENTRY STV_DEFAULT"
_Z20matrixMultiplicationIdEvPKT_S2_PS0_iii:
.text._Z20matrixMultiplicationIdEvPKT_S2_PS0_iii:
[----:B------:R-:W-:Y:S01]  /*0000*/  LDC R1, c[0x0][0x37c] ;  /* 0x0000df00ff017b82 */ /* 0x000fe20000000800 */
[----:B------:R-:W0:Y:S07]  /*0010*/  S2R R4, SR_TID.X ;  /* 0x0000000000047919 */ /* 0x000e2e0000002100 */
[----:B------:R-:W1:Y:S01]  /*0020*/  LDC R2, c[0x0][0x364] ;  /* 0x0000d900ff027b82 */ /* 0x000e620000000800 */
[----:B------:R-:W2:Y:S01]  /*0030*/  LDCU UR6, c[0x0][0x398] ;  /* 0x00007300ff0677ac */ /* 0x000ea20008000800 */
[----:B------:R-:W1:Y:S06]  /*0040*/  S2R R5, SR_TID.Y ;  /* 0x0000000000057919 */ /* 0x000e6c0000002200 */
[----:B------:R-:W0:Y:S08]  /*0050*/  S2UR UR5, SR_CTAID.X ;  /* 0x00000000000579c3 */ /* 0x000e300000002500 */
[----:B------:R-:W0:Y:S08]  /*0060*/  LDC R3, c[0x0][0x360] ;  /* 0x0000d800ff037b82 */ /* 0x000e300000000800 */
[----:B------:R-:W1:Y:S08]  /*0070*/  S2UR UR4, SR_CTAID.Y ;  /* 0x00000000000479c3 */ /* 0x000e700000002600 */
[----:B------:R-:W3:Y:S01]  /*0080*/  LDC R0, c[0x0][0x3a0] ;  /* 0x0000e800ff007b82 */ /* 0x000ee20000000800 */
[----:B0-----:R-:W-:-:S02]  /*0090*/  IMAD R3, R3, UR5, R4 ;  /* 0x0000000503037c24 */ /* 0x001fc4000f8e0204 */
[----:B-1----:R-:W-:-:S03]  /*00a0*/  IMAD R2, R2, UR4, R5 ;  /* 0x0000000402027c24 */ /* 0x002fc6000f8e0205 */
[----:B---3--:R-:W-:-:S04]  /*00b0*/  ISETP.GE.AND P0, PT, R3, R0, PT ;  /* 0x000000000300720c */ /* 0x008fc80003f06270 */
[----:B--2---:R-:W-:-:S13]  /*00c0*/  ISETP.GE.OR P0, PT, R2, UR6, P0 ;  /* 0x0000000602007c0c */ /* 0x004fda0008706670 */
[----:B------:R-:W-:Y:S05]  /*00d0*/  @P0 EXIT ;  /* 0x000000000000094d */ /* 0x000fea0003800000 */
[----:B------:R-:W0:Y:S01]  /*00e0*/  LDC R5, c[0x0][0x39c] ;  /* 0x0000e700ff057b82 */ /* 0x000e220000000800 */
[----:B------:R-:W1:Y:S01]  /*00f0*/  LDCU.64 UR4, c[0x0][0x358] ;  /* 0x00006b00ff0477ac */ /* 0x000e620008000a00 */
[----:B------:R-:W-:Y:S02]  /*0100*/  CS2R R18, SRZ ;  /* 0x0000000000127805 */ /* 0x000fe4000001ff00 */
[----:B0-----:R-:W-:-:S13]  /*0110*/  ISETP.GE.AND P0, PT, R5, 0x1, PT ;  /* 0x000000010500780c */ /* 0x001fda0003f06270 */
[----:B-1----:R-:W-:Y:S05]  /*0120*/  @!P0 BRA `(.L_x_92) ;  /* 0x0000000400e08947 */ /* 0x002fea0003800000 */
[C---:B------:R-:W-:Y:S01]  /*0130*/  ISETP.GE.U32.AND P1, PT, R5.reuse, 0x8, PT ;  /* 0x000000080500780c */ /* 0x040fe20003f26070 */
[----:B------:R-:W-:Y:S01]  /*0140*/  HFMA2 R7, -RZ, RZ, 0, 0 ;  /* 0x00000000ff077431 */ /* 0x000fe200000001ff */
[----:B------:R-:W-:Y:S01]  /*0150*/  LOP3.LUT R4, R5, 0x7, RZ, 0xc0, !PT ;  /* 0x0000000705047812 */ /* 0x000fe200078ec0ff */
[----:B------:R-:W-:Y:S01]  /*0160*/  IMAD R6, R2, R5, RZ ;  /* 0x0000000502067224 */ /* 0x000fe200078e02ff */
[----:B------:R-:W-:Y:S02]  /*0170*/  CS2R R18, SRZ ;  /* 0x0000000000127805 */ /* 0x000fe4000001ff00 */
[----:B------:R-:W-:-:S07]  /*0180*/  ISETP.NE.AND P0, PT, R4, RZ, PT ;  /* 0x000000ff0400720c */ /* 0x000fce0003f05270 */
[----:B------:R-:W-:Y:S06]  /*0190*/  @!P1 BRA `(.L_x_93) ;  /* 0x0000000000c49947 */ /* 0x000fec0003800000 */
[----:B------:R-:W0:Y:S01]  /*01a0*/  LDC.64 R8, c[0x0][0x380] ;  /* 0x0000e000ff087b82 */ /* 0x000e220000000a00 */
[----:B------:R-:W-:Y:S01]  /*01b0*/  LOP3.LUT R7, R5, 0x7ffffff8, RZ, 0xc0, !PT ;  /* 0x7ffffff805077812 */ /* 0x000fe200078ec0ff */
[----:B------:R-:W-:Y:S01]  /*01c0*/  IMAD.MOV.U32 R27, RZ, RZ, R3 ;  /* 0x000000ffff1b7224 */ /* 0x000fe200078e0003 */
[----:B------:R-:W-:-:S03]  /*01d0*/  CS2R R18, SRZ ;  /* 0x0000000000127805 */ /* 0x000fc6000001ff00 */
[----:B------:R-:W-:Y:S02]  /*01e0*/  IMAD.MOV R26, RZ, RZ, -R7 ;  /* 0x000000ffff1a7224 */ /* 0x000fe400078e0a07 */
[----:B0-----:R-:W-:-:S03]  /*01f0*/  IMAD.WIDE.U32 R8, R6, 0x8, R8 ;  /* 0x0000000806087825 */ /* 0x001fc600078e0008 */
[----:B------:R-:W-:-:S04]  /*0200*/  IADD3 R10, P1, PT, R8, 0x20, RZ ;  /* 0x00000020080a7810 */ /* 0x000fc80007f3e0ff */
[----:B------:R-:W-:-:S09]  /*0210*/  IADD3.X R11, PT, PT, RZ, R9, RZ, P1, !PT ;  /* 0x00000009ff0b7210 */ /* 0x000fd20000ffe4ff */
.L_x_94:
[----:B------:R-:W0:Y:S01]  /*0220*/  LDC.64 R22, c[0x0][0x388] ;  /* 0x0000e200ff167b82 */ /* 0x000e220000000a00 */
[----:B------:R-:W-:Y:S01]  /*0230*/  MOV R8, R10 ;  /* 0x0000000a00087202 */ /* 0x000fe20000000f00 */
[----:B------:R-:W-:-:S05]  /*0240*/  IMAD.MOV.U32 R9, RZ, RZ, R11 ;  /* 0x000000ffff097224 */ /* 0x000fca00078e000b */
[----:B------:R-:W2:Y:S04]  /*0250*/  LDG.E.64 R14, desc[UR4][R8.64+-0x20] ;  /* 0xffffe004080e7981 */ /* 0x000ea8000c1e1b00 */
[----:B------:R-:W3:Y:S01]  /*0260*/  LDG.E.64 R10, desc[UR4][R8.64+-0x18] ;  /* 0xffffe804080a7981 */ /* 0x000ee2000c1e1b00 */
[----:B0-----:R-:W-:-:S05]  /*0270*/  IMAD.WIDE R22, R27, 0x8, R22 ;  /* 0x000000081b167825 */ /* 0x001fca00078e0216 */
[----:B------:R-:W2:Y:S01]  /*0280*/  LDG.E.64 R12, desc[UR4][R22.64] ;  /* 0x00000004160c7981 */ /* 0x000ea2000c1e1b00 */
[----:B------:R-:W-:-:S05]  /*0290*/  IMAD.WIDE R28, R0, 0x8, R22 ;  /* 0x00000008001c7825 */ /* 0x000fca00078e0216 */
[----:B------:R-:W3:Y:S01]  /*02a0*/  LDG.E.64 R16, desc[UR4][R28.64] ;  /* 0x000000041c107981 */ /* 0x000ee2000c1e1b00 */
[C---:B------:R-:W-:Y:S01]  /*02b0*/  IMAD.WIDE R24, R0.reuse, 0x8, R28 ;  /* 0x0000000800187825 */ /* 0x040fe200078e021c */
[----:B--2---:R-:W-:Y:S02]  /*02c0*/  DFMA R18, R14, R12, R18 ;  /* 0x0000000c0e12722b */ /* 0x004fe40000000012 */
[----:B------:R-:W2:Y:S04]  /*02d0*/  LDG.E.64 R14, desc[UR4][R8.64+-0x10] ;  /* 0xfffff004080e7981 */ /* 0x000ea8000c1e1b00 */
[----:B------:R-:W2:Y:S01]  /*02e0*/  LDG.E.64 R12, desc[UR4][R24.64] ;  /* 0x00000004180c7981 */ /* 0x000ea2000c1e1b00 */
[----:B------:R-:W-:Y:S01]  /*02f0*/  IMAD.WIDE R20, R0, 0x8, R24 ;  /* 0x0000000800147825 */ /* 0x000fe200078e0218 */
[----:B---3--:R-:W-:-:S02]  /*0300*/  DFMA R16, R10, R16, R18 ;  /* 0x000000100a10722b */ /* 0x008fc40000000012 */
[----:B------:R-:W3:Y:S04]  /*0310*/  LDG.E.64 R10, desc[UR4][R8.64+-0x8] ;  /* 0xfffff804080a7981 */ /* 0x000ee8000c1e1b00 */
        /* <DEDUP_REMOVED lines=9> */
[----:B------:R-:W-:-:S03]  /*03b0*/  IMAD.WIDE R24, R0, 0x8, R28 ;  /* 0x0000000800187825 */ /* 0x000fc600078e021c */
[----:B------:R-:W4:Y:S01]  /*03c0*/  LDG.E.64 R22, desc[UR4][R8.64+0x18] ;  /* 0x0000180408167981 */ /* 0x000f22000c1e1b00 */
[----:B------:R-:W-:-:S06]  /*03d0*/  IMAD.WIDE R20, R0, 0x8, R24 ;  /* 0x0000000800147825 */ /* 0x000fcc00078e0218 */
[----:B------:R-:W4:Y:S01]  /*03e0*/  LDG.E.64 R20, desc[UR4][R20.64] ;  /* 0x0000000414147981 */ /* 0x000f22000c1e1b00 */
[----:B--2---:R-:W-:-:S03]  /*03f0*/  DFMA R14, R16, R14, R18 ;  /* 0x0000000e100e722b */ /* 0x004fc60000000012 */
[----:B------:R-:W2:Y:S04]  /*0400*/  LDG.E.64 R16, desc[UR4][R8.64+0x10] ;  /* 0x0000100408107981 */ /* 0x000ea8000c1e1b00 */
[----:B------:R-:W2:Y:S01]  /*0410*/  LDG.E.64 R18, desc[UR4][R24.64] ;  /* 0x0000000418127981 */ /* 0x000ea2000c1e1b00 */
[----:B------:R-:W-:Y:S01]  /*0420*/  IADD3 R26, PT, PT, R26, 0x8, RZ ;  /* 0x000000081a1a7810 */ /* 0x000fe20007ffe0ff */
[----:B---3--:R-:W-:-:S03]  /*0430*/  DFMA R10, R10, R12, R14 ;  /* 0x0000000c0a0a722b */ /* 0x008fc6000000000e */
[----:B------:R-:W-:Y:S02]  /*0440*/  ISETP.NE.AND P1, PT, R26, RZ, PT ;  /* 0x000000ff1a00720c */ /* 0x000fe40003f25270 */
[----:B------:R-:W-:-:S03]  /*0450*/  LEA R27, R0, R27, 0x3 ;  /* 0x0000001b001b7211 */ /* 0x000fc600078e18ff */
[----:B--2---:R-:W-:Y:S01]  /*0460*/  DFMA R18, R16, R18, R10 ;  /* 0x000000121012722b */ /* 0x004fe2000000000a */
[----:B------:R-:W-:-:S07]  /*0470*/  IADD3 R10, P2, PT, R8, 0x40, RZ ;  /* 0x00000040080a7810 */ /* 0x000fce0007f5e0ff */
[----:B----4-:R-:W-:Y:S01]  /*0480*/  DFMA R18, R22, R20, R18 ;  /* 0x000000141612722b */ /* 0x010fe20000000012 */
[----:B------:R-:W-:Y:S01]  /*0490*/  IMAD.X R11, RZ, RZ, R9, P2 ;  /* 0x000000ffff0b7224 */ /* 0x000fe200010e0609 */
[----:B------:R-:W-:Y:S09]  /*04a0*/  @P1 BRA `(.L_x_94) ;  /* 0xfffffffc005c1947 */ /* 0x000ff2000383ffff */
.L_x_93:
[----:B------:R-:W-:Y:S05]  /*04b0*/  @!P0 BRA `(.L_x_92) ;  /* 0x0000000000fc8947 */ /* 0x000fea0003800000 */
[----:B------:R-:W-:Y:S02]  /*04c0*/  ISETP.GE.U32.AND P1, PT, R4, 0x4, PT ;  /* 0x000000040400780c */ /* 0x000fe40003f26070 */
[----:B------:R-:W-:-:S04]  /*04d0*/  LOP3.LUT R26, R5, 0x3, RZ, 0xc0, !PT ;  /* 0x00000003051a7812 */ /* 0x000fc800078ec0ff */
[----:B------:R-:W-:-:S07]  /*04e0*/  ISETP.NE.AND P0, PT, R26, RZ, PT ;  /* 0x000000ff1a00720c */ /* 0x000fce0003f05270 */
[----:B------:R-:W-:Y:S06]  /*04f0*/  @!P1 BRA `(.L_x_95) ;  /* 0x00000000006c9947 */ /* 0x000fec0003800000 */
[----:B------:R-:W0:Y:S01]  /*0500*/  LDC.64 R24, c[0x0][0x380] ;  /* 0x0000e000ff187b82 */ /* 0x000e220000000a00 */
[----:B------:R-:W1:Y:S01]  /*0510*/  LDCU.64 UR6, c[0x0][0x380] ;  /* 0x00007000ff0677ac */ /* 0x000e620008000a00 */
[C---:B------:R-:W-:Y:S01]  /*0520*/  IMAD.IADD R9, R6.reuse, 0x1, R7 ;  /* 0x0000000106097824 */ /* 0x040fe200078e0207 */
[----:B------:R-:W-:Y:S01]  /*0530*/  IADD3 R4, P1, PT, R6, R7, RZ ;  /* 0x0000000706047210 */ /* 0x000fe20007f3e0ff */
[----:B------:R-:W-:-:S04]  /*0540*/  IMAD R13, R7, R0, R3 ;  /* 0x00000000070d7224 */ /* 0x000fc800078e0203 */
[----:B------:R-:W2:Y:S01]  /*0550*/  LDC.64 R10, c[0x0][0x388] ;  /* 0x0000e200ff0a7b82 */ /* 0x000ea20000000a00 */
[----:B0-----:R-:W-:-:S06]  /*0560*/  IMAD.WIDE.U32 R24, R9, 0x8, R24 ;  /* 0x0000000809187825 */ /* 0x001fcc00078e0018 */
[----:B------:R-:W3:Y:S01]  /*0570*/  LDG.E.64 R24, desc[UR4][R24.64] ;  /* 0x0000000418187981 */ /* 0x000ee2000c1e1b00 */
[----:B--2---:R-:W-:Y:S01]  /*0580*/  IMAD.WIDE R10, R13, 0x8, R10 ;  /* 0x000000080d0a7825 */ /* 0x004fe200078e020a */
[----:B------:R-:W-:Y:S02]  /*0590*/  IADD3.X R13, PT, PT, RZ, RZ, RZ, P1, !PT ;  /* 0x000000ffff0d7210 */ /* 0x000fe40000ffe4ff */
[----:B-1----:R-:W-:Y:S02]  /*05a0*/  LEA R28, P1, R4, UR6, 0x3 ;  /* 0x00000006041c7c11 */ /* 0x002fe4000f8218ff */
[----:B------:R-:W3:Y:S01]  /*05b0*/  LDG.E.64 R8, desc[UR4][R10.64] ;  /* 0x000000040a087981 */ /* 0x000ee2000c1e1b00 */
[----:B------:R-:W-:Y:S01]  /*05c0*/  IMAD.WIDE R14, R0, 0x8, R10 ;  /* 0x00000008000e7825 */ /* 0x000fe200078e020a */
[----:B------:R-:W-:-:S05]  /*05d0*/  LEA.HI.X R29, R4, UR7, R13, 0x3, P1 ;  /* 0x00000007041d7c11 */ /* 0x000fca00088f1c0d */
[----:B------:R-:W2:Y:S01]  /*05e0*/  LDG.E.64 R12, desc[UR4][R28.64+0x8] ;  /* 0x000008041c0c7981 */ /* 0x000ea2000c1e1b00 */
[----:B------:R-:W-:-:S03]  /*05f0*/  IMAD.WIDE R20, R0, 0x8, R14 ;  /* 0x0000000800147825 */ /* 0x000fc600078e020e */
[----:B------:R-:W2:Y:S04]  /*0600*/  LDG.E.64 R10, desc[UR4][R14.64] ;  /* 0x000000040e0a7981 */ /* 0x000ea8000c1e1b00 */
[----:B------:R-:W4:Y:S01]  /*0610*/  LDG.E.64 R16, desc[UR4][R20.64] ;  /* 0x0000000414107981 */ /* 0x000f22000c1e1b00 */
[----:B------:R-:W-:-:S03]  /*0620*/  IMAD.WIDE R22, R0, 0x8, R20 ;  /* 0x0000000800167825 */ /* 0x000fc600078e0214 */
[----:B------:R-:W4:Y:S04]  /*0630*/  LDG.E.64 R14, desc[UR4][R28.64+0x10] ;  /* 0x000010041c0e7981 */ /* 0x000f28000c1e1b00 */
[----:B------:R-:W5:Y:S04]  /*0640*/  LDG.E.64 R20, desc[UR4][R28.64+0x18] ;  /* 0x000018041c147981 */ /* 0x000f68000c1e1b00 */
[----:B------:R-:W5:Y:S01]  /*0650*/  LDG.E.64 R22, desc[UR4][R22.64] ;  /* 0x0000000416167981 */ /* 0x000f62000c1e1b00 */
[----:B------:R-:W-:Y:S01]  /*0660*/  VIADD R7, R7, 0x4 ;  /* 0x0000000407077836 */ /* 0x000fe20000000000 */
[----:B---3--:R-:W-:-:S08]  /*0670*/  DFMA R8, R24, R8, R18 ;  /* 0x000000081808722b */ /* 0x008fd00000000012 */
[----:B--2---:R-:W-:-:S08]  /*0680*/  DFMA R8, R12, R10, R8 ;  /* 0x0000000a0c08722b */ /* 0x004fd00000000008 */
[----:B----4-:R-:W-:-:S08]  /*0690*/  DFMA R8, R14, R16, R8 ;  /* 0x000000100e08722b */ /* 0x010fd00000000008 */
[----:B-----5:R-:W-:-:S11]  /*06a0*/  DFMA R18, R20, R22, R8 ;  /* 0x000000161412722b */ /* 0x020fd60000000008 */
.L_x_95:
[----:B------:R-:W-:Y:S05]  /*06b0*/  @!P0 BRA `(.L_x_92) ;  /* 0x00000000007c8947 */ /* 0x000fea0003800000 */
[----:B------:R-:W-:Y:S01]  /*06c0*/  ISETP.NE.AND P1, PT, R26, 0x1, PT ;  /* 0x000000011a00780c */ /* 0x000fe20003f25270 */
[----:B------:R-:W0:Y:S01]  /*06d0*/  LDC.64 R10, c[0x0][0x380] ;  /* 0x0000e000ff0a7b82 */ /* 0x000e220000000a00 */
[----:B------:R-:W-:-:S04]  /*06e0*/  LOP3.LUT R14, R5, 0x1, RZ, 0xc0, !PT ;  /* 0x00000001050e7812 */ /* 0x000fc800078ec0ff */
[----:B------:R-:W-:-:S03]  /*06f0*/  ISETP.NE.U32.AND P0, PT, R14, 0x1, PT ;  /* 0x000000010e00780c */ /* 0x000fc60003f05070 */
[----:B------:R-:W1:Y:S04]  /*0700*/  LDC.64 R20, c[0x0][0x388] ;  /* 0x0000e200ff147b82 */ /* 0x000e680000000a00 */
[CC--:B------:R-:W-:Y:S01]  /*0710*/  @P1 IADD3 R15, PT, PT, R6.reuse, R7.reuse, RZ ;  /* 0x00000007060f1210 */ /* 0x0c0fe20007ffe0ff */
[C---:B------:R-:W-:Y:S01]  /*0720*/  @P1 IMAD R17, R7.reuse, R0, R3 ;  /* 0x0000000007111224 */ /* 0x040fe200078e0203 */
[----:B------:R-:W-:Y:S01]  /*0730*/  @P1 IADD3 R16, P2, PT, R6, R7, RZ ;  /* 0x0000000706101210 */ /* 0x000fe20007f5e0ff */
[----:B------:R-:W-:Y:S01]  /*0740*/  @P1 VIADD R7, R7, 0x2 ;  /* 0x0000000207071836 */ /* 0x000fe20000000000 */
[----:B------:R-:W2:Y:S08]  /*0750*/  @P1 LDC.64 R8, c[0x0][0x380] ;  /* 0x0000e000ff081b82 */ /* 0x000eb00000000a00 */
[----:B------:R-:W3:Y:S01]  /*0760*/  LDC.64 R12, c[0x0][0x380] ;  /* 0x0000e000ff0c7b82 */ /* 0x000ee20000000a00 */
[----:B0-----:R-:W-:-:S06]  /*0770*/  @P1 IMAD.WIDE.U32 R14, R15, 0x8, R10 ;  /* 0x000000080f0e1825 */ /* 0x001fcc00078e000a */
[----:B------:R-:W4:Y:S01]  /*0780*/  @P1 LDG.E.64 R14, desc[UR4][R14.64] ;  /* 0x000000040e0e1981 */ /* 0x000f22000c1e1b00 */
[----:B------:R-:W0:Y:S01]  /*0790*/  LDC.64 R4, c[0x0][0x388] ;  /* 0x0000e200ff047b82 */ /* 0x000e220000000a00 */
[----:B-1----:R-:W-:Y:S01]  /*07a0*/  @P1 IMAD.WIDE R20, R17, 0x8, R20 ;  /* 0x0000000811141825 */ /* 0x002fe200078e0214 */
[----:B------:R-:W-:-:S04]  /*07b0*/  @P1 IADD3.X R17, PT, PT, RZ, RZ, RZ, P2, !PT ;  /* 0x000000ffff111210 */ /* 0x000fc800017fe4ff */
[----:B------:R-:W4:Y:S01]  /*07c0*/  @P1 LDG.E.64 R10, desc[UR4][R20.64] ;  /* 0x00000004140a1981 */ /* 0x000f22000c1e1b00 */
[----:B--2---:R-:W-:Y:S01]  /*07d0*/  @P1 LEA R8, P2, R16, R8, 0x3 ;  /* 0x0000000810081211 */ /* 0x004fe200078418ff */
[----:B------:R-:W-:-:S03]  /*07e0*/  @P1 IMAD.WIDE R22, R0, 0x8, R20 ;  /* 0x0000000800161825 */ /* 0x000fc600078e0214 */
[----:B------:R-:W-:Y:S01]  /*07f0*/  @P1 LEA.HI.X R9, R16, R9, R17, 0x3, P2 ;  /* 0x0000000910091211 */ /* 0x000fe200010f1c11 */
[----:B------:R-:W-:Y:S01]  /*0800*/  @!P0 IMAD R25, R7, R0, R3 ;  /* 0x0000000007198224 */ /* 0x000fe200078e0203 */
[----:B------:R-:W-:Y:S02]  /*0810*/  @!P0 IADD3 R17, PT, PT, R6, R7, RZ ;  /* 0x0000000706118210 */ /* 0x000fe40007ffe0ff */
[----:B------:R-:W2:Y:S04]  /*0820*/  @P1 LDG.E.64 R6, desc[UR4][R22.64] ;  /* 0x0000000416061981 */ /* 0x000ea8000c1e1b00 */
[----:B------:R-:W2:Y:S01]  /*0830*/  @P1 LDG.E.64 R8, desc[UR4][R8.64+0x8] ;  /* 0x0000080408081981 */ /* 0x000ea2000c1e1b00 */
[----:B---3--:R-:W-:-:S04]  /*0840*/  @!P0 IMAD.WIDE.U32 R12, R17, 0x8, R12 ;  /* 0x00000008110c8825 */ /* 0x008fc800078e000c */
[----:B0-----:R-:W-:Y:S02]  /*0850*/  @!P0 IMAD.WIDE R4, R25, 0x8, R4 ;  /* 0x0000000819048825 */ /* 0x001fe400078e0204 */
[----:B------:R-:W3:Y:S04]  /*0860*/  @!P0 LDG.E.64 R12, desc[UR4][R12.64] ;  /* 0x000000040c0c8981 */ /* 0x000ee8000c1e1b00 */
[----:B------:R-:W3:Y:S01]  /*0870*/  @!P0 LDG.E.64 R4, desc[UR4][R4.64] ;  /* 0x0000000404048981 */ /* 0x000ee2000c1e1b00 */
[----:B----4-:R-:W-:-:S08]  /*0880*/  @P1 DFMA R10, R14, R10, R18 ;  /* 0x0000000a0e0a122b */ /* 0x010fd00000000012 */
[----:B--2---:R-:W-:-:S08]  /*0890*/  @P1 DFMA R18, R8, R6, R10 ;  /* 0x000000060812122b */ /* 0x004fd0000000000a */
[----:B---3--:R-:W-:-:S11]  /*08a0*/  @!P0 DFMA R18, R12, R4, R18 ;  /* 0x000000040c12822b */ /* 0x008fd60000000012 */
.L_x_92:
[----:B------:R-:W0:Y:S01]  /*08b0*/  LDC.64 R4, c[0x0][0x390] ;  /* 0x0000e400ff047b82 */ /* 0x000e220000000a00 */
[----:B------:R-:W-:-:S04]  /*08c0*/  IMAD R3, R2, R0, R3 ;  /* 0x0000000002037224 */ /* 0x000fc800078e0203 */
[----:B0-----:R-:W-:-:S05]  /*08d0*/  IMAD.WIDE R2, R3, 0x8, R4 ;  /* 0x0000000803027825 */ /* 0x001fca00078e0204 */
[----:B------:R-:W-:Y:S01]  /*08e0*/  STG.E.64 desc[UR4][R2.64], R18 ;  /* 0x0000001202007986 */ /* 0x000fe2000c101b04 */
[----:B------:R-:W-:Y:S05]  /*08f0*/  EXIT ;  /* 0x000000000000794d */ /* 0x000fea0003800000 */
.L_x_96:
        /* <DEDUP_REMOVED lines=16> */
.L_x_206:


//--------------------- .text._Z20matrixMultiplicationIfEvPKT_S2_PS0_iii --------------------------
	.section	.text._Z20matrixMultiplicationIfEvPKT_S2_PS0_iii,"ax",@progbits
	.align	128
        .global         _Z20matrixMultiplicationIfEvPKT_S2_PS0_iii
        .type           _Z20matrixMultiplicationIfEvPKT_S2_PS0_iii,@function
        .size           _Z20matrixMultiplicationIfEvPKT_S2_PS0_iii,(.L_x_207 - _Z20matrixMultiplicationIfEvPKT_S2_PS0_iii)
        .other          _Z20matrixMultiplicationIfEvPKT_S2_PS0_iii,@"STO_CUDA_ENTRY STV_DEFAULT"
_Z20matrixMultiplicationIfEvPKT_S2_PS0_iii:
.text._Z20matrixMultiplicationIfEvPKT_S2_PS0_iii:
        /* <DEDUP_REMOVED lines=16> */
[----:B------:R-:W-:Y:S01]  /*0100*/  HFMA2 R24, -RZ, RZ, 0, 0 ;  /* 0x00000000ff187431 */ /* 0x000fe200000001ff */
[----:B0-----:R-:W-:-:S13]  /*0110*/  ISETP.GE.AND P0, PT, R19, 0x1, PT ;  /* 0x000000011300780c */ /* 0x001fda0003f06270 */
[----:B-1----:R-:W-:Y:S05]  /*0120*/  @!P0 BRA `(.L_x_97) ;  /* 0x0000000400e08947 */ /* 0x002fea0003800000 */
[C---:B------:R-:W-:Y:S01]  /*0130*/  ISETP.GE.U32.AND P1, PT, R19.reuse, 0x8, PT ;  /* 0x000000081300780c */ /* 0x040fe20003f26070 */
[----:B------:R-:W-:Y:S01]  /*0140*/  IMAD R20, R16, R19, RZ ;  /* 0x0000001310147224 */ /* 0x000fe200078e02ff */
[----:B------:R-:W-:Y:S02]  /*0150*/  LOP3.LUT R27, R19, 0x7, RZ, 0xc0, !PT ;  /* 0x00000007131b7812 */ /* 0x000fe400078ec0ff */
[----:B------:R-:W-:Y:S02]  /*0160*/  MOV R24, RZ ;  /* 0x000000ff00187202 */ /* 0x000fe40000000f00 */
[----:B------:R-:W-:Y:S02]  /*0170*/  ISETP.NE.AND P0, PT, R27, RZ, PT ;  /* 0x000000ff1b00720c */ /* 0x000fe40003f05270 */
[----:B------:R-:W-:-:S05]  /*0180*/  MOV R21, RZ ;  /* 0x000000ff00157202 */ /* 0x000fca0000000f00 */
[----:B------:R-:W-:Y:S06]  /*0190*/  @!P1 BRA `(.L_x_98) ;  /* 0x0000000000c49947 */ /* 0x000fec0003800000 */
[----:B------:R-:W0:Y:S01]  /*01a0*/  LDC.64 R2, c[0x0][0x380] ;  /* 0x0000e000ff027b82 */ /* 0x000e220000000a00 */
[----:B------:R-:W-:Y:S02]  /*01b0*/  LOP3.LUT R21, R19, 0x7ffffff8, RZ, 0xc0, !PT ;  /* 0x7ffffff813157812 */ /* 0x000fe400078ec0ff */
[----:B------:R-:W-:Y:S02]  /*01c0*/  MOV R24, RZ ;  /* 0x000000ff00187202 */ /* 0x000fe40000000f00 */
[----:B------:R-:W-:Y:S02]  /*01d0*/  MOV R18, R0 ;  /* 0x0000000000127202 */ /* 0x000fe40000000f00 */
[----:B------:R-:W-:Y:S01]  /*01e0*/  IADD3 R22, PT, PT, -R21, RZ, RZ ;  /* 0x000000ff15167210 */ /* 0x000fe20007ffe1ff */
[----:B0-----:R-:W-:-:S03]  /*01f0*/  IMAD.WIDE.U32 R2, R20, 0x4, R2 ;  /* 0x0000000414027825 */ /* 0x001fc600078e0002 */
[----:B------:R-:W-:-:S04]  /*0200*/  IADD3 R4, P1, PT, R2, 0x10, RZ ;  /* 0x0000001002047810 */ /* 0x000fc80007f3e0ff */
[----:B------:R-:W-:-:S09]  /*0210*/  IADD3.X R5, PT, PT, RZ, R3, RZ, P1, !PT ;  /* 0x00000003ff057210 */ /* 0x000fd20000ffe4ff */
.L_x_99:
[----:B------:R-:W0:Y:S01]  /*0220*/  LDC.64 R14, c[0x0][0x388] ;  /* 0x0000e200ff0e7b82 */ /* 0x000e220000000a00 */
[----:B------:R-:W-:Y:S02]  /*0230*/  MOV R2, R4 ;  /* 0x0000000400027202 */ /* 0x000fe40000000f00 */
[----:B------:R-:W-:-:S05]  /*0240*/  MOV R3, R5 ;  /* 0x0000000500037202 */ /* 0x000fca0000000f00 */
[----:B------:R-:W2:Y:S04]  /*0250*/  LDG.E R25, desc[UR4][R2.64+-0x10] ;  /* 0xfffff00402197981 */ /* 0x000ea8000c1e1900 */
[----:B------:R-:W3:Y:S04]  /*0260*/  LDG.E R23, desc[UR4][R2.64+-0xc] ;  /* 0xfffff40402177981 */ /* 0x000ee8000c1e1900 */
[----:B------:R-:W4:Y:S04]  /*0270*/  LDG.E R29, desc[UR4][R2.64+-0x8] ;  /* 0xfffff804021d7981 */ /* 0x000f28000c1e1900 */
[----:B------:R-:W5:Y:S01]  /*0280*/  LDG.E R28, desc[UR4][R2.64+-0x4] ;  /* 0xfffffc04021c7981 */ /* 0x000f62000c1e1900 */
[----:B0-----:R-:W-:-:S05]  /*0290*/  IMAD.WIDE R14, R18, 0x4, R14 ;  /* 0x00000004120e7825 */ /* 0x001fca00078e020e */
[----:B------:R0:W2:Y:S01]  /*02a0*/  LDG.E R26, desc[UR4][R14.64] ;  /* 0x000000040e1a7981 */ /* 0x0000a2000c1e1900 */
[----:B------:R-:W-:-:S04]  /*02b0*/  IMAD.WIDE R12, R17, 0x4, R14 ;  /* 0x00000004110c7825 */ /* 0x000fc800078e020e */
[C---:B------:R-:W-:Y:S02]  /*02c0*/  IMAD.WIDE R4, R17.reuse, 0x4, R12 ;  /* 0x0000000411047825 */ /* 0x040fe400078e020c */
[----:B------:R-:W3:Y:S02]  /*02d0*/  LDG.E R12, desc[UR4][R12.64] ;  /* 0x000000040c0c7981 */ /* 0x000ee4000c1e1900 */
[C---:B------:R-:W-:Y:S02]  /*02e0*/  IMAD.WIDE R8, R17.reuse, 0x4, R4 ;  /* 0x0000000411087825 */ /* 0x040fe400078e0204 */
[----:B------:R-:W4:Y:S02]  /*02f0*/  LDG.E R4, desc[UR4][R4.64] ;  /* 0x0000000404047981 */ /* 0x000f24000c1e1900 */
[C---:B------:R-:W-:Y:S02]  /*0300*/  IMAD.WIDE R6, R17.reuse, 0x4, R8 ;  /* 0x0000000411067825 */ /* 0x040fe400078e0208 */
[----:B------:R-:W5:Y:S02]  /*0310*/  LDG.E R8, desc[UR4][R8.64] ;  /* 0x0000000408087981 */ /* 0x000f64000c1e1900 */
[----:B------:R-:W-:-:S02]  /*0320*/  IMAD.WIDE R10, R17, 0x4, R6 ;  /* 0x00000004110a7825 */ /* 0x000fc400078e0206 */
[----:B------:R-:W5:Y:S04]  /*0330*/  LDG.E R5, desc[UR4][R2.64] ;  /* 0x0000000402057981 */ /* 0x000f68000c1e1900 */
[----:B------:R-:W5:Y:S01]  /*0340*/  LDG.E R6, desc[UR4][R6.64] ;  /* 0x0000000406067981 */ /* 0x000f62000c1e1900 */
[----:B0-----:R-:W-:-:S03]  /*0350*/  IMAD.WIDE R14, R17, 0x4, R10 ;  /* 0x00000004110e7825 */ /* 0x001fc600078e020a */
[----:B------:R-:W5:Y:S04]  /*0360*/  LDG.E R10, desc[UR4][R10.64] ;  /* 0x000000040a0a7981 */ /* 0x000f68000c1e1900 */
[----:B------:R-:W5:Y:S04]  /*0370*/  LDG.E R13, desc[UR4][R14.64] ;  /* 0x000000040e0d7981 */ /* 0x000f68000c1e1900 */
[----:B------:R-:W5:Y:S04]  /*0380*/  LDG.E R7, desc[UR4][R2.64+0x4] ;  /* 0x0000040402077981 */ /* 0x000f68000c1e1900 */
[----:B------:R-:W5:Y:S01]  /*0390*/  LDG.E R9, desc[UR4][R2.64+0xc] ;  /* 0x00000c0402097981 */ /* 0x000f62000c1e1900 */
[----:B--2---:R-:W-:Y:S01]  /*03a0*/  FFMA R26, R25, R26, R24 ;  /* 0x0000001a191a7223 */ /* 0x004fe20000000018 */
[----:B------:R-:W-:-:S02]  /*03b0*/  IMAD.WIDE R24, R17, 0x4, R14 ;  /* 0x0000000411187825 */ /* 0x000fc400078e020e */
[----:B------:R-:W2:Y:S04]  /*03c0*/  LDG.E R14, desc[UR4][R2.64+0x8] ;  /* 0x00000804020e7981 */ /* 0x000ea8000c1e1900 */
[----:B------:R-:W2:Y:S01]  /*03d0*/  LDG.E R24, desc[UR4][R24.64] ;  /* 0x0000000418187981 */ /* 0x000ea2000c1e1900 */
[----:B---3--:R-:W-:Y:S01]  /*03e0*/  FFMA R12, R23, R12, R26 ;  /* 0x0000000c170c7223 */ /* 0x008fe2000000001a */
[----:B------:R-:W-:-:S03]  /*03f0*/  IADD3 R22, PT, PT, R22, 0x8, RZ ;  /* 0x0000000816167810 */ /* 0x000fc60007ffe0ff */
[----:B----4-:R-:W-:Y:S01]  /*0400*/  FFMA R29, R29, R4, R12 ;  /* 0x000000041d1d7223 */ /* 0x010fe2000000000c */
[----:B------:R-:W-:-:S03]  /*0410*/  ISETP.NE.AND P1, PT, R22, RZ, PT ;  /* 0x000000ff1600720c */ /* 0x000fc60003f25270 */
[----:B-----5:R-:W-:Y:S01]  /*0420*/  FFMA R8, R28, R8, R29 ;  /* 0x000000081c087223 */ /* 0x020fe2000000001d */
[----:B------:R-:W-:-:S03]  /*0430*/  IADD3 R4, P2, PT, R2, 0x20, RZ ;  /* 0x0000002002047810 */ /* 0x000fc60007f5e0ff */
[----:B------:R-:W-:Y:S01]  /*0440*/  FFMA R6, R5, R6, R8 ;  /* 0x0000000605067223 */ /* 0x000fe20000000008 */
[----:B------:R-:W-:Y:S02]  /*0450*/  IADD3.X R5, PT, PT, RZ, R3, RZ, P2, !PT ;  /* 0x00000003ff057210 */ /* 0x000fe400017fe4ff */
[----:B------:R-:W-:Y:S01]  /*0460*/  LEA R18, R17, R18, 0x3 ;  /* 0x0000001211127211 */ /* 0x000fe200078e18ff */
[----:B------:R-:W-:-:S04]  /*0470*/  FFMA R7, R7, R10, R6 ;  /* 0x0000000a07077223 */ /* 0x000fc80000000006 */
[----:B--2---:R-:W-:-:S04]  /*0480*/  FFMA R14, R14, R13, R7 ;  /* 0x0000000d0e0e7223 */ /* 0x004fc80000000007 */
[----:B------:R-:W-:Y:S01]  /*0490*/  FFMA R24, R9, R24, R14 ;  /* 0x0000001809187223 */ /* 0x000fe2000000000e */
[----:B------:R-:W-:Y:S06]  /*04a0*/  @P1 BRA `(.L_x_99) ;  /* 0xfffffffc005c1947 */ /* 0x000fec000383ffff */
.L_x_98:
[----:B------:R-:W-:Y:S05]  /*04b0*/  @!P0 BRA `(.L_x_97) ;  /* 0x0000000000fc8947 */ /* 0x000fea0003800000 */
[----:B------:R-:W-:Y:S02]  /*04c0*/  ISETP.GE.U32.AND P1, PT, R27, 0x4, PT ;  /* 0x000000041b00780c */ /* 0x000fe40003f26070 */
[----:B------:R-:W-:-:S04]  /*04d0*/  LOP3.LUT R14, R19, 0x3, RZ, 0xc0, !PT ;  /* 0x00000003130e7812 */ /* 0x000fc800078ec0ff */
[----:B------:R-:W-:-:S07]  /*04e0*/  ISETP.NE.AND P0, PT, R14, RZ, PT ;  /* 0x000000ff0e00720c */ /* 0x000fce0003f05270 */
[----:B------:R-:W-:Y:S06]  /*04f0*/  @!P1 BRA `(.L_x_100) ;  /* 0x00000000006c9947 */ /* 0x000fec0003800000 */
[----:B------:R-:W0:Y:S01]  /*0500*/  LDC.64 R4, c[0x0][0x388] ;  /* 0x0000e200ff047b82 */ /* 0x000e220000000a00 */
[----:B------:R-:W1:Y:S01]  /*0510*/  LDCU.64 UR6, c[0x0][0x380] ;  /* 0x00007000ff0677ac */ /* 0x000e620008000a00 */
[----:B------:R-:W-:Y:S01]  /*0520*/  IMAD R7, R21, R17, R0 ;  /* 0x0000001115077224 */ /* 0x000fe200078e0200 */
[CC--:B------:R-:W-:Y:S02]  /*0530*/  IADD3 R3, PT, PT, R20.reuse, R21.reuse, RZ ;  /* 0x0000001514037210 */ /* 0x0c0fe40007ffe0ff */
[----:B------:R-:W-:-:S03]  /*0540*/  IADD3 R8, P1, PT, R20, R21, RZ ;  /* 0x0000001514087210 */ /* 0x000fc60007f3e0ff */
[----:B------:R-:W2:Y:S01]  /*0550*/  LDC.64 R12, c[0x0][0x380] ;  /* 0x0000e000ff0c7b82 */ /* 0x000ea20000000a00 */
[----:B0-----:R-:W-:-:S04]  /*0560*/  IMAD.WIDE R4, R7, 0x4, R4 ;  /* 0x0000000407047825 */ /* 0x001fc800078e0204 */
[----:B------:R-:W-:Y:S02]  /*0570*/  IMAD.WIDE R6, R17, 0x4, R4 ;  /* 0x0000000411067825 */ /* 0x000fe400078e0204 */
[----:B------:R-:W3:Y:S02]  /*0580*/  LDG.E R4, desc[UR4][R4.64] ;  /* 0x0000000404047981 */ /* 0x000ee4000c1e1900 */
[----:B--2---:R-:W-:Y:S01]  /*0590*/  IMAD.WIDE.U32 R12, R3, 0x4, R12 ;  /* 0x00000004030c7825 */ /* 0x004fe200078e000c */
[----:B------:R-:W-:Y:S02]  /*05a0*/  IADD3.X R3, PT, PT, RZ, RZ, RZ, P1, !PT ;  /* 0x000000ffff037210 */ /* 0x000fe40000ffe4ff */
[----:B-1----:R-:W-:-:S03]  /*05b0*/  LEA R2, P1, R8, UR6, 0x2 ;  /* 0x0000000608027c11 */ /* 0x002fc6000f8210ff */
[----:B------:R-:W3:Y:S01]  /*05c0*/  LDG.E R13, desc[UR4][R12.64] ;  /* 0x000000040c0d7981 */ /* 0x000ee2000c1e1900 */
[----:B------:R-:W-:Y:S01]  /*05d0*/  LEA.HI.X R3, R8, UR7, R3, 0x2, P1 ;  /* 0x0000000708037c11 */ /* 0x000fe200088f1403 */
[C---:B------:R-:W-:Y:S02]  /*05e0*/  IMAD.WIDE R8, R17.reuse, 0x4, R6 ;  /* 0x0000000411087825 */ /* 0x040fe400078e0206 */
[----:B------:R-:W2:Y:S04]  /*05f0*/  LDG.E R6, desc[UR4][R6.64] ;  /* 0x0000000406067981 */ /* 0x000ea8000c1e1900 */
[----:B------:R-:W2:Y:S01]  /*0600*/  LDG.E R15, desc[UR4][R2.64+0x4] ;  /* 0x00000404020f7981 */ /* 0x000ea2000c1e1900 */
[----:B------:R-:W-:-:S03]  /*0610*/  IMAD.WIDE R10, R17, 0x4, R8 ;  /* 0x00000004110a7825 */ /* 0x000fc600078e0208 */
[----:B------:R-:W4:Y:S04]  /*0620*/  LDG.E R22, desc[UR4][R8.64] ;  /* 0x0000000408167981 */ /* 0x000f28000c1e1900 */
[----:B------:R-:W4:Y:S04]  /*0630*/  LDG.E R18, desc[UR4][R2.64+0x8] ;  /* 0x0000080402127981 */ /* 0x000f28000c1e1900 */
[----:B------:R-:W5:Y:S04]  /*0640*/  LDG.E R26, desc[UR4][R2.64+0xc] ;  /* 0x00000c04021a7981 */ /* 0x000f68000c1e1900 */
[----:B------:R-:W5:Y:S01]  /*0650*/  LDG.E R10, desc[UR4][R10.64] ;  /* 0x000000040a0a7981 */ /* 0x000f62000c1e1900 */
[----:B------:R-:W-:Y:S01]  /*0660*/  IADD3 R21, PT, PT, R21, 0x4, RZ ;  /* 0x0000000415157810 */ /* 0x000fe20007ffe0ff */
[----:B---3--:R-:W-:-:S04]  /*0670*/  FFMA R24, R13, R4, R24 ;  /* 0x000000040d187223 */ /* 0x008fc80000000018 */
[----:B--2---:R-:W-:-:S04]  /*0680*/  FFMA R15, R15, R6, R24 ;  /* 0x000000060f0f7223 */ /* 0x004fc80000000018 */
[----:B----4-:R-:W-:-:S04]  /*0690*/  FFMA R15, R18, R22, R15 ;  /* 0x00000016120f7223 */ /* 0x010fc8000000000f */
[----:B-----5:R-:W-:-:S07]  /*06a0*/  FFMA R24, R26, R10, R15 ;  /* 0x0000000a1a187223 */ /* 0x020fce000000000f */
.L_x_100:
[----:B------:R-:W-:Y:S05]  /*06b0*/  @!P0 BRA `(.L_x_97) ;  /* 0x00000000007c8947 */ /* 0x000fea0003800000 */
[----:B------:R-:W-:Y:S01]  /*06c0*/  ISETP.NE.AND P1, PT, R14, 0x1, PT ;  /* 0x000000010e00780c */ /* 0x000fe20003f25270 */
[----:B------:R-:W0:Y:S01]  /*06d0*/  LDC.64 R10, c[0x0][0x380] ;  /* 0x0000e000ff0a7b82 */ /* 0x000e220000000a00 */
[----:B------:R-:W-:-:S04]  /*06e0*/  LOP3.LUT R19, R19, 0x1, RZ, 0xc0, !PT ;  /* 0x0000000113137812 */ /* 0x000fc800078ec0ff */
[----:B------:R-:W-:-:S03]  /*06f0*/  ISETP.NE.U32.AND P0, PT, R19, 0x1, PT ;  /* 0x000000011300780c */ /* 0x000fc60003f05070 */
[----:B------:R-:W1:Y:S04]  /*0700*/  LDC.64 R8, c[0x0][0x388] ;  /* 0x0000e200ff087b82 */ /* 0x000e680000000a00 */
[CC--:B------:R-:W-:Y:S02]  /*0710*/  @P1 IADD3 R13, PT, PT, R20.reuse, R21.reuse, RZ ;  /* 0x00000015140d1210 */ /* 0x0c0fe40007ffe0ff */
[----:B------:R-:W-:Y:S02]  /*0720*/  @P1 IADD3 R12, P2, PT, R20, R21, RZ ;  /* 0x00000015140c1210 */ /* 0x000fe40007f5e0ff */
[----:B------:R-:W2:Y:S02]  /*0730*/  @P1 LDC.64 R2, c[0x0][0x380] ;  /* 0x0000e000ff021b82 */ /* 0x000ea40000000a00 */
[----:B------:R-:W-:-:S06]  /*0740*/  @P1 IADD3.X R14, PT, PT, RZ, RZ, RZ, P2, !PT ;  /* 0x000000ffff0e1210 */ /* 0x000fcc00017fe4ff */
[----:B------:R-:W3:Y:S01]  /*0750*/  LDC.64 R4, c[0x0][0x380] ;  /* 0x0000e000ff047b82 */ /* 0x000ee20000000a00 */
[----:B0-----:R-:W-:-:S04]  /*0760*/  @P1 IMAD.WIDE.U32 R10, R13, 0x4, R10 ;  /* 0x000000040d0a1825 */ /* 0x001fc800078e000a */
[C---:B------:R-:W-:Y:S01]  /*0770*/  @P1 IMAD R13, R21.reuse, R17, R0 ;  /* 0x00000011150d1224 */ /* 0x040fe200078e0200 */
[----:B------:R-:W-:Y:S01]  /*0780*/  @P1 IADD3 R21, PT, PT, R21, 0x2, RZ ;  /* 0x0000000215151810 */ /* 0x000fe20007ffe0ff */
[----:B------:R-:W4:Y:S01]  /*0790*/  @P1 LDG.E R11, desc[UR4][R10.64] ;  /* 0x000000040a0b1981 */ /* 0x000f22000c1e1900 */
[----:B------:R-:W0:Y:S01]  /*07a0*/  LDC.64 R6, c[0x0][0x388] ;  /* 0x0000e200ff067b82 */ /* 0x000e220000000a00 */
[----:B-1----:R-:W-:Y:S01]  /*07b0*/  @P1 IMAD.WIDE R8, R13, 0x4, R8 ;  /* 0x000000040d081825 */ /* 0x002fe200078e0208 */
[----:B------:R-:W-:Y:S02]  /*07c0*/  @!P0 IADD3 R15, PT, PT, R20, R21, RZ ;  /* 0x00000015140f8210 */ /* 0x000fe40007ffe0ff */
[----:B--2---:R-:W-:Y:S01]  /*07d0*/  @P1 LEA R2, P2, R12, R2, 0x2 ;  /* 0x000000020c021211 */ /* 0x004fe200078410ff */
[----:B------:R-:W-:-:S03]  /*07e0*/  @!P0 IMAD R21, R21, R17, R0 ;  /* 0x0000001115158224 */ /* 0x000fc600078e0200 */
[----:B------:R-:W-:Y:S01]  /*07f0*/  @P1 LEA.HI.X R3, R12, R3, R14, 0x2, P2 ;  /* 0x000000030c031211 */ /* 0x000fe200010f140e */
[----:B------:R-:W-:Y:S01]  /*0800*/  @P1 IMAD.WIDE R12, R17, 0x4, R8 ;  /* 0x00000004110c1825 */ /* 0x000fe200078e0208 */
[----:B------:R-:W4:Y:S03]  /*0810*/  @P1 LDG.E R14, desc[UR4][R8.64] ;  /* 0x00000004080e1981 */ /* 0x000f26000c1e1900 */
[----:B---3--:R-:W-:Y:S01]  /*0820*/  @!P0 IMAD.WIDE.U32 R4, R15, 0x4, R4 ;  /* 0x000000040f048825 */ /* 0x008fe200078e0004 */
[----:B------:R-:W2:Y:S04]  /*0830*/  @P1 LDG.E R2, desc[UR4][R2.64+0x4] ;  /* 0x0000040402021981 */ /* 0x000ea8000c1e1900 */
[----:B------:R-:W2:Y:S01]  /*0840*/  @P1 LDG.E R12, desc[UR4][R12.64] ;  /* 0x000000040c0c1981 */ /* 0x000ea2000c1e1900 */
[----:B0-----:R-:W-:-:S03]  /*0850*/  @!P0 IMAD.WIDE R6, R21, 0x4, R6 ;  /* 0x0000000415068825 */ /* 0x001fc600078e0206 */
[----:B------:R-:W3:Y:S04]  /*0860*/  @!P0 LDG.E R5, desc[UR4][R4.64] ;  /* 0x0000000404058981 */ /* 0x000ee8000c1e1900 */
[----:B------:R-:W3:Y:S01]  /*0870*/  @!P0 LDG.E R6, desc[UR4][R6.64] ;  /* 0x0000000406068981 */ /* 0x000ee2000c1e1900 */
[----:B----4-:R-:W-:-:S04]  /*0880*/  @P1 FFMA R11, R11, R14, R24 ;  /* 0x0000000e0b0b1223 */ /* 0x010fc80000000018 */
[----:B--2---:R-:W-:-:S04]  /*0890*/  @P1 FFMA R24, R2, R12, R11 ;  /* 0x0000000c02181223 */ /* 0x004fc8000000000b */
[----:B---3--:R-:W-:-:S07]  /*08a0*/  @!P0 FFMA R24, R5, R6, R24 ;  /* 0x0000000605188223 */ /* 0x008fce0000000018 */
.L_x_97:
[----:B------:R-:W0:Y:S01]  /*08b0*/  LDC.64 R2, c[0x0][0x390] ;  /* 0x0000e400ff027b82 */ /* 0x000e220000000a00 */
[----:B------:R-:W-:-:S04]  /*08c0*/  IMAD R17, R16, R17, R0 ;  /* 0x0000001110117224 */ /* 0x000fc800078e0200 */
[----:B0-----:R-:W-:-:S05]  /*08d0*/  IMAD.WIDE R2, R17, 0x4, R2 ;  /* 0x0000000411027825 */ /* 0x001fca00078e0202 */
[----:B------:R-:W-:Y:S01]  /*08e0*/  STG.E desc[UR4][R2.64], R24 ;  /* 0x0000001802007986 */ /* 0x000fe2000c101904 */
[----:B------:R-:W-:Y:S05]  /*08f0*/  EXIT ;  /* 0x000000000000794d */ /* 0x000fea0003800000 */
.L_x_101:
        /* <DEDUP_REMOVED lines=16> */
.L_x_207:


//--------------------- .text._Z20matrixMultiplicationImEvPKT_S2_PS0_iii --------------------------
	.section	.text._Z20matrixMultiplicationImEvPKT_S2_PS0_iii,"ax",@progbits
	.align	128
        .global         _Z20matrixMultiplicationImEvPKT_S2_PS0_iii
        .type           _Z20matrixMultiplicationImEvPKT_S2_PS0_iii,@function
        .size           _Z20matrixMultiplicationImEvPKT_S2_PS0_iii,(.L_x_208 - _Z20matrixMultiplicationImEvPKT_S2_PS0_iii)
        .other          _Z20matrixMultiplicationImEvPKT_S2_PS0_iii,@"STO_CUDA_ENTRY STV_DEFAULT"
_Z20matrixMultiplicationImEvPKT_S2_PS0_iii:
.text._Z20matrixMultiplicationImEvPKT_S2_PS0_iii:
        /* <DEDUP_REMOVED lines=14> */
[----:B------:R-:W0:Y:S01]  /*00e0*/  LDCU UR5, c[0x0][0x39c] ;  /* 0x00007380ff0577ac */ /* 0x000e220008000800 */
[----:B------:R-:W-:Y:S01]  /*00f0*/  CS2R R16, SRZ ;  /* 0x0000000000107805 */ /* 0x000fe2000001ff00 */
[----:B------:R-:W1:Y:S01]  /*0100*/  LDCU.64 UR8, c[0x0][0x358] ;  /* 0x00006b00ff0877ac */ /* 0x000e620008000a00 */
[----:B0-----:R-:W-:-:S09]  /*0110*/  UISETP.GE.AND UP0, UPT, UR5, 0x1, UPT ;  /* 0x000000010500788c */ /* 0x001fd2000bf06270 */
[----:B-1----:R-:W-:Y:S05]  /*0120*/  BRA.U !UP0, `(.L_x_102) ;  /* 0x0000000908947547 */ /* 0x002fea000b800000 */
[----:B------:R-:W-:Y:S02]  /*0130*/  UISETP.GE.U32.AND UP1, UPT, UR5, 0x8, UPT ;  /* 0x000000080500788c */ /* 0x000fe4000bf26070 */
[----:B------:R-:W-:Y:S01]  /*0140*/  IMAD R4, R2, UR5, RZ ;  /* 0x0000000502047c24 */ /* 0x000fe2000f8e02ff */
[----:B------:R-:W-:Y:S01]  /*0150*/  ULOP3.LUT UR6, UR5, 0x7, URZ, 0xc0, !UPT ;  /* 0x0000000705067892 */ /* 0x000fe2000f8ec0ff */
[----:B------:R-:W-:Y:S01]  /*0160*/  CS2R R16, SRZ ;  /* 0x0000000000107805 */ /* 0x000fe2000001ff00 */
[----:B------:R-:W-:Y:S02]  /*0170*/  UMOV UR4, URZ ;  /* 0x000000ff00047c82 */ /* 0x000fe40008000000 */
[----:B------:R-:W-:Y:S02]  /*0180*/  UISETP.NE.AND UP0, UPT, UR6, URZ, UPT ;  /* 0x000000ff0600728c */ /* 0x000fe4000bf05270 */
[----:B------:R-:W-:Y:S09]  /*0190*/  BRA.U !UP1, `(.L_x_103) ;  /* 0x00000005091c7547 */ /* 0x000ff2000b800000 */
[----:B------:R-:W0:Y:S01]  /*01a0*/  LDC.64 R6, c[0x0][0x380] ;  /* 0x0000e000ff067b82 */ /* 0x000e220000000a00 */
[----:B------:R-:W-:Y:S01]  /*01b0*/  ULOP3.LUT UR4, UR5, 0x7ffffff8, URZ, 0xc0, !UPT ;  /* 0x7ffffff805047892 */ /* 0x000fe2000f8ec0ff */
[----:B------:R-:W-:Y:S02]  /*01c0*/  CS2R R16, SRZ ;  /* 0x0000000000107805 */ /* 0x000fe4000001ff00 */
[----:B------:R-:W-:Y:S01]  /*01d0*/  MOV R5, R3 ;  /* 0x0000000300057202 */ /* 0x000fe20000000f00 */
[----:B------:R-:W-:Y:S01]  /*01e0*/  UIADD3 UR7, UPT, UPT, -UR4, URZ, URZ ;  /* 0x000000ff04077290 */ /* 0x000fe2000fffe1ff */
[----:B0-----:R-:W-:-:S03]  /*01f0*/  IMAD.WIDE.U32 R6, R4, 0x8, R6 ;  /* 0x0000000804067825 */ /* 0x001fc600078e0006 */
[----:B------:R-:W-:-:S04]  /*0200*/  IADD3 R6, P0, PT, R6, 0x20, RZ ;  /* 0x0000002006067810 */ /* 0x000fc80007f1e0ff */
[----:B------:R-:W-:-:S09]  /*0210*/  IADD3.X R7, PT, PT, RZ, R7, RZ, P0, !PT ;  /* 0x00000007ff077210 */ /* 0x000fd200007fe4ff */
.L_x_104:
[----:B------:R-:W0:Y:S01]  /*0220*/  LDC.64 R24, c[0x0][0x388] ;  /* 0x0000e200ff187b82 */ /* 0x000e220000000a00 */
[----:B------:R-:W2:Y:S04]  /*0230*/  LDG.E.64 R10, desc[UR8][R6.64+-0x20] ;  /* 0xffffe008060a7981 */ /* 0x000ea8000c1e1b00 */
[----:B------:R-:W3:Y:S04]  /*0240*/  LDG.E.64 R20, desc[UR8][R6.64+-0x18] ;  /* 0xffffe80806147981 */ /* 0x000ee8000c1e1b00 */
[----:B------:R-:W4:Y:S01]  /*0250*/  LDG.E.64 R12, desc[UR8][R6.64+-0x10] ;  /* 0xfffff008060c7981 */ /* 0x000f22000c1e1b00 */
[----:B0-----:R-:W-:-:S05]  /*0260*/  IMAD.WIDE R24, R5, 0x8, R24 ;  /* 0x0000000805187825 */ /* 0x001fca00078e0218 */
[----:B------:R-:W2:Y:S01]  /*0270*/  LDG.E.64 R22, desc[UR8][R24.64] ;  /* 0x0000000818167981 */ /* 0x000ea2000c1e1b00 */
[----:B------:R-:W-:-:S05]  /*0280*/  IMAD.WIDE R28, R0, 0x8, R24 ;  /* 0x00000008001c7825 */ /* 0x000fca00078e0218 */
[----:B------:R-:W3:Y:S01]  /*0290*/  LDG.E.64 R14, desc[UR8][R28.64] ;  /* 0x000000081c0e7981 */ /* 0x000ee2000c1e1b00 */
[----:B------:R-:W-:-:S05]  /*02a0*/  IMAD.WIDE R26, R0, 0x8, R28 ;  /* 0x00000008001a7825 */ /* 0x000fca00078e021c */
[----:B------:R-:W4:Y:S01]  /*02b0*/  LDG.E.64 R8, desc[UR8][R26.64] ;  /* 0x000000081a087981 */ /* 0x000f22000c1e1b00 */
[----:B------:R-:W-:-:S05]  /*02c0*/  IMAD.WIDE R18, R0, 0x8, R26 ;  /* 0x0000000800127825 */ /* 0x000fca00078e021a */
[----:B------:R-:W5:Y:S01]  /*02d0*/  LDG.E.64 R24, desc[UR8][R18.64] ;  /* 0x0000000812187981 */ /* 0x000f62000c1e1b00 */
[----:B--2---:R-:W-:Y:S02]  /*02e0*/  IMAD R23, R23, R10, RZ ;  /* 0x0000000a17177224 */ /* 0x004fe400078e02ff */
[----:B------:R-:W-:-:S04]  /*02f0*/  IMAD.WIDE.U32 R16, R10, R22, R16 ;  /* 0x000000160a107225 */ /* 0x000fc800078e0010 */
[----:B------:R-:W-:Y:S02]  /*0300*/  IMAD R23, R11, R22, R23 ;  /* 0x000000160b177224 */ /* 0x000fe400078e0217 */
[----:B------:R-:W5:Y:S03]  /*0310*/  LDG.E.64 R10, desc[UR8][R6.64+-0x8] ;  /* 0xfffff808060a7981 */ /* 0x000f66000c1e1b00 */
[----:B------:R-:W-:Y:S01]  /*0320*/  IADD3 R17, PT, PT, R17, R23, RZ ;  /* 0x0000001711117210 */ /* 0x000fe20007ffe0ff */
[----:B---3--:R-:W-:-:S04]  /*0330*/  IMAD R23, R15, R20, RZ ;  /* 0x000000140f177224 */ /* 0x008fc800078e02ff */
[-C--:B------:R-:W-:Y:S02]  /*0340*/  IMAD R23, R21, R14.reuse, R23 ;  /* 0x0000000e15177224 */ /* 0x080fe400078e0217 */
[----:B------:R-:W-:Y:S02]  /*0350*/  IMAD.WIDE.U32 R16, R20, R14, R16 ;  /* 0x0000000e14107225 */ /* 0x000fe400078e0010 */
[----:B------:R-:W2:Y:S02]  /*0360*/  LDG.E.64 R20, desc[UR8][R6.64] ;  /* 0x0000000806147981 */ /* 0x000ea4000c1e1b00 */
[----:B------:R-:W-:Y:S01]  /*0370*/  IMAD.WIDE R14, R0, 0x8, R18 ;  /* 0x00000008000e7825 */ /* 0x000fe200078e0212 */
[----:B------:R-:W-:-:S04]  /*0380*/  IADD3 R17, PT, PT, R17, R23, RZ ;  /* 0x0000001711117210 */ /* 0x000fc80007ffe0ff */
[----:B------:R-:W2:Y:S01]  /*0390*/  LDG.E.64 R22, desc[UR8][R14.64] ;  /* 0x000000080e167981 */ /* 0x000ea2000c1e1b00 */
[----:B----4-:R-:W-:Y:S02]  /*03a0*/  IMAD R9, R9, R12, RZ ;  /* 0x0000000c09097224 */ /* 0x010fe400078e02ff */
[----:B------:R-:W-:-:S04]  /*03b0*/  IMAD.WIDE R28, R0, 0x8, R14 ;  /* 0x00000008001c7825 */ /* 0x000fc800078e020e */
[-C--:B------:R-:W-:Y:S01]  /*03c0*/  IMAD R13, R13, R8.reuse, R9 ;  /* 0x000000080d0d7224 */ /* 0x080fe200078e0209 */
[----:B------:R0:W3:Y:S01]  /*03d0*/  LDG.E.64 R18, desc[UR8][R28.64] ;  /* 0x000000081c127981 */ /* 0x0000e2000c1e1b00 */
[----:B------:R-:W-:-:S03]  /*03e0*/  IMAD.WIDE.U32 R8, R12, R8, R16 ;  /* 0x000000080c087225 */ /* 0x000fc600078e0010 */
[----:B------:R-:W3:Y:S02]  /*03f0*/  LDG.E.64 R16, desc[UR8][R6.64+0x8] ;  /* 0x0000080806107981 */ /* 0x000ee4000c1e1b00 */
[----:B------:R-:W-:Y:S02]  /*0400*/  IADD3 R9, PT, PT, R9, R13, RZ ;  /* 0x0000000d09097210 */ /* 0x000fe40007ffe0ff */
[----:B------:R-:W4:Y:S01]  /*0410*/  LDG.E.64 R12, desc[UR8][R6.64+0x10] ;  /* 0x00001008060c7981 */ /* 0x000f22000c1e1b00 */
[----:B0-----:R-:W-:-:S05]  /*0420*/  IMAD.WIDE R28, R0, 0x8, R28 ;  /* 0x00000008001c7825 */ /* 0x001fca00078e021c */
[----:B------:R-:W4:Y:S01]  /*0430*/  LDG.E.64 R14, desc[UR8][R28.64] ;  /* 0x000000081c0e7981 */ /* 0x000f22000c1e1b00 */
[----:B-----5:R-:W-:-:S04]  /*0440*/  IMAD R27, R25, R10, RZ ;  /* 0x0000000a191b7224 */ /* 0x020fc800078e02ff */
[-C--:B------:R-:W-:Y:S02]  /*0450*/  IMAD R27, R11, R24.reuse, R27 ;  /* 0x000000180b1b7224 */ /* 0x080fe400078e021b */
[----:B------:R-:W-:Y:S02]  /*0460*/  IMAD.WIDE.U32 R24, R10, R24, R8 ;  /* 0x000000180a187225 */ /* 0x000fe400078e0008 */
[----:B------:R0:W5:Y:S02]  /*0470*/  LDG.E.64 R8, desc[UR8][R6.64+0x18] ;  /* 0x0000180806087981 */ /* 0x000164000c1e1b00 */
[----:B------:R-:W-:-:S06]  /*0480*/  IMAD.WIDE R10, R0, 0x8, R28 ;  /* 0x00000008000a7825 */ /* 0x000fcc00078e021c */
[----:B------:R-:W5:Y:S01]  /*0490*/  LDG.E.64 R10, desc[UR8][R10.64] ;  /* 0x000000080a0a7981 */ /* 0x000f62000c1e1b00 */
[----:B------:R-:W-:Y:S01]  /*04a0*/  IADD3 R25, PT, PT, R25, R27, RZ ;  /* 0x0000001b19197210 */ /* 0x000fe20007ffe0ff */
[----:B--2---:R-:W-:-:S04]  /*04b0*/  IMAD R23, R23, R20, RZ ;  /* 0x0000001417177224 */ /* 0x004fc800078e02ff */
[-C--:B------:R-:W-:Y:S02]  /*04c0*/  IMAD R23, R21, R22.reuse, R23 ;  /* 0x0000001615177224 */ /* 0x080fe400078e0217 */
[----:B------:R-:W-:-:S05]  /*04d0*/  IMAD.WIDE.U32 R20, R20, R22, R24 ;  /* 0x0000001614147225 */ /* 0x000fca00078e0018 */
[----:B------:R-:W-:Y:S01]  /*04e0*/  IADD3 R21, PT, PT, R21, R23, RZ ;  /* 0x0000001715157210 */ /* 0x000fe20007ffe0ff */
[----:B---3--:R-:W-:-:S04]  /*04f0*/  IMAD R19, R19, R16, RZ ;  /* 0x0000001013137224 */ /* 0x008fc800078e02ff */
[-C--:B------:R-:W-:Y:S02]  /*0500*/  IMAD R19, R17, R18.reuse, R19 ;  /* 0x0000001211137224 */ /* 0x080fe400078e0213 */
[----:B------:R-:W-:-:S05]  /*0510*/  IMAD.WIDE.U32 R16, R16, R18, R20 ;  /* 0x0000001210107225 */ /* 0x000fca00078e0014 */
[----:B------:R-:W-:Y:S01]  /*0520*/  IADD3 R17, PT, PT, R17, R19, RZ ;  /* 0x0000001311117210 */ /* 0x000fe20007ffe0ff */
[----:B----4-:R-:W-:Y:S01]  /*0530*/  IMAD R15, R15, R12, RZ ;  /* 0x0000000c0f0f7224 */ /* 0x010fe200078e02ff */
[----:B------:R-:W-:-:S03]  /*0540*/  UIADD3 UR7, UPT, UPT, UR7, 0x8, URZ ;  /* 0x0000000807077890 */ /* 0x000fc6000fffe0ff */
[-C--:B------:R-:W-:Y:S02]  /*0550*/  IMAD R15, R13, R14.reuse, R15 ;  /* 0x0000000e0d0f7224 */ /* 0x080fe400078e020f */
[----:B------:R-:W-:Y:S01]  /*0560*/  IMAD.WIDE.U32 R12, R12, R14, R16 ;  /* 0x0000000e0c0c7225 */ /* 0x000fe200078e0010 */
[----:B------:R-:W-:-:S04]  /*0570*/  UISETP.NE.AND UP1, UPT, UR7, URZ, UPT ;  /* 0x000000ff0700728c */ /* 0x000fc8000bf25270 */
[----:B------:R-:W-:Y:S02]  /*0580*/  IADD3 R13, PT, PT, R13, R15, RZ ;  /* 0x0000000f0d0d7210 */ /* 0x000fe40007ffe0ff */
[----:B0-----:R-:W-:Y:S02]  /*0590*/  IADD3 R6, P0, PT, R6, 0x40, RZ ;  /* 0x0000004006067810 */ /* 0x001fe40007f1e0ff */
[----:B------:R-:W-:Y:S02]  /*05a0*/  LEA R5, R0, R5, 0x3 ;  /* 0x0000000500057211 */ /* 0x000fe400078e18ff */
[----:B------:R-:W-:Y:S01]  /*05b0*/  IADD3.X R7, PT, PT, RZ, R7, RZ, P0, !PT ;  /* 0x00000007ff077210 */ /* 0x000fe200007fe4ff */
[----:B-----5:R-:W-:Y:S02]  /*05c0*/  IMAD R11, R11, R8, RZ ;  /* 0x000000080b0b7224 */ /* 0x020fe400078e02ff */
[----:B------:R-:W-:-:S04]  /*05d0*/  IMAD.WIDE.U32 R16, R8, R10, R12 ;  /* 0x0000000a08107225 */ /* 0x000fc800078e000c */
[----:B------:R-:W-:-:S05]  /*05e0*/  IMAD R11, R9, R10, R11 ;  /* 0x0000000a090b7224 */ /* 0x000fca00078e020b */
[----:B------:R-:W-:Y:S01]  /*05f0*/  IADD3 R17, PT, PT, R17, R11, RZ ;  /* 0x0000000b11117210 */ /* 0x000fe20007ffe0ff */
[----:B------:R-:W-:Y:S06]  /*0600*/  BRA.U UP1, `(.L_x_104) ;  /* 0xfffffffd01047547 */ /* 0x000fec000b83ffff */
.L_x_103:
[----:B------:R-:W-:Y:S05]  /*0610*/  BRA.U !UP0, `(.L_x_102) ;  /* 0x0000000508587547 */ /* 0x000fea000b800000 */
[----:B------:R-:W-:Y:S02]  /*0620*/  UISETP.GE.U32.AND UP0, UPT, UR6, 0x4, UPT ;  /* 0x000000040600788c */ /* 0x000fe4000bf06070 */
[----:B------:R-:W-:-:S04]  /*0630*/  ULOP3.LUT UR7, UR5, 0x3, URZ, 0xc0, !UPT ;  /* 0x0000000305077892 */ /* 0x000fc8000f8ec0ff */
[----:B------:R-:W-:-:S03]  /*0640*/  UISETP.NE.AND UP1, UPT, UR7, URZ, UPT ;  /* 0x000000ff0700728c */ /* 0x000fc6000bf25270 */
[----:B------:R-:W-:Y:S08]  /*0650*/  BRA.U !UP0, `(.L_x_105) ;  /* 0x00000001089c7547 */ /* 0x000ff0000b800000 */
[----:B------:R-:W0:Y:S01]  /*0660*/  LDC.64 R18, c[0x0][0x380] ;  /* 0x0000e000ff127b82 */ /* 0x000e220000000a00 */
[----:B------:R-:W1:Y:S01]  /*0670*/  LDCU.64 UR10, c[0x0][0x380] ;  /* 0x00007000ff0a77ac */ /* 0x000e620008000a00 */
[----:B------:R-:W-:Y:S01]  /*0680*/  IADD3 R5, PT, PT, R4, UR4, RZ ;  /* 0x0000000404057c10 */ /* 0x000fe2000fffe0ff */
[----:B------:R-:W-:Y:S01]  /*0690*/  IMAD R7, R0, UR4, R3 ;  /* 0x0000000400077c24 */ /* 0x000fe2000f8e0203 */
[----:B------:R-:W-:-:S04]  /*06a0*/  IADD3 R6, P0, PT, R4, UR4, RZ ;  /* 0x0000000404067c10 */ /* 0x000fc8000ff1e0ff */
[----:B------:R-:W2:Y:S01]  /*06b0*/  LDC.64 R26, c[0x0][0x388] ;  /* 0x0000e200ff1a7b82 */ /* 0x000ea20000000a00 */
[----:B0-----:R-:W-:Y:S01]  /*06c0*/  IMAD.WIDE.U32 R18, R5, 0x8, R18 ;  /* 0x0000000805127825 */ /* 0x001fe200078e0012 */
[----:B------:R-:W-:Y:S02]  /*06d0*/  IADD3.X R5, PT, PT, RZ, RZ, RZ, P0, !PT ;  /* 0x000000ffff057210 */ /* 0x000fe400007fe4ff */
[----:B-1----:R-:W-:-:S03]  /*06e0*/  LEA R24, P0, R6, UR10, 0x3 ;  /* 0x0000000a06187c11 */ /* 0x002fc6000f8018ff */
[----:B------:R-:W3:Y:S01]  /*06f0*/  LDG.E.64 R18, desc[UR8][R18.64] ;  /* 0x0000000812127981 */ /* 0x000ee2000c1e1b00 */
[----:B--2---:R-:W-:-:S05]  /*0700*/  IMAD.WIDE R26, R7, 0x8, R26 ;  /* 0x00000008071a7825 */ /* 0x004fca00078e021a */
[----:B------:R-:W3:Y:S01]  /*0710*/  LDG.E.64 R20, desc[UR8][R26.64] ;  /* 0x000000081a147981 */ /* 0x000ee2000c1e1b00 */
[----:B------:R-:W-:Y:S01]  /*0720*/  LEA.HI.X R25, R6, UR11, R5, 0x3, P0 ;  /* 0x0000000b06197c11 */ /* 0x000fe200080f1c05 */
[----:B------:R-:W-:-:S04]  /*0730*/  IMAD.WIDE R28, R0, 0x8, R26 ;  /* 0x00000008001c7825 */ /* 0x000fc800078e021a */
[----:B------:R-:W2:Y:S04]  /*0740*/  LDG.E.64 R12, desc[UR8][R24.64+0x8] ;  /* 0x00000808180c7981 */ /* 0x000ea8000c1e1b00 */
[----:B------:R0:W2:Y:S04]  /*0750*/  LDG.E.64 R14, desc[UR8][R28.64] ;  /* 0x000000081c0e7981 */ /* 0x0000a8000c1e1b00 */
[----:B------:R-:W4:Y:S04]  /*0760*/  LDG.E.64 R8, desc[UR8][R24.64+0x10] ;  /* 0x0000100818087981 */ /* 0x000f28000c1e1b00 */
[----:B------:R-:W5:Y:S01]  /*0770*/  LDG.E.64 R6, desc[UR8][R24.64+0x18] ;  /* 0x0000180818067981 */ /* 0x000f62000c1e1b00 */
[----:B0-----:R-:W-:-:S05]  /*0780*/  IMAD.WIDE R28, R0, 0x8, R28 ;  /* 0x00000008001c7825 */ /* 0x001fca00078e021c */
[----:B------:R-:W4:Y:S01]  /*0790*/  LDG.E.64 R10, desc[UR8][R28.64] ;  /* 0x000000081c0a7981 */ /* 0x000f22000c1e1b00 */
[----:B------:R-:W-:-:S06]  /*07a0*/  IMAD.WIDE R22, R0, 0x8, R28 ;  /* 0x0000000800167825 */ /* 0x000fcc00078e021c */
[----:B------:R-:W5:Y:S01]  /*07b0*/  LDG.E.64 R22, desc[UR8][R22.64] ;  /* 0x0000000816167981 */ /* 0x000f62000c1e1b00 */
[----:B------:R-:W-:Y:S01]  /*07c0*/  UIADD3 UR4, UPT, UPT, UR4, 0x4, URZ ;  /* 0x0000000404047890 */ /* 0x000fe2000fffe0ff */
[----:B---3--:R-:W-:Y:S02]  /*07d0*/  IMAD R5, R21, R18, RZ ;  /* 0x0000001215057224 */ /* 0x008fe400078e02ff */
[----:B------:R-:W-:-:S04]  /*07e0*/  IMAD.WIDE.U32 R16, R18, R20, R16 ;  /* 0x0000001412107225 */ /* 0x000fc800078e0010 */
[----:B------:R-:W-:-:S05]  /*07f0*/  IMAD R5, R19, R20, R5 ;  /* 0x0000001413057224 */ /* 0x000fca00078e0205 */
[----:B------:R-:W-:Y:S01]  /*0800*/  IADD3 R17, PT, PT, R17, R5, RZ ;  /* 0x0000000511117210 */ /* 0x000fe20007ffe0ff */
[----:B--2---:R-:W-:-:S04]  /*0810*/  IMAD R5, R15, R12, RZ ;  /* 0x0000000c0f057224 */ /* 0x004fc800078e02ff */
[-C--:B------:R-:W-:Y:S02]  /*0820*/  IMAD R5, R13, R14.reuse, R5 ;  /* 0x0000000e0d057224 */ /* 0x080fe400078e0205 */
[----:B------:R-:W-:-:S05]  /*0830*/  IMAD.WIDE.U32 R12, R12, R14, R16 ;  /* 0x0000000e0c0c7225 */ /* 0x000fca00078e0010 */
[----:B------:R-:W-:Y:S01]  /*0840*/  IADD3 R13, PT, PT, R13, R5, RZ ;  /* 0x000000050d0d7210 */ /* 0x000fe20007ffe0ff */
[----:B----4-:R-:W-:-:S04]  /*0850*/  IMAD R5, R11, R8, RZ ;  /* 0x000000080b057224 */ /* 0x010fc800078e02ff */
[-C--:B------:R-:W-:Y:S02]  /*0860*/  IMAD R5, R9, R10.reuse, R5 ;  /* 0x0000000a09057224 */ /* 0x080fe400078e0205 */
[----:B------:R-:W-:-:S04]  /*0870*/  IMAD.WIDE.U32 R8, R8, R10, R12 ;  /* 0x0000000a08087225 */ /* 0x000fc800078e000c */
[----:B-----5:R-:W-:Y:S01]  /*0880*/  IMAD R11, R23, R6, RZ ;  /* 0x00000006170b7224 */ /* 0x020fe200078e02ff */
[----:B------:R-:W-:-:S03]  /*0890*/  IADD3 R9, PT, PT, R9, R5, RZ ;  /* 0x0000000509097210 */ /* 0x000fc60007ffe0ff */
[-C--:B------:R-:W-:Y:S02]  /*08a0*/  IMAD R11, R7, R22.reuse, R11 ;  /* 0x00000016070b7224 */ /* 0x080fe400078e020b */
[----:B------:R-:W-:-:S05]  /*08b0*/  IMAD.WIDE.U32 R16, R6, R22, R8 ;  /* 0x0000001606107225 */ /* 0x000fca00078e0008 */
[----:B------:R-:W-:-:S07]  /*08c0*/  IADD3 R17, PT, PT, R17, R11, RZ ;  /* 0x0000000b11117210 */ /* 0x000fce0007ffe0ff */
.L_x_105:
[----:B------:R-:W-:Y:S05]  /*08d0*/  BRA.U !UP1, `(.L_x_102) ;  /* 0x0000000109a87547 */ /* 0x000fea000b800000 */
[----:B------:R-:W-:Y:S02]  /*08e0*/  UISETP.NE.AND UP0, UPT, UR7, 0x1, UPT ;  /* 0x000000010700788c */ /* 0x000fe4000bf05270 */
[----:B------:R-:W-:-:S04]  /*08f0*/  ULOP3.LUT UR5, UR5, 0x1, URZ, 0xc0, !UPT ;  /* 0x0000000105057892 */ /* 0x000fc8000f8ec0ff */
[----:B------:R-:W-:-:S03]  /*0900*/  UISETP.NE.U32.AND UP1, UPT, UR5, 0x1, UPT ;  /* 0x000000010500788c */ /* 0x000fc6000bf25070 */
        /* <DEDUP_REMOVED lines=11> */
[----:B--2---:R-:W-:Y:S01]  /*09c0*/  IMAD.WIDE R14, R15, 0x8, R8 ;  /* 0x000000080f0e7825 */ /* 0x004fe200078e0208 */
[----:B------:R-:W-:-:S04]  /*09d0*/  LEA.HI.X R13, R10, UR7, R5, 0x3, P0 ;  /* 0x000000070a0d7c11 */ /* 0x000fc800080f1c05 */
[----:B------:R-:W3:Y:S01]  /*09e0*/  LDG.E.64 R8, desc[UR8][R14.64] ;  /* 0x000000080e087981 */ /* 0x000ee2000c1e1b00 */
[----:B------:R-:W-:-:S03]  /*09f0*/  IMAD.WIDE R10, R0, 0x8, R14 ;  /* 0x00000008000a7825 */ /* 0x000fc600078e020e */
[----:B------:R-:W2:Y:S04]  /*0a00*/  LDG.E.64 R12, desc[UR8][R12.64+0x8] ;  /* 0x000008080c0c7981 */ /* 0x000ea8000c1e1b00 */
[----:B------:R-:W2:Y:S01]  /*0a10*/  LDG.E.64 R10, desc[UR8][R10.64] ;  /* 0x000000080a0a7981 */ /* 0x000ea2000c1e1b00 */
        /* <DEDUP_REMOVED lines=8> */
[----:B------:R-:W-:-:S07]  /*0aa0*/  IADD3 R17, PT, PT, R17, R5, RZ ;  /* 0x0000000511117210 */ /* 0x000fce0007ffe0ff */
.L_x_106:
[----:B------:R-:W-:Y:S05]  /*0ab0*/  BRA.U UP1, `(.L_x_102) ;  /* 0x0000000101307547 */ /* 0x000fea000b800000 */
[----:B------:R-:W0:Y:S01]  /*0ac0*/  LDC.64 R6, c[0x0][0x380] ;  /* 0x0000e000ff067b82 */ /* 0x000e220000000a00 */
[----:B------:R-:W-:Y:S01]  /*0ad0*/  IADD3 R5, PT, PT, R4, UR4, RZ ;  /* 0x0000000404057c10 */ /* 0x000fe2000fffe0ff */
[----:B------:R-:W-:-:S06]  /*0ae0*/  IMAD R11, R0, UR4, R3 ;  /* 0x00000004000b7c24 */ /* 0x000fcc000f8e0203 */
[----:B------:R-:W1:Y:S01]  /*0af0*/  LDC.64 R8, c[0x0][0x388] ;  /* 0x0000e200ff087b82 */ /* 0x000e620000000a00 */
[----:B0-----:R-:W-:-:S06]  /*0b00*/  IMAD.WIDE.U32 R4, R5, 0x8, R6 ;  /* 0x0000000805047825 */ /* 0x001fcc00078e0006 */
[----:B------:R-:W2:Y:S01]  /*0b10*/  LDG.E.64 R4, desc[UR8][R4.64] ;  /* 0x0000000804047981 */ /* 0x000ea2000c1e1b00 */
[----:B-1----:R-:W-:-:S06]  /*0b20*/  IMAD.WIDE R6, R11, 0x8, R8 ;  /* 0x000000080b067825 */ /* 0x002fcc00078e0208 */
[----:B------:R-:W2:Y:S02]  /*0b30*/  LDG.E.64 R6, desc[UR8][R6.64] ;  /* 0x0000000806067981 */ /* 0x000ea4000c1e1b00 */
[----:B--2---:R-:W-:Y:S02]  /*0b40*/  IMAD R9, R7, R4, RZ ;  /* 0x0000000407097224 */ /* 0x004fe400078e02ff */
[----:B------:R-:W-:-:S04]  /*0b50*/  IMAD.WIDE.U32 R16, R4, R6, R16 ;  /* 0x0000000604107225 */ /* 0x000fc800078e0010 */
[----:B------:R-:W-:-:S05]  /*0b60*/  IMAD R9, R5, R6, R9 ;  /* 0x0000000605097224 */ /* 0x000fca00078e0209 */
[----:B------:R-:W-:-:S07]  /*0b70*/  IADD3 R17, PT, PT, R17, R9, RZ ;  /* 0x0000000911117210 */ /* 0x000fce0007ffe0ff */
.L_x_102:
[----:B------:R-:W0:Y:S01]  /*0b80*/  LDC.64 R4, c[0x0][0x390] ;  /* 0x0000e400ff047b82 */ /* 0x000e220000000a00 */
[----:B------:R-:W-:-:S04]  /*0b90*/  IMAD R3, R2, R0, R3 ;  /* 0x0000000002037224 */ /* 0x000fc800078e0203 */
[----:B0-----:R-:W-:-:S05]  /*0ba0*/  IMAD.WIDE R2, R3, 0x8, R4 ;  /* 0x0000000803027825 */ /* 0x001fca00078e0204 */
[----:B------:R-:W-:Y:S01]  /*0bb0*/  STG.E.64 desc[UR8][R2.64], R16 ;  /* 0x0000001002007986 */ /* 0x000fe2000c101b08 */
[----:B------:R-:W-:Y:S05]  /*0bc0*/  EXIT ;  /* 0x000000000000794d */ /* 0x000fea0003800000 */
.L_x_107:
        /* <DEDUP_REMOVED lines=11> */
.L_x_208:


//--------------------- .text._Z20matrixMultiplicationIjEvPKT_S2_PS0_iii --------------------------
	.section	.text._Z20matrixMultiplicationIjEvPKT_S2_PS0_iii,"ax",@progbits
	.align	128
        .global         _Z20matrixMultiplicationIjEvPKT_S2_PS0_iii
        .type           _Z20matrixMultiplicationIjEvPKT_S2_PS0_iii,@function
        .size           _Z20matrixMultiplicationIjEvPKT_S2_PS0_iii,(.L_x_209 - _Z20matrixMultiplicationIjEvPKT_S2_PS0_iii)
        .other          _Z20matrixMultiplicationIjEvPKT_S2_PS0_iii,@"STO_CUDA_ENTRY STV_DEFAULT"
_Z20matrixMultiplicationIjEvPKT_S2_PS0_iii:
.text._Z20matrixMultiplicationIjEvPKT_S2_PS0_iii:
        /* <DEDUP_REMOVED lines=34> */
.L_x_110:
[----:B------:R-:W0:Y:S01]  /*0220*/  LDC.64 R14, c[0x0][0x388] ;  /* 0x0000e200ff0e7b82 */ /* 0x000e220000000a00 */
        /* <DEDUP_REMOVED lines=22> */
[----:B--2---:R-:W-:-:S02]  /*0390*/  IMAD R26, R25, R26, R24 ;  /* 0x0000001a191a7224 */ /* 0x004fc400078e0218 */
[----:B------:R-:W-:Y:S02]  /*03a0*/  IMAD.WIDE R24, R17, 0x4, R14 ;  /* 0x0000000411187825 */ /* 0x000fe400078e020e */
[----:B------:R0:W2:Y:S04]  /*03b0*/  LDG.E R14, desc[UR4][R2.64+0x8] ;  /* 0x00000804020e7981 */ /* 0x0000a8000c1e1900 */
[----:B------:R-:W2:Y:S01]  /*03c0*/  LDG.E R24, desc[UR4][R24.64] ;  /* 0x0000000418187981 */ /* 0x000ea2000c1e1900 */
[----:B---3--:R-:W-:Y:S01]  /*03d0*/  IMAD R12, R23, R12, R26 ;  /* 0x0000000c170c7224 */ /* 0x008fe200078e021a */
[----:B------:R-:W-:-:S03]  /*03e0*/  IADD3 R22, PT, PT, R22, 0x8, RZ ;  /* 0x0000000816167810 */ /* 0x000fc60007ffe0ff */
[----:B----4-:R-:W-:Y:S01]  /*03f0*/  IMAD R29, R29, R4, R12 ;  /* 0x000000041d1d7224 */ /* 0x010fe200078e020c */
[----:B------:R-:W-:-:S03]  /*0400*/  ISETP.NE.AND P1, PT, R22, RZ, PT ;  /* 0x000000ff1600720c */ /* 0x000fc60003f25270 */
[----:B-----5:R-:W-:Y:S01]  /*0410*/  IMAD R8, R28, R8, R29 ;  /* 0x000000081c087224 */ /* 0x020fe200078e021d */
[----:B------:R-:W-:-:S03]  /*0420*/  IADD3 R4, P2, PT, R2, 0x20, RZ ;  /* 0x0000002002047810 */ /* 0x000fc60007f5e0ff */
[----:B------:R-:W-:Y:S01]  /*0430*/  IMAD R5, R5, R6, R8 ;  /* 0x0000000605057224 */ /* 0x000fe200078e0208 */
[----:B0-----:R-:W-:Y:S02]  /*0440*/  IADD3.X R3, PT, PT, RZ, R3, RZ, P2, !PT ;  /* 0x00000003ff037210 */ /* 0x001fe400017fe4ff */
[----:B------:R-:W-:Y:S01]  /*0450*/  LEA R18, R17, R18, 0x3 ;  /* 0x0000001211127211 */ /* 0x000fe200078e18ff */
[----:B------:R-:W-:-:S04]  /*0460*/  IMAD R5, R7, R10, R5 ;  /* 0x0000000a07057224 */ /* 0x000fc800078e0205 */
[----:B--2---:R-:W-:-:S04]  /*0470*/  IMAD R5, R14, R13, R5 ;  /* 0x0000000d0e057224 */ /* 0x004fc800078e0205 */
[----:B------:R-:W-:Y:S01]  /*0480*/  IMAD R24, R9, R24, R5 ;  /* 0x0000001809187224 */ /* 0x000fe200078e0205 */
[----:B------:R-:W-:Y:S06]  /*0490*/  @P1 BRA `(.L_x_110) ;  /* 0xfffffffc00601947 */ /* 0x000fec000383ffff */
.L_x_109:
        /* <DEDUP_REMOVED lines=28> */
[----:B---3--:R-:W-:-:S04]  /*0660*/  IMAD R24, R13, R4, R24 ;  /* 0x000000040d187224 */ /* 0x008fc800078e0218 */
[----:B--2---:R-:W-:-:S04]  /*0670*/  IMAD R15, R15, R6, R24 ;  /* 0x000000060f0f7224 */ /* 0x004fc800078e0218 */
[----:B----4-:R-:W-:-:S04]  /*0680*/  IMAD R15, R18, R22, R15 ;  /* 0x00000016120f7224 */ /* 0x010fc800078e020f */
[----:B-----5:R-:W-:-:S07]  /*0690*/  IMAD R24, R26, R10, R15 ;  /* 0x0000000a1a187224 */ /* 0x020fce00078e020f */
.L_x_111:
        /* <DEDUP_REMOVED lines=29> */
[----:B----4-:R-:W-:-:S04]  /*0870*/  @P1 IMAD R11, R11, R14, R24 ;  /* 0x0000000e0b0b1224 */ /* 0x010fc800078e0218 */
[----:B--2---:R-:W-:-:S04]  /*0880*/  @P1 IMAD R24, R2, R12, R11 ;  /* 0x0000000c02181224 */ /* 0x004fc800078e020b */
[----:B---3--:R-:W-:-:S07]  /*0890*/  @!P0 IMAD R24, R5, R6, R24 ;  /* 0x0000000605188224 */ /* 0x008fce00078e0218 */
.L_x_108:
[----:B------:R-:W0:Y:S01]  /*08a0*/  LDC.64 R2, c[0x0][0x390] ;  /* 0x0000e400ff027b82 */ /* 0x000e220000000a00 */
[----:B------:R-:W-:-:S04]  /*08b0*/  IMAD R17, R16, R17, R0 ;  /* 0x0000001110117224 */ /* 0x000fc800078e0200 */
[----:B0-----:R-:W-:-:S05]  /*08c0*/  IMAD.WIDE R2, R17, 0x4, R2 ;  /* 0x0000000411027825 */ /* 0x001fca00078e0202 */
[----:B------:R-:W-:Y:S01]  /*08d0*/  STG.E desc[UR4][R2.64], R24 ;  /* 0x0000001802007986 */ /* 0x000fe2000c101904 */
[----:B------:R-:W-:Y:S05]  /*08e0*/  EXIT ;  /* 0x000000000000794d */ /* 0x000fea0003800000 */
.L_x_112:
        /* <DEDUP_REMOVED lines=9> */
.L_x_209:


//--------------------- .text._Z20matrixMultiplicationItEvPKT_S2_PS0_iii --------------------------
	.section	.text._Z20matrixMultiplicationItEvPKT_S2_PS0_iii,"ax",@progbits
	.align	128
        .global         _Z20matrixMultiplicationItEvPKT_S2_PS0_iii
        .type           _Z20matrixMultiplicationItEvPKT_S2_PS0_iii,@function
        .size           _Z20matrixMultiplicationItEvPKT_S2_PS0_iii,(.L_x_210 - _Z20matrixMultiplicationItEvPKT_S2_PS0_iii)
        .other          _Z20matrixMultiplicationItEvPKT_S2_PS0_iii,@"STO_CUDA_ENTRY STV_DEFAULT"
_Z20matrixMultiplicationItEvPKT_S2_PS0_iii:
.text._Z20matrixMultiplicationItEvPKT_S2_PS0_iii:
        /* <DEDUP_REMOVED lines=15> */
[----:B------:R-:W-:Y:S01]  /*00f0*/  PRMT R19, RZ, 0x7610, R19 ;  /* 0x00007610ff137816 */ /* 0x000fe20000000013 */
[----:B------:R-:W1:Y:S01]  /*0100*/  LDCU.64 UR8, c[0x0][0x358] ;  /* 0x00006b00ff0877ac */ /* 0x000e620008000a00 */
[----:B0-----:R-:W-:-:S09]  /*0110*/  UISETP.GE.AND UP0, UPT, UR5, 0x1, UPT ;  /* 0x000000010500788c */ /* 0x001fd2000bf06270 */
[----:B-1----:R-:W-:Y:S05]  /*0120*/  BRA.U !UP0, `(.L_x_113) ;  /* 0x0000000908ac7547 */ /* 0x002fea000b800000 */
[----:B------:R-:W-:Y:S02]  /*0130*/  UISETP.GE.U32.AND UP1, UPT, UR5, 0x8, UPT ;  /* 0x000000080500788c */ /* 0x000fe4000bf26070 */
[----:B------:R-:W-:Y:S01]  /*0140*/  IMAD R16, R14, UR5, RZ ;  /* 0x000000050e107c24 */ /* 0x000fe2000f8e02ff */
[----:B------:R-:W-:Y:S01]  /*0150*/  ULOP3.LUT UR6, UR5, 0x7, URZ, 0xc0, !UPT ;  /* 0x0000000705067892 */ /* 0x000fe2000f8ec0ff */
[----:B------:R-:W-:Y:S01]  /*0160*/  PRMT R19, RZ, 0x7610, R19 ;  /* 0x00007610ff137816 */ /* 0x000fe20000000013 */
[----:B------:R-:W-:Y:S02]  /*0170*/  UMOV UR4, URZ ;  /* 0x000000ff00047c82 */ /* 0x000fe40008000000 */
[----:B------:R-:W-:Y:S02]  /*0180*/  UISETP.NE.AND UP0, UPT, UR6, URZ, UPT ;  /* 0x000000ff0600728c */ /* 0x000fe4000bf05270 */
[----:B------:R-:W-:Y:S09]  /*0190*/  BRA.U !UP1, `(.L_x_114) ;  /* 0x0000000509287547 */ /* 0x000ff2000b800000 */
[----:B------:R-:W0:Y:S01]  /*01a0*/  LDC.64 R2, c[0x0][0x380] ;  /* 0x0000e000ff027b82 */ /* 0x000e220000000a00 */
[----:B------:R-:W-:Y:S01]  /*01b0*/  ULOP3.LUT UR4, UR5, 0x7ffffff8, URZ, 0xc0, !UPT ;  /* 0x7ffffff805047892 */ /* 0x000fe2000f8ec0ff */
[----:B------:R-:W-:Y:S01]  /*01c0*/  PRMT R19, RZ, 0x7610, R19 ;  /* 0x00007610ff137816 */ /* 0x000fe20000000013 */
[----:B------:R-:W-:Y:S02]  /*01d0*/  IMAD.MOV.U32 R18, RZ, RZ, R0 ;  /* 0x000000ffff127224 */ /* 0x000fe400078e0000 */
[----:B------:R-:W-:Y:S01]  /*01e0*/  UIADD3 UR7, UPT, UPT, -UR4, URZ, URZ ;  /* 0x000000ff04077290 */ /* 0x000fe2000fffe1ff */
[----:B0-----:R-:W-:-:S03]  /*01f0*/  IMAD.WIDE.U32 R2, R16, 0x2, R2 ;  /* 0x0000000210027825 */ /* 0x001fc600078e0002 */
[----:B------:R-:W-:-:S05]  /*0200*/  IADD3 R2, P0, PT, R2, 0x8, RZ ;  /* 0x0000000802027810 */ /* 0x000fca0007f1e0ff */
[----:B------:R-:W-:-:S08]  /*0210*/  IMAD.X R3, RZ, RZ, R3, P0 ;  /* 0x000000ffff037224 */ /* 0x000fd000000e0603 */
.L_x_115:
[----:B------:R-:W0:Y:S01]  /*0220*/  LDC.64 R8, c[0x0][0x388] ;  /* 0x0000e200ff087b82 */ /* 0x000e220000000a00 */
[----:B------:R-:W2:Y:S04]  /*0230*/  LDG.E.U16 R20, desc[UR8][R2.64+-0x8] ;  /* 0xfffff80802147981 */ /* 0x000ea8000c1e1500 */
[----:B------:R-:W3:Y:S04]  /*0240*/  LDG.E.U16 R26, desc[UR8][R2.64+-0x6] ;  /* 0xfffffa08021a7981 */ /* 0x000ee8000c1e1500 */
[----:B------:R-:W4:Y:S04]  /*0250*/  LDG.E.U16 R24, desc[UR8][R2.64+-0x4] ;  /* 0xfffffc0802187981 */ /* 0x000f28000c1e1500 */
[----:B------:R-:W5:Y:S04]  /*0260*/  LDG.E.U16 R22, desc[UR8][R2.64+-0x2] ;  /* 0xfffffe0802167981 */ /* 0x000f68000c1e1500 */
[----:B------:R-:W5:Y:S04]  /*0270*/  LDG.E.U16 R27, desc[UR8][R2.64] ;  /* 0x00000008021b7981 */ /* 0x000f68000c1e1500 */
[----:B------:R-:W5:Y:S01]  /*0280*/  LDG.E.U16 R29, desc[UR8][R2.64+0x2] ;  /* 0x00000208021d7981 */ /* 0x000f62000c1e1500 */
[----:B0-----:R-:W-:-:S05]  /*0290*/  IMAD.WIDE R8, R18, 0x2, R8 ;  /* 0x0000000212087825 */ /* 0x001fca00078e0208 */
[----:B------:R0:W3:Y:S01]  /*02a0*/  LDG.E.U16 R17, desc[UR8][R8.64] ;  /* 0x0000000808117981 */ /* 0x0000e2000c1e1500 */
[----:B------:R-:W-:-:S05]  /*02b0*/  IMAD.WIDE R10, R15, 0x2, R8 ;  /* 0x000000020f0a7825 */ /* 0x000fca00078e0208 */
[----:B------:R1:W4:Y:S01]  /*02c0*/  LDG.E.U16 R21, desc[UR8][R10.64] ;  /* 0x000000080a157981 */ /* 0x000322000c1e1500 */
[----:B------:R-:W-:-:S05]  /*02d0*/  IMAD.WIDE R12, R15, 0x2, R10 ;  /* 0x000000020f0c7825 */ /* 0x000fca00078e020a */
[----:B------:R1:W5:Y:S01]  /*02e0*/  LDG.E.U16 R25, desc[UR8][R12.64] ;  /* 0x000000080c197981 */ /* 0x000362000c1e1500 */
[----:B------:R-:W-:-:S05]  /*02f0*/  IMAD.WIDE R4, R15, 0x2, R12 ;  /* 0x000000020f047825 */ /* 0x000fca00078e020c */
[----:B------:R-:W5:Y:S01]  /*0300*/  LDG.E.U16 R23, desc[UR8][R4.64] ;  /* 0x0000000804177981 */ /* 0x000f62000c1e1500 */
[----:B------:R-:W-:-:S05]  /*0310*/  IMAD.WIDE R6, R15, 0x2, R4 ;  /* 0x000000020f067825 */ /* 0x000fca00078e0204 */
[----:B------:R-:W5:Y:S01]  /*0320*/  LDG.E.U16 R28, desc[UR8][R6.64] ;  /* 0x00000008061c7981 */ /* 0x000f62000c1e1500 */
[----:B0-----:R-:W-:-:S03]  /*0330*/  IMAD.WIDE R8, R15, 0x2, R6 ;  /* 0x000000020f087825 */ /* 0x001fc600078e0206 */
[----:B------:R-:W5:Y:S04]  /*0340*/  LDG.E.U16 R5, desc[UR8][R2.64+0x4] ;  /* 0x0000040802057981 */ /* 0x000f68000c1e1500 */
[----:B------:R-:W5:Y:S01]  /*0350*/  LDG.E.U16 R4, desc[UR8][R8.64] ;  /* 0x0000000808047981 */ /* 0x000f62000c1e1500 */
[----:B-1----:R-:W-:-:S03]  /*0360*/  IMAD.WIDE R10, R15, 0x2, R8 ;  /* 0x000000020f0a7825 */ /* 0x002fc600078e0208 */
[----:B------:R0:W5:Y:S04]  /*0370*/  LDG.E.U16 R7, desc[UR8][R2.64+0x6] ;  /* 0x0000060802077981 */ /* 0x000168000c1e1500 */
[----:B------:R4:W5:Y:S01]  /*0380*/  LDG.E.U16 R6, desc[UR8][R10.64] ;  /* 0x000000080a067981 */ /* 0x000962000c1e1500 */
[----:B------:R-:W-:-:S06]  /*0390*/  IMAD.WIDE R12, R15, 0x2, R10 ;  /* 0x000000020f0c7825 */ /* 0x000fcc00078e020a */
[----:B------:R-:W5:Y:S01]  /*03a0*/  LDG.E.U16 R12, desc[UR8][R12.64] ;  /* 0x000000080c0c7981 */ /* 0x000f62000c1e1500 */
[----:B------:R-:W-:Y:S01]  /*03b0*/  PRMT R19, R19, 0x9910, RZ ;  /* 0x0000991013137816 */ /* 0x000fe200000000ff */
[----:B------:R-:W-:-:S04]  /*03c0*/  UIADD3 UR7, UPT, UPT, UR7, 0x8, URZ ;  /* 0x0000000807077890 */ /* 0x000fc8000fffe0ff */
[----:B------:R-:W-:Y:S01]  /*03d0*/  UISETP.NE.AND UP1, UPT, UR7, URZ, UPT ;  /* 0x000000ff0700728c */ /* 0x000fe2000bf25270 */
[----:B0-----:R-:W-:Y:S01]  /*03e0*/  IADD3 R2, P0, PT, R2, 0x10, RZ ;  /* 0x0000001002027810 */ /* 0x001fe20007f1e0ff */
[----:B------:R-:W-:-:S04]  /*03f0*/  IMAD R18, R15, 0x8, R18 ;  /* 0x000000080f127824 */ /* 0x000fc800078e0212 */
[----:B------:R-:W-:Y:S01]  /*0400*/  IMAD.X R3, RZ, RZ, R3, P0 ;  /* 0x000000ffff037224 */ /* 0x000fe200000e0603 */
[----:B--2---:R-:W-:Y:S02]  /*0410*/  PRMT R8, R20, 0x9910, RZ ;  /* 0x0000991014087816 */ /* 0x004fe400000000ff */
[----:B---3--:R-:W-:Y:S01]  /*0420*/  PRMT R9, R17, 0x9910, RZ ;  /* 0x0000991011097816 */ /* 0x008fe200000000ff */
[----:B------:R-:W-:-:S04]  /*0430*/  IMAD.MOV.U32 R17, RZ, RZ, R19 ;  /* 0x000000ffff117224 */ /* 0x000fc800078e0013 */
[----:B------:R-:W-:Y:S01]  /*0440*/  IMAD R17, R8, R9, R17 ;  /* 0x0000000908117224 */ /* 0x000fe200078e0211 */
[----:B------:R-:W-:Y:S02]  /*0450*/  PRMT R9, R26, 0x9910, RZ ;  /* 0x000099101a097816 */ /* 0x000fe400000000ff */
[----:B----4-:R-:W-:Y:S02]  /*0460*/  PRMT R10, R21, 0x9910, RZ ;  /* 0x00009910150a7816 */ /* 0x010fe400000000ff */
[----:B------:R-:W-:-:S05]  /*0470*/  PRMT R8, R17, 0x9910, RZ ;  /* 0x0000991011087816 */ /* 0x000fca00000000ff */
[----:B------:R-:W-:Y:S01]  /*0480*/  IMAD R8, R9, R10, R8 ;  /* 0x0000000a09087224 */ /* 0x000fe200078e0208 */
[----:B------:R-:W-:Y:S02]  /*0490*/  PRMT R9, R24, 0x9910, RZ ;  /* 0x0000991018097816 */ /* 0x000fe400000000ff */
[----:B-----5:R-:W-:Y:S02]  /*04a0*/  PRMT R10, R25, 0x9910, RZ ;  /* 0x00009910190a7816 */ /* 0x020fe400000000ff */
[----:B------:R-:W-:-:S05]  /*04b0*/  PRMT R8, R8, 0x9910, RZ ;  /* 0x0000991008087816 */ /* 0x000fca00000000ff */
[----:B------:R-:W-:Y:S01]  /*04c0*/  IMAD R8, R9, R10, R8 ;  /* 0x0000000a09087224 */ /* 0x000fe200078e0208 */
[----:B------:R-:W-:Y:S02]  /*04d0*/  PRMT R9, R22, 0x9910, RZ ;  /* 0x0000991016097816 */ /* 0x000fe400000000ff */
[----:B------:R-:W-:Y:S02]  /*04e0*/  PRMT R10, R23, 0x9910, RZ ;  /* 0x00009910170a7816 */ /* 0x000fe400000000ff */
        /* <DEDUP_REMOVED lines=8> */
[----:B------:R-:W-:Y:S01]  /*0570*/  PRMT R4, R8, 0x9910, RZ ;  /* 0x0000991008047816 */ /* 0x000fe200000000ff */
[----:B------:R-:W-:-:S04]  /*0580*/  IMAD.MOV.U32 R8, RZ, RZ, R10 ;  /* 0x000000ffff087224 */ /* 0x000fc800078e000a */
        /* <DEDUP_REMOVED lines=8> */
[----:B------:R-:W-:-:S05]  /*0610*/  IMAD R4, R5, R6, R4 ;  /* 0x0000000605047224 */ /* 0x000fca00078e0204 */
[----:B------:R-:W-:Y:S01]  /*0620*/  PRMT R19, R4, 0x7610, R19 ;  /* 0x0000761004137816 */ /* 0x000fe20000000013 */
[----:B------:R-:W-:Y:S06]  /*0630*/  BRA.U UP1, `(.L_x_115) ;  /* 0xfffffff901f87547 */ /* 0x000fec000b83ffff */
.L_x_114:
[----:B------:R-:W-:Y:S05]  /*0640*/  BRA.U !UP0, `(.L_x_113) ;  /* 0x0000000508647547 */ /* 0x000fea000b800000 */
[----:B------:R-:W-:Y:S02]  /*0650*/  UISETP.GE.U32.AND UP0, UPT, UR6, 0x4, UPT ;  /* 0x000000040600788c */ /* 0x000fe4000bf06070 */
[----:B------:R-:W-:-:S04]  /*0660*/  ULOP3.LUT UR7, UR5, 0x3, URZ, 0xc0, !UPT ;  /* 0x0000000305077892 */ /* 0x000fc8000f8ec0ff */
[----:B------:R-:W-:-:S03]  /*0670*/  UISETP.NE.AND UP1, UPT, UR7, URZ, UPT ;  /* 0x000000ff0700728c */ /* 0x000fc6000bf25270 */
[----:B------:R-:W-:Y:S08]  /*0680*/  BRA.U !UP0, `(.L_x_116) ;  /* 0x0000000108a07547 */ /* 0x000ff0000b800000 */
[----:B------:R-:W0:Y:S01]  /*0690*/  LDC.64 R8, c[0x0][0x380] ;  /* 0x0000e000ff087b82 */ /* 0x000e220000000a00 */
[----:B------:R-:W1:Y:S01]  /*06a0*/  LDCU.64 UR10, c[0x0][0x380] ;  /* 0x00007000ff0a77ac */ /* 0x000e620008000a00 */
[----:B------:R-:W-:Y:S02]  /*06b0*/  VIADD R3, R16, UR4 ;  /* 0x0000000410037c36 */ /* 0x000fe40008000000 */
[----:B------:R-:W-:-:S04]  /*06c0*/  IMAD R5, R15, UR4, R0 ;  /* 0x000000040f057c24 */ /* 0x000fc8000f8e0200 */
[----:B------:R-:W2:Y:S01]  /*06d0*/  LDC.64 R10, c[0x0][0x388] ;  /* 0x0000e200ff0a7b82 */ /* 0x000ea20000000a00 */
[----:B0-----:R-:W-:Y:S01]  /*06e0*/  IMAD.WIDE.U32 R8, R3, 0x2, R8 ;  /* 0x0000000203087825 */ /* 0x001fe200078e0008 */
[----:B------:R-:W-:-:S04]  /*06f0*/  IADD3 R3, P0, PT, R16, UR4, RZ ;  /* 0x0000000410037c10 */ /* 0x000fc8000ff1e0ff */
[----:B------:R0:W3:Y:S01]  /*0700*/  LDG.E.U16 R17, desc[UR8][R8.64] ;  /* 0x0000000808117981 */ /* 0x0000e2000c1e1500 */
[----:B--2---:R-:W-:-:S04]  /*0710*/  IMAD.WIDE R10, R5, 0x2, R10 ;  /* 0x00000002050a7825 */ /* 0x004fc800078e020a */
[----:B------:R-:W-:Y:S01]  /*0720*/  IMAD.X R4, RZ, RZ, RZ, P0 ;  /* 0x000000ffff047224 */ /* 0x000fe200000e06ff */
[----:B------:R2:W4:Y:S01]  /*0730*/  LDG.E.U16 R18, desc[UR8][R10.64] ;  /* 0x000000080a127981 */ /* 0x000522000c1e1500 */
[----:B-1----:R-:W-:Y:S01]  /*0740*/  LEA R2, P0, R3, UR10, 0x1 ;  /* 0x0000000a03027c11 */ /* 0x002fe2000f8008ff */
[----:B------:R-:W-:-:S03]  /*0750*/  IMAD.WIDE R12, R15, 0x2, R10 ;  /* 0x000000020f0c7825 */ /* 0x000fc600078e020a */
[----:B------:R-:W-:Y:S02]  /*0760*/  LEA.HI.X R3, R3, UR11, R4, 0x1, P0 ;  /* 0x0000000b03037c11 */ /* 0x000fe400080f0c04 */
[----:B------:R4:W5:Y:S04]  /*0770*/  LDG.E.U16 R23, desc[UR8][R12.64] ;  /* 0x000000080c177981 */ /* 0x000968000c1e1500 */
[----:B------:R-:W5:Y:S01]  /*0780*/  LDG.E.U16 R22, desc[UR8][R2.64+0x2] ;  /* 0x0000020802167981 */ /* 0x000f62000c1e1500 */
[----:B------:R-:W-:-:S03]  /*0790*/  IMAD.WIDE R20, R15, 0x2, R12 ;  /* 0x000000020f147825 */ /* 0x000fc600078e020c */
[----:B------:R-:W5:Y:S04]  /*07a0*/  LDG.E.U16 R5, desc[UR8][R2.64+0x4] ;  /* 0x0000040802057981 */ /* 0x000f68000c1e1500 */
[----:B------:R-:W5:Y:S01]  /*07b0*/  LDG.E.U16 R6, desc[UR8][R20.64] ;  /* 0x0000000814067981 */ /* 0x000f62000c1e1500 */
[----:B0-----:R-:W-:-:S03]  /*07c0*/  IMAD.WIDE R8, R15, 0x2, R20 ;  /* 0x000000020f087825 */ /* 0x001fc600078e0214 */
[----:B------:R-:W5:Y:S04]  /*07d0*/  LDG.E.U16 R4, desc[UR8][R2.64+0x6] ;  /* 0x0000060802047981 */ /* 0x000f68000c1e1500 */
[----:B------:R5:W5:Y:S01]  /*07e0*/  LDG.E.U16 R7, desc[UR8][R8.64] ;  /* 0x0000000808077981 */ /* 0x000b62000c1e1500 */
[----:B--2---:R-:W-:Y:S01]  /*07f0*/  PRMT R10, R19, 0x9910, RZ ;  /* 0x00009910130a7816 */ /* 0x004fe200000000ff */
[----:B------:R-:W-:Y:S01]  /*0800*/  UIADD3 UR4, UPT, UPT, UR4, 0x4, URZ ;  /* 0x0000000404047890 */ /* 0x000fe2000fffe0ff */
[----:B---3--:R-:W-:Y:S02]  /*0810*/  PRMT R11, R17, 0x9910, RZ ;  /* 0x00009910110b7816 */ /* 0x008fe400000000ff */
[----:B----4-:R-:W-:-:S05]  /*0820*/  PRMT R12, R18, 0x9910, RZ ;  /* 0x00009910120c7816 */ /* 0x010fca00000000ff */
[----:B------:R-:W-:Y:S01]  /*0830*/  IMAD R10, R11, R12, R10 ;  /* 0x0000000c0b0a7224 */ /* 0x000fe200078e020a */
[----:B-----5:R-:W-:-:S04]  /*0840*/  PRMT R8, R23, 0x9910, RZ ;  /* 0x0000991017087816 */ /* 0x020fc800000000ff */
        /* <DEDUP_REMOVED lines=11> */
[----:B------:R-:W-:-:S07]  /*0900*/  PRMT R19, R2, 0x7610, R19 ;  /* 0x0000761002137816 */ /* 0x000fce0000000013 */
.L_x_116:
[----:B------:R-:W-:Y:S05]  /*0910*/  BRA.U !UP1, `(.L_x_113) ;  /* 0x0000000109b07547 */ /* 0x000fea000b800000 */
[----:B------:R-:W-:Y:S02]  /*0920*/  UISETP.NE.AND UP0, UPT, UR7, 0x1, UPT ;  /* 0x000000010700788c */ /* 0x000fe4000bf05270 */
[----:B------:R-:W-:-:S04]  /*0930*/  ULOP3.LUT UR5, UR5, 0x1, URZ, 0xc0, !UPT ;  /* 0x0000000105057892 */ /* 0x000fc8000f8ec0ff */
[----:B------:R-:W-:-:S03]  /*0940*/  UISETP.NE.U32.AND UP1, UPT, UR5, 0x1, UPT ;  /* 0x000000010500788c */ /* 0x000fc6000bf25070 */
[----:B------:R-:W-:Y:S08]  /*0950*/  BRA.U !UP0, `(.L_x_117) ;  /* 0x00000001086c7547 */ /* 0x000ff0000b800000 */
[----:B------:R-:W0:Y:S01]  /*0960*/  LDC.64 R2, c[0x0][0x380] ;  /* 0x0000e000ff027b82 */ /* 0x000e220000000a00 */
[----:B------:R-:W1:Y:S01]  /*0970*/  LDCU.64 UR6, c[0x0][0x380] ;  /* 0x00007000ff0677ac */ /* 0x000e620008000a00 */
[----:B------:R-:W-:Y:S02]  /*0980*/  VIADD R7, R16, UR4 ;  /* 0x0000000410077c36 */ /* 0x000fe40008000000 */
[----:B------:R-:W-:-:S04]  /*0990*/  IMAD R9, R15, UR4, R0 ;  /* 0x000000040f097c24 */ /* 0x000fc8000f8e0200 */
[----:B------:R-:W2:Y:S01]  /*09a0*/  LDC.64 R4, c[0x0][0x388] ;  /* 0x0000e200ff047b82 */ /* 0x000ea20000000a00 */
[----:B0-----:R-:W-:Y:S01]  /*09b0*/  IMAD.WIDE.U32 R2, R7, 0x2, R2 ;  /* 0x0000000207027825 */ /* 0x001fe200078e0002 */
[----:B------:R-:W-:-:S05]  /*09c0*/  IADD3 R7, P0, PT, R16, UR4, RZ ;  /* 0x0000000410077c10 */ /* 0x000fca000ff1e0ff */
[----:B------:R-:W3:Y:S01]  /*09d0*/  LDG.E.U16 R2, desc[UR8][R2.64] ;  /* 0x0000000802027981 */ /* 0x000ee2000c1e1500 */
[----:B--2---:R-:W-:-:S04]  /*09e0*/  IMAD.WIDE R4, R9, 0x2, R4 ;  /* 0x0000000209047825 */ /* 0x004fc800078e0204 */
[----:B------:R-:W-:Y:S01]  /*09f0*/  IMAD.X R12, RZ, RZ, RZ, P0 ;  /* 0x000000ffff0c7224 */ /* 0x000fe200000e06ff */
[----:B------:R-:W2:Y:S01]  /*0a00*/  LDG.E.U16 R10, desc[UR8][R4.64] ;  /* 0x00000008040a7981 */ /* 0x000ea2000c1e1500 */
[----:B-1----:R-:W-:Y:S01]  /*0a10*/  LEA R6, P0, R7, UR6, 0x1 ;  /* 0x0000000607067c11 */ /* 0x002fe2000f8008ff */
[----:B------:R-:W-:-:S03]  /*0a20*/  IMAD.WIDE R8, R15, 0x2, R4 ;  /* 0x000000020f087825 */ /* 0x000fc600078e0204 */
[----:B------:R-:W-:-:S03]  /*0a30*/  LEA.HI.X R7, R7, UR7, R12, 0x1, P0 ;  /* 0x0000000707077c11 */ /* 0x000fc600080f0c0c */
[----:B------:R-:W4:Y:S04]  /*0a40*/  LDG.E.U16 R8, desc[UR8][R8.64] ;  /* 0x0000000808087981 */ /* 0x000f28000c1e1500 */
[----:B------:R-:W5:Y:S01]  /*0a50*/  LDG.E.U16 R6, desc[UR8][R6.64+0x2] ;  /* 0x0000020806067981 */ /* 0x000f62000c1e1500 */
[----:B------:R-:W-:Y:S01]  /*0a60*/  PRMT R19, R19, 0x9910, RZ ;  /* 0x0000991013137816 */ /* 0x000fe200000000ff */
[----:B------:R-:W-:Y:S01]  /*0a70*/  UIADD3 UR4, UPT, UPT, UR4, 0x2, URZ ;  /* 0x0000000204047890 */ /* 0x000fe2000fffe0ff */
[----:B---3--:R-:W-:-:S03]  /*0a80*/  PRMT R3, R2, 0x9910, RZ ;  /* 0x0000991002037816 */ /* 0x008fc600000000ff */
[----:B------:R-:W-:Y:S01]  /*0a90*/  IMAD.MOV.U32 R2, RZ, RZ, R19 ;  /* 0x000000ffff027224 */ /* 0x000fe200078e0013 */
[----:B--2---:R-:W-:-:S05]  /*0aa0*/  PRMT R4, R10, 0x9910, RZ ;  /* 0x000099100a047816 */ /* 0x004fca00000000ff */
[----:B------:R-:W-:Y:S01]  /*0ab0*/  IMAD R2, R3, R4, R2 ;  /* 0x0000000403027224 */ /* 0x000fe200078e0202 */
[----:B----4-:R-:W-:-:S04]  /*0ac0*/  PRMT R4, R8, 0x9910, RZ ;  /* 0x0000991008047816 */ /* 0x010fc800000000ff */
[----:B------:R-:W-:Y:S02]  /*0ad0*/  PRMT R2, R2, 0x9910, RZ ;  /* 0x0000991002027816 */ /* 0x000fe400000000ff */
[----:B-----5:R-:W-:-:S05]  /*0ae0*/  PRMT R3, R6, 0x9910, RZ ;  /* 0x0000991006037816 */ /* 0x020fca00000000ff */
[----:B------:R-:W-:-:S05]  /*0af0*/  IMAD R2, R3, R4, R2 ;  /* 0x0000000403027224 */ /* 0x000fca00078e0202 */
[----:B------:R-:W-:-:S07]  /*0b00*/  PRMT R19, R2, 0x7610, R19 ;  /* 0x0000761002137816 */ /* 0x000fce0000000013 */
.L_x_117:
[----:B------:R-:W-:Y:S05]  /*0b10*/  BRA.U UP1, `(.L_x_113) ;  /* 0x0000000101307547 */ /* 0x000fea000b800000 */
[----:B------:R-:W0:Y:S01]  /*0b20*/  LDC.64 R2, c[0x0][0x380] ;  /* 0x0000e000ff027b82 */ /* 0x000e220000000a00 */
[----:B------:R-:W-:Y:S02]  /*0b30*/  VIADD R7, R16, UR4 ;  /* 0x0000000410077c36 */ /* 0x000fe40008000000 */
[----:B------:R-:W-:-:S05]  /*0b40*/  IMAD R9, R15, UR4, R0 ;  /* 0x000000040f097c24 */ /* 0x000fca000f8e0200 */
[----:B------:R-:W1:Y:S01]  /*0b50*/  LDC.64 R4, c[0x0][0x388] ;  /* 0x0000e200ff047b82 */ /* 0x000e620000000a00 */
[----:B0-----:R-:W-:-:S06]  /*0b60*/  IMAD.WIDE.U32 R2, R7, 0x2, R2 ;  /* 0x0000000207027825 */ /* 0x001fcc00078e0002 */
[----:B------:R-:W2:Y:S01]  /*0b70*/  LDG.E.U16 R2, desc[UR8][R2.64] ;  /* 0x0000000802027981 */ /* 0x000ea2000c1e1500 */
[----:B-1----:R-:W-:-:S06]  /*0b80*/  IMAD.WIDE R4, R9, 0x2, R4 ;  /* 0x0000000209047825 */ /* 0x002fcc00078e0204 */
[----:B------:R-:W3:Y:S01]  /*0b90*/  LDG.E.U16 R4, desc[UR8][R4.64] ;  /* 0x0000000804047981 */ /* 0x000ee2000c1e1500 */
[----:B------:R-:W-:Y:S02]  /*0ba0*/  PRMT R7, R19, 0x9910, RZ ;  /* 0x0000991013077816 */ /* 0x000fe400000000ff */
[----:B--2---:R-:W-:Y:S02]  /*0bb0*/  PRMT R19, R2, 0x9910, RZ ;  /* 0x0000991002137816 */ /* 0x004fe400000000ff */
[----:B---3--:R-:W-:-:S05]  /*0bc0*/  PRMT R6, R4, 0x9910, RZ ;  /* 0x0000991004067816 */ /* 0x008fca00000000ff */
[----:B------:R-:W-:-:S07]  /*0bd0*/  IMAD R19, R19, R6, R7 ;  /* 0x0000000613137224 */ /* 0x000fce00078e0207 */
.L_x_113:
[----:B------:R-:W0:Y:S01]  /*0be0*/  LDC.64 R2, c[0x0][0x390] ;  /* 0x0000e400ff027b82 */ /* 0x000e220000000a00 */
[----:B------:R-:W-:-:S04]  /*0bf0*/  IMAD R15, R14, R15, R0 ;  /* 0x0000000f0e0f7224 */ /* 0x000fc800078e0200 */
[----:B0-----:R-:W-:-:S05]  /*0c00*/  IMAD.WIDE R2, R15, 0x2, R2 ;  /* 0x000000020f027825 */ /* 0x001fca00078e0202 */
[----:B------:R-:W-:Y:S01]  /*0c10*/  STG.E.U16 desc[UR8][R2.64], R19 ;  /* 0x0000001302007986 */ /* 0x000fe2000c101508 */
[----:B------:R-:W-:Y:S05]  /*0c20*/  EXIT ;  /* 0x000000000000794d */ /* 0x000fea0003800000 */
.L_x_118:
        /* <DEDUP_REMOVED lines=13> */
.L_x_210:


//--------------------- .text._Z20matrixMultiplicationIhEvPKT_S2_PS0_iii --------------------------
	.section	.text._Z20matrixMultiplicationIhEvPKT_S2_PS0_iii,"ax",@progbits
	.align	128
        .global         _Z20matrixMultiplicationIhEvPKT_S2_PS0_iii
        .type           _Z20matrixMultiplicationIhEvPKT_S2_PS0_iii,@function
        .size           _Z20matrixMultiplicationIhEvPKT_S2_PS0_iii,(.L_x_211 - _Z20matrixMultiplicationIhEvPKT_S2_PS0_iii)
        .other          _Z20matrixMultiplicationIhEvPKT_S2_PS0_iii,@"STO_CUDA_ENTRY STV_DEFAULT"
_Z20matrixMultiplicationIhEvPKT_S2_PS0_iii:
.text._Z20matrixMultiplicationIhEvPKT_S2_PS0_iii:
        /* <DEDUP_REMOVED lines=26> */
[----:B------:R-:W0:Y:S01]  /*01a0*/  LDCU.64 UR10, c[0x0][0x380] ;  /* 0x00007000ff0a77ac */ /* 0x000e220008000a00 */
[----:B------:R-:W-:Y:S01]  /*01b0*/  SHF.R.S32.HI R17, RZ, 0x1f, R13 ;  /* 0x0000001fff117819 */ /* 0x000fe2000001140d */
[----:B------:R-:W-:Y:S01]  /*01c0*/  IMAD.MOV.U32 R16, RZ, RZ, R0 ;  /* 0x000000ffff107224 */ /* 0x000fe200078e0000 */
[----:B------:R-:W-:Y:S01]  /*01d0*/  PRMT R18, RZ, 0x7610, R18 ;  /* 0x00007610ff127816 */ /* 0x000fe20000000012 */
[----:B------:R-:W-:Y:S01]  /*01e0*/  ULOP3.LUT UR4, UR5, 0x7ffffff8, URZ, 0xc0, !UPT ;  /* 0x7ffffff805047892 */ /* 0x000fe2000f8ec0ff */
[----:B------:R-:W1:Y:S03]  /*01f0*/  LDCU.64 UR12, c[0x0][0x388] ;  /* 0x00007100ff0c77ac */ /* 0x000e660008000a00 */
[----:B------:R-:W-:Y:S01]  /*0200*/  UIADD3 UR7, UPT, UPT, -UR4, URZ, URZ ;  /* 0x000000ff04077290 */ /* 0x000fe2000fffe1ff */
[----:B0-----:R-:W-:-:S04]  /*0210*/  IADD3 R2, P0, PT, R15, UR10, RZ ;  /* 0x0000000a0f027c10 */ /* 0x001fc8000ff1e0ff */
[----:B------:R-:W-:-:S04]  /*0220*/  IADD3 R2, P1, PT, R2, 0x3, RZ ;  /* 0x0000000302027810 */ /* 0x000fc80007f3e0ff */
[----:B-1----:R-:W-:-:S09]  /*0230*/  IADD3.X R3, PT, PT, RZ, UR11, RZ, P1, P0 ;  /* 0x0000000bff037c10 */ /* 0x002fd20008fe04ff */
.L_x_121:
[C---:B------:R-:W-:Y:S01]  /*0240*/  IADD3 R8, P0, PT, R16.reuse, UR12, RZ ;  /* 0x0000000c10087c10 */ /* 0x040fe2000ff1e0ff */
[----:B------:R-:W2:Y:S03]  /*0250*/  LDG.E.U8 R19, desc[UR8][R2.64+-0x3] ;  /* 0xfffffd0802137981 */ /* 0x000ea6000c1e1100 */
[----:B------:R-:W-:Y:S01]  /*0260*/  LEA.HI.X.SX32 R9, R16, UR13, 0x1, P0 ;  /* 0x0000000d10097c11 */ /* 0x000fe200080f0eff */
[----:B------:R-:W3:Y:S01]  /*0270*/  LDG.E.U8 R21, desc[UR8][R2.64+-0x2] ;  /* 0xfffffe0802157981 */ /* 0x000ee2000c1e1100 */
[----:B------:R-:W-:-:S03]  /*0280*/  IADD3 R10, P0, PT, R8, R13, RZ ;  /* 0x0000000d080a7210 */ /* 0x000fc60007f1e0ff */
[----:B------:R0:W2:Y:S02]  /*0290*/  LDG.E.U8 R14, desc[UR8][R8.64] ;  /* 0x00000008080e7981 */ /* 0x0000a4000c1e1100 */
[C---:B------:R-:W-:Y:S01]  /*02a0*/  IMAD.X R11, R17.reuse, 0x1, R9, P0 ;  /* 0x00000001110b7824 */ /* 0x040fe200000e0609 */
[-C--:B------:R-:W-:Y:S01]  /*02b0*/  IADD3 R4, P0, PT, R10, R13.reuse, RZ ;  /* 0x0000000d0a047210 */ /* 0x080fe20007f1e0ff */
[----:B------:R-:W4:Y:S04]  /*02c0*/  LDG.E.U8 R22, desc[UR8][R2.64+-0x1] ;  /* 0xffffff0802167981 */ /* 0x000f28000c1e1100 */
[----:B------:R1:W3:Y:S01]  /*02d0*/  LDG.E.U8 R20, desc[UR8][R10.64] ;  /* 0x000000080a147981 */ /* 0x0002e2000c1e1100 */
[----:B------:R-:W-:Y:S01]  /*02e0*/  IMAD.X R5, R17, 0x1, R11, P0 ;  /* 0x0000000111057824 */ /* 0x000fe200000e060b */
[----:B------:R-:W-:-:S02]  /*02f0*/  IADD3 R6, P0, PT, R4, R13, RZ ;  /* 0x0000000d04067210 */ /* 0x000fc40007f1e0ff */
[----:B------:R-:W5:Y:S04]  /*0300*/  LDG.E.U8 R24, desc[UR8][R2.64] ;  /* 0x0000000802187981 */ /* 0x000f68000c1e1100 */
[----:B------:R1:W4:Y:S01]  /*0310*/  LDG.E.U8 R23, desc[UR8][R4.64] ;  /* 0x0000000804177981 */ /* 0x000322000c1e1100 */
[C---:B------:R-:W-:Y:S01]  /*0320*/  IMAD.X R7, R17.reuse, 0x1, R5, P0 ;  /* 0x0000000111077824 */ /* 0x040fe200000e0605 */
[-C--:B0-----:R-:W-:Y:S02]  /*0330*/  IADD3 R8, P0, PT, R6, R13.reuse, RZ ;  /* 0x0000000d06087210 */ /* 0x081fe40007f1e0ff */
[----:B------:R-:W5:Y:S04]  /*0340*/  LDG.E.U8 R26, desc[UR8][R2.64+0x1] ;  /* 0x00000108021a7981 */ /* 0x000f68000c1e1100 */
[----:B------:R0:W5:Y:S01]  /*0350*/  LDG.E.U8 R25, desc[UR8][R6.64] ;  /* 0x0000000806197981 */ /* 0x000162000c1e1100 */
[----:B------:R-:W-:Y:S01]  /*0360*/  IMAD.X R9, R17, 0x1, R7, P0 ;  /* 0x0000000111097824 */ /* 0x000fe200000e0607 */
[----:B-1----:R-:W-:-:S02]  /*0370*/  IADD3 R10, P0, PT, R8, R13, RZ ;  /* 0x0000000d080a7210 */ /* 0x002fc40007f1e0ff */
[----:B------:R-:W5:Y:S04]  /*0380*/  LDG.E.U8 R28, desc[UR8][R2.64+0x2] ;  /* 0x00000208021c7981 */ /* 0x000f68000c1e1100 */
[----:B------:R-:W5:Y:S01]  /*0390*/  LDG.E.U8 R27, desc[UR8][R8.64] ;  /* 0x00000008081b7981 */ /* 0x000f62000c1e1100 */
[----:B------:R-:W-:Y:S01]  /*03a0*/  IMAD.X R11, R17, 0x1, R9, P0 ;  /* 0x00000001110b7824 */ /* 0x000fe200000e0609 */
[----:B------:R-:W-:-:S04]  /*03b0*/  IADD3 R4, P0, PT, R10, R13, RZ ;  /* 0x0000000d0a047210 */ /* 0x000fc80007f1e0ff */
[----:B------:R1:W5:Y:S01]  /*03c0*/  LDG.E.U8 R29, desc[UR8][R10.64] ;  /* 0x000000080a1d7981 */ /* 0x000362000c1e1100 */
[C---:B------:R-:W-:Y:S01]  /*03d0*/  IMAD.X R5, R17.reuse, 0x1, R11, P0 ;  /* 0x0000000111057824 */ /* 0x040fe200000e060b */
[----:B0-----:R-:W-:Y:S02]  /*03e0*/  IADD3 R6, P0, PT, R4, R13, RZ ;  /* 0x0000000d04067210 */ /* 0x001fe40007f1e0ff */
[----:B------:R-:W5:Y:S04]  /*03f0*/  LDG.E.U8 R8, desc[UR8][R2.64+0x3] ;  /* 0x0000030802087981 */ /* 0x000f68000c1e1100 */
[----:B------:R-:W5:Y:S01]  /*0400*/  LDG.E.U8 R9, desc[UR8][R4.64] ;  /* 0x0000000804097981 */ /* 0x000f62000c1e1100 */
[----:B------:R-:W-:-:S05]  /*0410*/  IMAD.X R7, R17, 0x1, R5, P0 ;  /* 0x0000000111077824 */ /* 0x000fca00000e0605 */
[----:B------:R-:W5:Y:S04]  /*0420*/  LDG.E.U8 R6, desc[UR8][R6.64] ;  /* 0x0000000806067981 */ /* 0x000f68000c1e1100 */
[----:B------:R0:W5:Y:S01]  /*0430*/  LDG.E.U8 R5, desc[UR8][R2.64+0x4] ;  /* 0x0000040802057981 */ /* 0x000162000c1e1100 */
[----:B-1----:R-:W-:Y:S01]  /*0440*/  PRMT R10, R18, 0x9910, RZ ;  /* 0x00009910120a7816 */ /* 0x002fe200000000ff */
[----:B------:R-:W-:-:S04]  /*0450*/  UIADD3 UR7, UPT, UPT, UR7, 0x8, URZ ;  /* 0x0000000807077890 */ /* 0x000fc8000fffe0ff */
[----:B------:R-:W-:Y:S01]  /*0460*/  UISETP.NE.AND UP1, UPT, UR7, URZ, UPT ;  /* 0x000000ff0700728c */ /* 0x000fe2000bf25270 */
[----:B0-----:R-:W-:Y:S01]  /*0470*/  IADD3 R2, P0, PT, R2, 0x8, RZ ;  /* 0x0000000802027810 */ /* 0x001fe20007f1e0ff */
[----:B------:R-:W-:-:S04]  /*0480*/  IMAD R16, R13, 0x8, R16 ;  /* 0x000000080d107824 */ /* 0x000fc800078e0210 */
[----:B------:R-:W-:Y:S02]  /*0490*/  IMAD.X R3, RZ, RZ, R3, P0 ;  /* 0x000000ffff037224 */ /* 0x000fe400000e0603 */
[----:B--2---:R-:W-:-:S05]  /*04a0*/  IMAD R10, R19, R14, R10 ;  /* 0x0000000e130a7224 */ /* 0x004fca00078e020a */
[----:B------:R-:W-:-:S05]  /*04b0*/  PRMT R10, R10, 0x9910, RZ ;  /* 0x000099100a0a7816 */ /* 0x000fca00000000ff */
[----:B---3--:R-:W-:-:S05]  /*04c0*/  IMAD R10, R21, R20, R10 ;  /* 0x00000014150a7224 */ /* 0x008fca00078e020a */
[----:B------:R-:W-:-:S05]  /*04d0*/  PRMT R4, R10, 0x9910, RZ ;  /* 0x000099100a047816 */ /* 0x000fca00000000ff */
[----:B----4-:R-:W-:-:S05]  /*04e0*/  IMAD R4, R22, R23, R4 ;  /* 0x0000001716047224 */ /* 0x010fca00078e0204 */
[----:B------:R-:W-:-:S05]  /*04f0*/  PRMT R4, R4, 0x9910, RZ ;  /* 0x0000991004047816 */ /* 0x000fca00000000ff */
[----:B-----5:R-:W-:-:S05]  /*0500*/  IMAD R4, R24, R25, R4 ;  /* 0x0000001918047224 */ /* 0x020fca00078e0204 */
[----:B------:R-:W-:-:S05]  /*0510*/  PRMT R4, R4, 0x9910, RZ ;  /* 0x0000991004047816 */ /* 0x000fca00000000ff */
[----:B------:R-:W-:-:S05]  /*0520*/  IMAD R4, R26, R27, R4 ;  /* 0x0000001b1a047224 */ /* 0x000fca00078e0204 */
[----:B------:R-:W-:-:S05]  /*0530*/  PRMT R4, R4, 0x9910, RZ ;  /* 0x0000991004047816 */ /* 0x000fca00000000ff */
[----:B------:R-:W-:-:S05]  /*0540*/  IMAD R4, R28, R29, R4 ;  /* 0x0000001d1c047224 */ /* 0x000fca00078e0204 */
[----:B------:R-:W-:-:S05]  /*0550*/  PRMT R4, R4, 0x9910, RZ ;  /* 0x0000991004047816 */ /* 0x000fca00000000ff */
[----:B------:R-:W-:-:S05]  /*0560*/  IMAD R4, R8, R9, R4 ;  /* 0x0000000908047224 */ /* 0x000fca00078e0204 */
[----:B------:R-:W-:-:S05]  /*0570*/  PRMT R4, R4, 0x9910, RZ ;  /* 0x0000991004047816 */ /* 0x000fca00000000ff */
[----:B------:R-:W-:-:S05]  /*0580*/  IMAD R4, R5, R6, R4 ;  /* 0x0000000605047224 */ /* 0x000fca00078e0204 */
[----:B------:R-:W-:Y:S01]  /*0590*/  PRMT R18, R4, 0x7610, R18 ;  /* 0x0000761004127816 */ /* 0x000fe20000000012 */
[----:B------:R-:W-:Y:S06]  /*05a0*/  BRA.U UP1, `(.L_x_121) ;  /* 0xfffffffd01247547 */ /* 0x000fec000b83ffff */
.L_x_120:
[----:B------:R-:W-:Y:S05]  /*05b0*/  BRA.U !UP0, `(.L_x_119) ;  /* 0x0000000508387547 */ /* 0x000fea000b800000 */
[----:B------:R-:W-:Y:S02]  /*05c0*/  UISETP.GE.U32.AND UP0, UPT, UR6, 0x4, UPT ;  /* 0x000000040600788c */ /* 0x000fe4000bf06070 */
[----:B------:R-:W-:-:S04]  /*05d0*/  ULOP3.LUT UR7, UR5, 0x3, URZ, 0xc0, !UPT ;  /* 0x0000000305077892 */ /* 0x000fc8000f8ec0ff */
[----:B------:R-:W-:-:S03]  /*05e0*/  UISETP.NE.AND UP1, UPT, UR7, URZ, UPT ;  /* 0x000000ff0700728c */ /* 0x000fc6000bf25270 */
[----:B------:R-:W-:Y:S08]  /*05f0*/  BRA.U !UP0, `(.L_x_122) ;  /* 0x00000001088c7547 */ /* 0x000ff0000b800000 */
[----:B------:R-:W0:Y:S01]  /*0600*/  LDC.64 R2, c[0x0][0x380] ;  /* 0x0000e000ff027b82 */ /* 0x000e220000000a00 */
[----:B------:R-:W-:Y:S02]  /*0610*/  VIADD R7, R15, UR4 ;  /* 0x000000040f077c36 */ /* 0x000fe40008000000 */
[----:B------:R-:W-:-:S05]  /*0620*/  IMAD R4, R13, UR4, R0 ;  /* 0x000000040d047c24 */ /* 0x000fca000f8e0200 */
[----:B------:R-:W1:Y:S01]  /*0630*/  LDC.64 R8, c[0x0][0x388] ;  /* 0x0000e200ff087b82 */ /* 0x000e620000000a00 */
[----:B------:R-:W-:Y:S02]  /*0640*/  SHF.R.S32.HI R21, RZ, 0x1f, R13 ;  /* 0x0000001fff157819 */ /* 0x000fe4000001140d */
[----:B0-----:R-:W-:-:S05]  /*0650*/  IADD3 R6, P0, PT, R7, R2, RZ ;  /* 0x0000000207067210 */ /* 0x001fca0007f1e0ff */
[----:B------:R-:W-:Y:S01]  /*0660*/  IMAD.X R7, RZ, RZ, R3, P0 ;  /* 0x000000ffff077224 */ /* 0x000fe200000e0603 */
[----:B-1----:R-:W-:-:S04]  /*0670*/  IADD3 R8, P1, PT, R4, R8, RZ ;  /* 0x0000000804087210 */ /* 0x002fc80007f3e0ff */
[----:B------:R0:W2:Y:S01]  /*0680*/  LDG.E.U8 R5, desc[UR8][R6.64] ;  /* 0x0000000806057981 */ /* 0x0000a2000c1e1100 */
[----:B------:R-:W-:Y:S02]  /*0690*/  LEA.HI.X.SX32 R9, R4, R9, 0x1, P1 ;  /* 0x0000000904097211 */ /* 0x000fe400008f0eff */
[----:B------:R-:W-:Y:S02]  /*06a0*/  IADD3 R10, P2, PT, R8, R13, RZ ;  /* 0x0000000d080a7210 */ /* 0x000fe40007f5e0ff */
[----:B------:R-:W-:Y:S01]  /*06b0*/  IADD3 R2, P0, P1, R2, UR4, R15 ;  /* 0x0000000402027c10 */ /* 0x000fe2000f91e00f */
[----:B------:R1:W2:Y:S02]  /*06c0*/  LDG.E.U8 R4, desc[UR8][R8.64] ;  /* 0x0000000808047981 */ /* 0x0002a4000c1e1100 */
[----:B------:R-:W-:Y:S01]  /*06d0*/  IMAD.X R11, R21, 0x1, R9, P2 ;  /* 0x00000001150b7824 */ /* 0x000fe200010e0609 */
[----:B------:R-:W-:Y:S02]  /*06e0*/  IADD3.X R3, PT, PT, RZ, R3, RZ, P0, P1 ;  /* 0x00000003ff037210 */ /* 0x000fe400007e24ff */
[----:B------:R-:W-:-:S02]  /*06f0*/  IADD3 R16, P0, PT, R10, R13, RZ ;  /* 0x0000000d0a107210 */ /* 0x000fc40007f1e0ff */
[----:B------:R-:W3:Y:S04]  /*0700*/  LDG.E.U8 R19, desc[UR8][R10.64] ;  /* 0x000000080a137981 */ /* 0x000ee8000c1e1100 */
[----:B------:R-:W3:Y:S01]  /*0710*/  LDG.E.U8 R14, desc[UR8][R2.64+0x1] ;  /* 0x00000108020e7981 */ /* 0x000ee2000c1e1100 */
[C---:B------:R-:W-:Y:S01]  /*0720*/  IMAD.X R17, R21.reuse, 0x1, R11, P0 ;  /* 0x0000000115117824 */ /* 0x040fe200000e060b */
[----:B0-----:R-:W-:Y:S02]  /*0730*/  IADD3 R6, P0, PT, R16, R13, RZ ;  /* 0x0000000d10067210 */ /* 0x001fe40007f1e0ff */
[----:B------:R-:W4:Y:S04]  /*0740*/  LDG.E.U8 R9, desc[UR8][R2.64+0x2] ;  /* 0x0000020802097981 */ /* 0x000f28000c1e1100 */
[----:B------:R-:W4:Y:S01]  /*0750*/  LDG.E.U8 R20, desc[UR8][R16.64] ;  /* 0x0000000810147981 */ /* 0x000f22000c1e1100 */
[----:B------:R-:W-:-:S03]  /*0760*/  IMAD.X R7, R21, 0x1, R17, P0 ;  /* 0x0000000115077824 */ /* 0x000fc600000e0611 */
[----:B------:R0:W5:Y:S04]  /*0770*/  LDG.E.U8 R21, desc[UR8][R2.64+0x3] ;  /* 0x0000030802157981 */ /* 0x000168000c1e1100 */
[----:B------:R-:W5:Y:S01]  /*0780*/  LDG.E.U8 R6, desc[UR8][R6.64] ;  /* 0x0000000806067981 */ /* 0x000f62000c1e1100 */
[----:B-1----:R-:W-:Y:S01]  /*0790*/  PRMT R8, R18, 0x9910, RZ ;  /* 0x0000991012087816 */ /* 0x002fe200000000ff */
[----:B------:R-:W-:-:S04]  /*07a0*/  UIADD3 UR4, UPT, UPT, UR4, 0x4, URZ ;  /* 0x0000000404047890 */ /* 0x000fc8000fffe0ff */
[----:B--2---:R-:W-:-:S05]  /*07b0*/  IMAD R4, R5, R4, R8 ;  /* 0x0000000405047224 */ /* 0x004fca00078e0208 */
[----:B------:R-:W-:-:S05]  /*07c0*/  PRMT R4, R4, 0x9910, RZ ;  /* 0x0000991004047816 */ /* 0x000fca00000000ff */
[----:B---3--:R-:W-:-:S05]  /*07d0*/  IMAD R4, R14, R19, R4 ;  /* 0x000000130e047224 */ /* 0x008fca00078e0204 */
[----:B------:R-:W-:-:S05]  /*07e0*/  PRMT R4, R4, 0x9910, RZ ;  /* 0x0000991004047816 */ /* 0x000fca00000000ff */
[----:B----4-:R-:W-:-:S05]  /*07f0*/  IMAD R4, R9, R20, R4 ;  /* 0x0000001409047224 */ /* 0x010fca00078e0204 */
[----:B0-----:R-:W-:-:S05]  /*0800*/  PRMT R2, R4, 0x9910, RZ ;  /* 0x0000991004027816 */ /* 0x001fca00000000ff */
[----:B-----5:R-:W-:-:S05]  /*0810*/  IMAD R2, R21, R6, R2 ;  /* 0x0000000615027224 */ /* 0x020fca00078e0202 */
[----:B------:R-:W-:-:S07]  /*0820*/  PRMT R18, R2, 0x7610, R18 ;  /* 0x0000761002127816 */ /* 0x000fce0000000012 */
.L_x_122:
[----:B------:R-:W-:Y:S05]  /*0830*/  BRA.U !UP1, `(.L_x_119) ;  /* 0x0000000109987547 */ /* 0x000fea000b800000 */
[----:B------:R-:W-:Y:S02]  /*0840*/  UISETP.NE.AND UP0, UPT, UR7, 0x1, UPT ;  /* 0x000000010700788c */ /* 0x000fe4000bf05270 */
[----:B------:R-:W-:-:S04]  /*0850*/  ULOP3.LUT UR5, UR5, 0x1, URZ, 0xc0, !UPT ;  /* 0x0000000105057892 */ /* 0x000fc8000f8ec0ff */
[----:B------:R-:W-:-:S03]  /*0860*/  UISETP.NE.U32.AND UP1, UPT, UR5, 0x1, UPT ;  /* 0x000000010500788c */ /* 0x000fc6000bf25070 */
[----:B------:R-:W-:Y:S08]  /*0870*/  BRA.U !UP0, `(.L_x_123) ;  /* 0x0000000108587547 */ /* 0x000ff0000b800000 */
[----:B------:R-:W0:Y:S01]  /*0880*/  LDC.64 R2, c[0x0][0x380] ;  /* 0x0000e000ff027b82 */ /* 0x000e220000000a00 */
[----:B------:R-:W-:Y:S02]  /*0890*/  VIADD R5, R15, UR4 ;  /* 0x000000040f057c36 */ /* 0x000fe40008000000 */
[----:B------:R-:W-:-:S05]  /*08a0*/  IMAD R7, R13, UR4, R0 ;  /* 0x000000040d077c24 */ /* 0x000fca000f8e0200 */
[----:B------:R-:W1:Y:S01]  /*08b0*/  LDC.64 R8, c[0x0][0x388] ;  /* 0x0000e200ff087b82 */ /* 0x000e620000000a00 */
[----:B0-----:R-:W-:-:S05]  /*08c0*/  IADD3 R4, P0, PT, R5, R2, RZ ;  /* 0x0000000205047210 */ /* 0x001fca0007f1e0ff */
[----:B------:R-:W-:Y:S01]  /*08d0*/  IMAD.X R5, RZ, RZ, R3, P0 ;  /* 0x000000ffff057224 */ /* 0x000fe200000e0603 */
[----:B-1----:R-:W-:-:S04]  /*08e0*/  IADD3 R6, P1, PT, R7, R8, RZ ;  /* 0x0000000807067210 */ /* 0x002fc80007f3e0ff */
[----:B------:R-:W2:Y:S01]  /*08f0*/  LDG.E.U8 R4, desc[UR8][R4.64] ;  /* 0x0000000804047981 */ /* 0x000ea2000c1e1100 */
[----:B------:R-:W-:Y:S02]  /*0900*/  LEA.HI.X.SX32 R7, R7, R9, 0x1, P1 ;  /* 0x0000000907077211 */ /* 0x000fe400008f0eff */
[----:B------:R-:W-:Y:S02]  /*0910*/  IADD3 R8, P2, PT, R6, R13, RZ ;  /* 0x0000000d06087210 */ /* 0x000fe40007f5e0ff */
[----:B------:R-:W-:Y:S01]  /*0920*/  IADD3 R2, P0, P1, R2, UR4, R15 ;  /* 0x0000000402027c10 */ /* 0x000fe2000f91e00f */
[----:B------:R-:W2:Y:S01]  /*0930*/  LDG.E.U8 R11, desc[UR8][R6.64] ;  /* 0x00000008060b7981 */ /* 0x000ea2000c1e1100 */
[----:B------:R-:W-:Y:S02]  /*0940*/  LEA.HI.X.SX32 R9, R13, R7, 0x1, P2 ;  /* 0x000000070d097211 */ /* 0x000fe400010f0eff */
[----:B------:R-:W-:-:S04]  /*0950*/  IADD3.X R3, PT, PT, RZ, R3, RZ, P0, P1 ;  /* 0x00000003ff037210 */ /* 0x000fc800007e24ff */
[----:B------:R-:W3:Y:S04]  /*0960*/  LDG.E.U8 R9, desc[UR8][R8.64] ;  /* 0x0000000808097981 */ /* 0x000ee8000c1e1100 */
[----:B------:R-:W3:Y:S01]  /*0970*/  LDG.E.U8 R2, desc[UR8][R2.64+0x1] ;  /* 0x0000010802027981 */ /* 0x000ee2000c1e1100 */
[----:B------:R-:W-:Y:S01]  /*0980*/  PRMT R10, R18, 0x9910, RZ ;  /* 0x00009910120a7816 */ /* 0x000fe200000000ff */
[----:B------:R-:W-:-:S04]  /*0990*/  UIADD3 UR4, UPT, UPT, UR4, 0x2, URZ ;  /* 0x0000000204047890 */ /* 0x000fc8000fffe0ff */
[----:B--2---:R-:W-:-:S05]  /*09a0*/  IMAD R10, R4, R11, R10 ;  /* 0x0000000b040a7224 */ /* 0x004fca00078e020a */
[----:B------:R-:W-:-:S05]  /*09b0*/  PRMT R4, R10, 0x9910, RZ ;  /* 0x000099100a047816 */ /* 0x000fca00000000ff */
[----:B---3--:R-:W-:-:S05]  /*09c0*/  IMAD R4, R2, R9, R4 ;  /* 0x0000000902047224 */ /* 0x008fca00078e0204 */
[----:B------:R-:W-:-:S07]  /*09d0*/  PRMT R18, R4, 0x7610, R18 ;  /* 0x0000761004127816 */ /* 0x000fce0000000012 */
.L_x_123:
[----:B------:R-:W-:Y:S05]  /*09e0*/  BRA.U UP1, `(.L_x_119) ;  /* 0x00000001012c7547 */ /* 0x000fea000b800000 */
[----:B------:R-:W0:Y:S01]  /*09f0*/  LDCU.128 UR12, c[0x0][0x380] ;  /* 0x00007000ff0c77ac */ /* 0x000e220008000c00 */
[----:B------:R-:W-:Y:S02]  /*0a00*/  VIADD R2, R15, UR4 ;  /* 0x000000040f027c36 */ /* 0x000fe40008000000 */
[----:B------:R-:W-:-:S03]  /*0a10*/  IMAD R5, R13, UR4, R0 ;  /* 0x000000040d057c24 */ /* 0x000fc6000f8e0200 */
[----:B0-----:R-:W-:Y:S02]  /*0a20*/  IADD3 R2, P0, PT, R2, UR12, RZ ;  /* 0x0000000c02027c10 */ /* 0x001fe4000ff1e0ff */
[----:B------:R-:W-:-:S03]  /*0a30*/  IADD3 R4, P1, PT, R5, UR14, RZ ;  /* 0x0000000e05047c10 */ /* 0x000fc6000ff3e0ff */
[----:B------:R-:W-:Y:S01]  /*0a40*/  IMAD.X R3, RZ, RZ, UR13, P0 ;  /* 0x0000000dff037e24 */ /* 0x000fe200080e06ff */
[----:B------:R-:W-:-:S04]  /*0a50*/  LEA.HI.X.SX32 R5, R5, UR15, 0x1, P1 ;  /* 0x0000000f05057c11 */ /* 0x000fc800088f0eff */
[----:B------:R-:W2:Y:S04]  /*0a60*/  LDG.E.U8 R2, desc[UR8][R2.64] ;  /* 0x0000000802027981 */ /* 0x000ea8000c1e1100 */
[----:B------:R-:W2:Y:S01]  /*0a70*/  LDG.E.U8 R5, desc[UR8][R4.64] ;  /* 0x0000000804057981 */ /* 0x000ea2000c1e1100 */
[----:B------:R-:W-:-:S05]  /*0a80*/  PRMT R18, R18, 0x9910, RZ ;  /* 0x0000991012127816 */ /* 0x000fca00000000ff */
[----:B--2---:R-:W-:-:S07]  /*0a90*/  IMAD R18, R2, R5, R18 ;  /* 0x0000000502127224 */ /* 0x004fce00078e0212 */
.L_x_119:
[----:B------:R-:W0:Y:S01]  /*0aa0*/  LDCU.64 UR4, c[0x0][0x390] ;  /* 0x00007200ff0477ac */ /* 0x000e220008000a00 */
[----:B------:R-:W-:-:S05]  /*0ab0*/  IMAD R0, R12, R13, R0 ;  /* 0x0000000d0c007224 */ /* 0x000fca00078e0200 */
[----:B0-----:R-:W-:-:S04]  /*0ac0*/  IADD3 R2, P0, PT, R0, UR4, RZ ;  /* 0x0000000400027c10 */ /* 0x001fc8000ff1e0ff */
[----:B------:R-:W-:-:S05]  /*0ad0*/  LEA.HI.X.SX32 R3, R0, UR5, 0x1, P0 ;  /* 0x0000000500037c11 */ /* 0x000fca00080f0eff */
[----:B------:R-:W-:Y:S01]  /*0ae0*/  STG.E.U8 desc[UR8][R2.64], R18 ;  /* 0x0000001202007986 */ /* 0x000fe2000c101108 */
[----:B------:R-:W-:Y:S05]  /*0af0*/  EXIT ;  /* 0x000000000000794d */ /* 0x000fea0003800000 */
.L_x_124:
        /* <DEDUP_REMOVED lines=16> */
.L_x_211:


//--------------------- .text._Z20matrixMultiplicationIlEvPKT_S2_PS0_iii --------------------------
	.section	.text._Z20matrixMultiplicationIlEvPKT_S2_PS0_iii,"ax",@progbits
	.align	128
        .global         _Z20matrixMultiplicationIlEvPKT_S2_PS0_iii
        .type           _Z20matrixMultiplicationIlEvPKT_S2_PS0_iii,@function
        .size           _Z20matrixMultiplicationIlEvPKT_S2_PS0_iii,(.L_x_212 - _Z20matrixMultiplicationIlEvPKT_S2_PS0_iii)
        .other          _Z20matrixMultiplicationIlEvPKT_S2_PS0_iii,@"STO_CUDA_ENTRY STV_DEFAULT"
_Z20matrixMultiplicationIlEvPKT_S2_PS0_iii:
.text._Z20matrixMultiplicationIlEvPKT_S2_PS0_iii:
        /* <DEDUP_REMOVED lines=34> */
.L_x_127:
        /* <DEDUP_REMOVED lines=63> */
.L_x_126:
        /* <DEDUP_REMOVED lines=44> */
.L_x_128:
        /* <DEDUP_REMOVED lines=30> */
.L_x_129:
        /* <DEDUP_REMOVED lines=13> */
.L_x_125:
[----:B------:R-:W0:Y:S01]  /*0b80*/  LDC.64 R4, c[0x0][0x390] ;  /* 0x0000e400ff047b82 */ /* 0x000e220000000a00 */
[----:B------:R-:W-:-:S04]  /*0b90*/  IMAD R3, R2, R0, R3 ;  /* 0x0000000002037224 */ /* 0x000fc800078e0203 */
[----:B0-----:R-:W-:-:S05]  /*0ba0*/  IMAD.WIDE R2, R3, 0x8, R4 ;  /* 0x0000000803027825 */ /* 0x001fca00078e0204 */
[----:B------:R-:W-:Y:S01]  /*0bb0*/  STG.E.64 desc[UR8][R2.64], R16 ;  /* 0x0000001002007986 */ /* 0x000fe2000c101b08 */
[----:B------:R-:W-:Y:S05]  /*0bc0*/  EXIT ;  /* 0x000000000000794d */ /* 0x000fea0003800000 */
.L_x_130:
        /* <DEDUP_REMOVED lines=11> */
.L_x_212:


//--------------------- .text._Z20matrixMultiplicationIiEvPKT_S2_PS0_iii --------------------------
	.section	.text._Z20matrixMultiplicationIiEvPKT_S2_PS0_iii,"ax",@progbits
	.align	128
        .global         _Z20matrixMultiplicationIiEvPKT_S2_PS0_iii
        .type           _Z20matrixMultiplicationIiEvPKT_S2_PS0_iii,@function
        .size           _Z20matrixMultiplicationIiEvPKT_S2_PS0_iii,(.L_x_213 - _Z20matrixMultiplicationIiEvPKT_S2_PS0_iii)
        .other          _Z20matrixMultiplicationIiEvPKT_S2_PS0_iii,@"STO_CUDA_ENTRY STV_DEFAULT"
_Z20matrixMultiplicationIiEvPKT_S2_PS0_iii:
.text._Z20matrixMultiplicationIiEvPKT_S2_PS0_iii:
        /* <DEDUP_REMOVED lines=34> */
.L_x_133:
        /* <DEDUP_REMOVED lines=40> */
.L_x_132:
        /* <DEDUP_REMOVED lines=32> */
.L_x_134:
        /* <DEDUP_REMOVED lines=32> */
.L_x_131:
[----:B------:R-:W0:Y:S01]  /*08a0*/  LDC.64 R2, c[0x0][0x390] ;  /* 0x0000e400ff027b82 */ /* 0x000e220000000a00 */
[----:B------:R-:W-:-:S04]  /*08b0*/  IMAD R17, R16, R17, R0 ;  /* 0x0000001110117224 */ /* 0x000fc800078e0200 */
[----:B0-----:R-:W-:-:S05]  /*08c0*/  IMAD.WIDE R2, R17, 0x4, R2 ;  /* 0x0000000411027825 */ /* 0x001fca00078e0202 */
[----:B------:R-:W-:Y:S01]  /*08d0*/  STG.E desc[UR4][R2.64], R24 ;  /* 0x0000001802007986 */ /* 0x000fe2000c101904 */
[----:B------:R-:W-:Y:S05]  /*08e0*/  EXIT ;  /* 0x000000000000794d */ /* 0x000fea0003800000 */
.L_x_135:
        /* <DEDUP_REMOVED lines=9> */
.L_x_213:


//--------------------- .text._Z20matrixMultiplicationIsEvPKT_S2_PS0_iii --------------------------
	.section	.text._Z20matrixMultiplicationIsEvPKT_S2_PS0_iii,"ax",@progbits
	.align	128
        .global         _Z20matrixMultiplicationIsEvPKT_S2_PS0_iii
        .type           _Z20matrixMultiplicationIsEvPKT_S2_PS0_iii,@function
        .size           _Z20matrixMultiplicationIsEvPKT_S2_PS0_iii,(.L_x_214 - _Z20matrixMultiplicationIsEvPKT_S2_PS0_iii)
        .other          _Z20matrixMultiplicationIsEvPKT_S2_PS0_iii,@"STO_CUDA_ENTRY STV_DEFAULT"
_Z20matrixMultiplicationIsEvPKT_S2_PS0_iii:
.text._Z20matrixMultiplicationIsEvPKT_S2_PS0_iii:
        /* <DEDUP_REMOVED lines=34> */
.L_x_138:
        /* <DEDUP_REMOVED lines=66> */
.L_x_137:
        /* <DEDUP_REMOVED lines=45> */
.L_x_139:
        /* <DEDUP_REMOVED lines=32> */
.L_x_140:
        /* <DEDUP_REMOVED lines=13> */
.L_x_136:
[----:B------:R-:W0:Y:S01]  /*0be0*/  LDC.64 R2, c[0x0][0x390] ;  /* 0x0000e400ff027b82 */ /* 0x000e220000000a00 */
[----:B------:R-:W-:-:S04]  /*0bf0*/  IMAD R15, R14, R15, R0 ;  /* 0x0000000f0e0f7224 */ /* 0x000fc800078e0200 */
[----:B0-----:R-:W-:-:S05]  /*0c00*/  IMAD.WIDE R2, R15, 0x2, R2 ;  /* 0x000000020f027825 */ /* 0x001fca00078e0202 */
[----:B------:R-:W-:Y:S01]  /*0c10*/  STG.E.U16 desc[UR8][R2.64], R19 ;  /* 0x0000001302007986 */ /* 0x000fe2000c101508 */
[----:B------:R-:W-:Y:S05]  /*0c20*/  EXIT ;  /* 0x000000000000794d */ /* 0x000fea0003800000 */
.L_x_141:
        /* <DEDUP_REMOVED lines=13> */
.L_x_214:


//--------------------- .text._Z20matrixMultiplicationIaEvPKT_S2_PS0_iii --------------------------
	.section	.text._Z20matrixMultiplicationIaEvPKT_S2_PS0_iii,"ax",@progbits
	.align	128
        .global         _Z20matrixMultiplicationIaEvPKT_S2_PS0_iii
        .type           _Z20matrixMultiplicationIaEvPKT_S2_PS0_iii,@function
        .size           _Z20matrixMultiplicationIaEvPKT_S2_PS0_iii,(.L_x_215 - _Z20matrixMultiplicationIaEvPKT_S2_PS0_iii)
        .other          _Z20matrixMultiplicationIaEvPKT_S2_PS0_iii,@"STO_CUDA_ENTRY STV_DEFAULT"
_Z20matrixMultiplicationIaEvPKT_S2_PS0_iii:
.text._Z20matrixMultiplicationIaEvPKT_S2_PS0_iii:
        /* <DEDUP_REMOVED lines=36> */
.L_x_144:
        /* <DEDUP_REMOVED lines=55> */
.L_x_143:
        /* <DEDUP_REMOVED lines=40> */
.L_x_145:
        /* <DEDUP_REMOVED lines=27> */
.L_x_146:
        /* <DEDUP_REMOVED lines=12> */
.L_x_142:
[----:B------:R-:W0:Y:S01]  /*0aa0*/  LDCU.64 UR4, c[0x0][0x390] ;  /* 0x00007200ff0477ac */ /* 0x000e220008000a00 */
[----:B------:R-:W-:-:S05]  /*0ab0*/  IMAD R0, R12, R13, R0 ;  /* 0x0000000d0c007224 */ /* 0x000fca00078e0200 */
[----:B0-----:R-:W-:-:S04]  /*0ac0*/  IADD3 R2, P0, PT, R0, UR4, RZ ;  /* 0x0000000400027c10 */ /* 0x001fc8000ff1e0ff */
[----:B------:R-:W-:-:S05]  /*0ad0*/  LEA.HI.X.SX32 R3, R0, UR5, 0x1, P0 ;  /* 0x0000000500037c11 */ /* 0x000fca00080f0eff */
[----:B------:R-:W-:Y:S01]  /*0ae0*/  STG.E.U8 desc[UR8][R2.64], R18 ;  /* 0x0000001202007986 */ /* 0x000fe2000c101108 */
[----:B------:R-:W-:Y:S05]  /*0af0*/  EXIT ;  /* 0x000000000000794d */ /* 0x000fea0003800000 */
.L_x_147:
        /* <DEDUP_REMOVED lines=16> */
.L_x_215:


//--------------------- .text._Z14vectorAdditionIdEvPKT_S2_PS0_i --------------------------
	.section	.text._Z14vectorAdditionIdEvPKT_S2_PS0_i,"ax",@progbits
	.align	128
        .global         _Z14vectorAdditionIdEvPKT_S2_PS0_i
        .type           _Z14vectorAdditionIdEvPKT_S2_PS0_i,@function
        .size           _Z14vectorAdditionIdEvPKT_S2_PS0_i,(.L_x_216 - _Z14vectorAdditionIdEvPKT_S2_PS0_i)
        .other          _Z14vectorAdditionIdEvPKT_S2_PS0_i,@"STO_CUDA_ENTRY STV_DEFAULT"
_Z14vectorAdditionIdEvPKT_S2_PS0_i:
.text._Z14vectorAdditionIdEvPKT_S2_PS0_i:
        /* <DEDUP_REMOVED lines=17> */
[----:B----4-:R-:W-:-:S07]  /*0110*/  DADD R6, R2, R4 ;  /* 0x0000000002067229 */ /* 0x010fce0000000004 */
[----:B------:R-:W-:Y:S01]  /*0120*/  STG.E.64 desc[UR4][R8.64], R6 ;  /* 0x0000000608007986 */ /* 0x000fe2000c101b04 */
[----:B------:R-:W-:Y:S05]  /*0130*/  EXIT ;  /* 0x000000000000794d */ /* 0x000fea0003800000 */
.L_x_148:
        /* <DEDUP_REMOVED lines=12> */
.L_x_216:


//--------------------- .text._Z14vectorAdditionIfEvPKT_S2_PS0_i --------------------------
	.section	.text._Z14vectorAdditionIfEvPKT_S2_PS0_i,"ax",@progbits
	.align	128
        .global         _Z14vectorAdditionIfEvPKT_S2_PS0_i
        .type           _Z14vectorAdditionIfEvPKT_S2_PS0_i,@function
        .size           _Z14vectorAdditionIfEvPKT_S2_PS0_i,(.L_x_217 - _Z14vectorAdditionIfEvPKT_S2_PS0_i)
        .other          _Z14vectorAdditionIfEvPKT_S2_PS0_i,@"STO_CUDA_ENTRY STV_DEFAULT"
_Z14vectorAdditionIfEvPKT_S2_PS0_i:
.text._Z14vectorAdditionIfEvPKT_S2_PS0_i:
        /* <DEDUP_REMOVED lines=17> */
[----:B----4-:R-:W-:-:S05]  /*0110*/  FADD R9, R2, R5 ;  /* 0x0000000502097221 */ /* 0x010fca0000000000 */
[----:B------:R-:W-:Y:S01]  /*0120*/  STG.E desc[UR4][R6.64], R9 ;  /* 0x0000000906007986 */ /* 0x000fe2000c101904 */
[----:B------:R-:W-:Y:S05]  /*0130*/  EXIT ;  /* 0x000000000000794d */ /* 0x000fea0003800000 */
.L_x_149:
        /* <DEDUP_REMOVED lines=12> */
.L_x_217:


//--------------------- .text._Z14vectorAdditionImEvPKT_S2_PS0_i --------------------------
	.section	.text._Z14vectorAdditionImEvPKT_S2_PS0_i,"ax",@progbits
	.align	128
        .global         _Z14vectorAdditionImEvPKT_S2_PS0_i
        .type           _Z14vectorAdditionImEvPKT_S2_PS0_i,@function
        .size           _Z14vectorAdditionImEvPKT_S2_PS0_i,(.L_x_218 - _Z14vectorAdditionImEvPKT_S2_PS0_i)
        .other          _Z14vectorAdditionImEvPKT_S2_PS0_i,@"STO_CUDA_ENTRY STV_DEFAULT"
_Z14vectorAdditionImEvPKT_S2_PS0_i:
.text._Z14vectorAdditionImEvPKT_S2_PS0_i:
        /* <DEDUP_REMOVED lines=17> */
[----:B----4-:R-:W-:-:S04]  /*0110*/  IADD3 R8, P0, PT, R2, R4, RZ ;  /* 0x0000000402087210 */ /* 0x010fc80007f1e0ff */
[----:B------:R-:W-:-:S05]  /*0120*/  IADD3.X R9, PT, PT, R3, R5, RZ, P0, !PT ;  /* 0x0000000503097210 */ /* 0x000fca00007fe4ff */
[----:B------:R-:W-:Y:S01]  /*0130*/  STG.E.64 desc[UR4][R6.64], R8 ;  /* 0x0000000806007986 */ /* 0x000fe2000c101b04 */
[----:B------:R-:W-:Y:S05]  /*0140*/  EXIT ;  /* 0x000000000000794d */ /* 0x000fea0003800000 */
.L_x_150:
        /* <DEDUP_REMOVED lines=11> */
.L_x_218:


//--------------------- .text._Z14vectorAdditionIjEvPKT_S2_PS0_i --------------------------
	.section	.text._Z14vectorAdditionIjEvPKT_S2_PS0_i,"ax",@progbits
	.align	128
        .global         _Z14vectorAdditionIjEvPKT_S2_PS0_i
        .type           _Z14vectorAdditionIjEvPKT_S2_PS0_i,@function
        .size           _Z14vectorAdditionIjEvPKT_S2_PS0_i,(.L_x_219 - _Z14vectorAdditionIjEvPKT_S2_PS0_i)
        .other          _Z14vectorAdditionIjEvPKT_S2_PS0_i,@"STO_CUDA_ENTRY STV_DEFAULT"
_Z14vectorAdditionIjEvPKT_S2_PS0_i:
.text._Z14vectorAdditionIjEvPKT_S2_PS0_i:
        /* <DEDUP_REMOVED lines=16> */
[----:B---3--:R-:W-:Y:S01]  /*0100*/  IMAD.WIDE R6, R9, 0x4, R6 ;  /* 0x0000000409067825 */ /* 0x008fe200078e0206 */
[----:B----4-:R-:W-:-:S05]  /*0110*/  IADD3 R9, PT, PT, R2, R5, RZ ;  /* 0x0000000502097210 */ /* 0x010fca0007ffe0ff */
[----:B------:R-:W-:Y:S01]  /*0120*/  STG.E desc[UR4][R6.64], R9 ;  /* 0x0000000906007986 */ /* 0x000fe2000c101904 */
[----:B------:R-:W-:Y:S05]  /*0130*/  EXIT ;  /* 0x000000000000794d */ /* 0x000fea0003800000 */
.L_x_151:
        /* <DEDUP_REMOVED lines=12> */
.L_x_219:


//--------------------- .text._Z14vectorAdditionItEvPKT_S2_PS0_i --------------------------
	.section	.text._Z14vectorAdditionItEvPKT_S2_PS0_i,"ax",@progbits
	.align	128
        .global         _Z14vectorAdditionItEvPKT_S2_PS0_i
        .type           _Z14vectorAdditionItEvPKT_S2_PS0_i,@function
        .size           _Z14vectorAdditionItEvPKT_S2_PS0_i,(.L_x_220 - _Z14vectorAdditionItEvPKT_S2_PS0_i)
        .other          _Z14vectorAdditionItEvPKT_S2_PS0_i,@"STO_CUDA_ENTRY STV_DEFAULT"
_Z14vectorAdditionItEvPKT_S2_PS0_i:
.text._Z14vectorAdditionItEvPKT_S2_PS0_i:
        /* <DEDUP_REMOVED lines=15> */
[----:B------:R-:W4:Y:S01]  /*00f0*/  LDG.E.U16 R5, desc[UR4][R4.64] ;  /* 0x0000000404057981 */ /* 0x000f22000c1e1500 */
[----:B---3--:R-:W-:Y:S01]  /*0100*/  IMAD.WIDE R6, R9, 0x2, R6 ;  /* 0x0000000209067825 */ /* 0x008fe200078e0206 */
[----:B----4-:R-:W-:-:S05]  /*0110*/  IADD3 R9, PT, PT, R2, R5, RZ ;  /* 0x0000000502097210 */ /* 0x010fca0007ffe0ff */
[----:B------:R-:W-:Y:S01]  /*0120*/  STG.E.U16 desc[UR4][R6.64], R9 ;  /* 0x0000000906007986 */ /* 0x000fe2000c101504 */
[----:B------:R-:W-:Y:S05]  /*0130*/  EXIT ;  /* 0x000000000000794d */ /* 0x000fea0003800000 */
.L_x_152:
        /* <DEDUP_REMOVED lines=12> */
.L_x_220:


//--------------------- .text._Z14vectorAdditionIhEvPKT_S2_PS0_i --------------------------
	.section	.text._Z14vectorAdditionIhEvPKT_S2_PS0_i,"ax",@progbits
	.align	128
        .global         _Z14vectorAdditionIhEvPKT_S2_PS0_i
        .type           _Z14vectorAdditionIhEvPKT_S2_PS0_i,@function
        .size           _Z14vectorAdditionIhEvPKT_S2_PS0_i,(.L_x_221 - _Z14vectorAdditionIhEvPKT_S2_PS0_i)
        .other          _Z14vectorAdditionIhEvPKT_S2_PS0_i,@"STO_CUDA_ENTRY STV_DEFAULT"
_Z14vectorAdditionIhEvPKT_S2_PS0_i:
.text._Z14vectorAdditionIhEvPKT_S2_PS0_i:
        /* <DEDUP_REMOVED lines=20> */
[----:B---3--:R-:W-:-:S05]  /*0140*/  IMAD.IADD R9, R2, 0x1, R5 ;  /* 0x0000000102097824 */ /* 0x008fca00078e0205 */
[----:B------:R-:W-:Y:S01]  /*0150*/  STG.E.U8 desc[UR4][R6.64], R9 ;  /* 0x0000000906007986 */ /* 0x000fe2000c101104 */
[----:B------:R-:W-:Y:S05]  /*0160*/  EXIT ;  /* 0x000000000000794d */ /* 0x000fea0003800000 */
.L_x_153:
        /* <DEDUP_REMOVED lines=9> */
.L_x_221:


//--------------------- .text._Z14vectorAdditionIlEvPKT_S2_PS0_i --------------------------
	.section	.text._Z14vectorAdditionIlEvPKT_S2_PS0_i,"ax",@progbits
	.align	128
        .global         _Z14vectorAdditionIlEvPKT_S2_PS0_i
        .type           _Z14vectorAdditionIlEvPKT_S2_PS0_i,@function
        .size           _Z14vectorAdditionIlEvPKT_S2_PS0_i,(.L_x_222 - _Z14vectorAdditionIlEvPKT_S2_PS0_i)
        .other          _Z14vectorAdditionIlEvPKT_S2_PS0_i,@"STO_CUDA_ENTRY STV_DEFAULT"
_Z14vectorAdditionIlEvPKT_S2_PS0_i:
.text._Z14vectorAdditionIlEvPKT_S2_PS0_i:
        /* <DEDUP_REMOVED lines=21> */
.L_x_154:
        /* <DEDUP_REMOVED lines=11> */
.L_x_222:


//--------------------- .text._Z14vectorAdditionIiEvPKT_S2_PS0_i --------------------------
	.section	.text._Z14vectorAdditionIiEvPKT_S2_PS0_i,"ax",@progbits
	.align	128
        .global         _Z14vectorAdditionIiEvPKT_S2_PS0_i
        .type           _Z14vectorAdditionIiEvPKT_S2_PS0_i,@function
        .size           _Z14vectorAdditionIiEvPKT_S2_PS0_i,(.L_x_223 - _Z14vectorAdditionIiEvPKT_S2_PS0_i)
        .other          _Z14vectorAdditionIiEvPKT_S2_PS0_i,@"STO_CUDA_ENTRY STV_DEFAULT"
_Z14vectorAdditionIiEvPKT_S2_PS0_i:
.text._Z14vectorAdditionIiEvPKT_S2_PS0_i:
        /* <DEDUP_REMOVED lines=20> */
.L_x_155:
        /* <DEDUP_REMOVED lines=12> */
.L_x_223:


//--------------------- .text._Z14vectorAdditionIsEvPKT_S2_PS0_i --------------------------
	.section	.text._Z14vectorAdditionIsEvPKT_S2_PS0_i,"ax",@progbits
	.align	128
        .global         _Z14vectorAdditionIsEvPKT_S2_PS0_i
        .type           _Z14vectorAdditionIsEvPKT_S2_PS0_i,@function
        .size           _Z14vectorAdditionIsEvPKT_S2_PS0_i,(.L_x_224 - _Z14vectorAdditionIsEvPKT_S2_PS0_i)
        .other          _Z14vectorAdditionIsEvPKT_S2_PS0_i,@"STO_CUDA_ENTRY STV_DEFAULT"
_Z14vectorAdditionIsEvPKT_S2_PS0_i:
.text._Z14vectorAdditionIsEvPKT_S2_PS0_i:
        /* <DEDUP_REMOVED lines=20> */
.L_x_156:
        /* <DEDUP_REMOVED lines=12> */
.L_x_224:


//--------------------- .text._Z14vectorAdditionIaEvPKT_S2_PS0_i --------------------------
	.section	.text._Z14vectorAdditionIaEvPKT_S2_PS0_i,"ax",@progbits
	.align	128
        .global         _Z14vectorAdditionIaEvPKT_S2_PS0_i
        .type           _Z14vectorAdditionIaEvPKT_S2_PS0_i,@function
        .size           _Z14vectorAdditionIaEvPKT_S2_PS0_i,(.L_x_225 - _Z14vectorAdditionIaEvPKT_S2_PS0_i)
        .other          _Z14vectorAdditionIaEvPKT_S2_PS0_i,@"STO_CUDA_ENTRY STV_DEFAULT"
_Z14vectorAdditionIaEvPKT_S2_PS0_i:
.text._Z14vectorAdditionIaEvPKT_S2_PS0_i:
        /* <DEDUP_REMOVED lines=23> */
.L_x_157:
        /* <DEDUP_REMOVED lines=9> */
.L_x_225:


//--------------------- .nv.shared.reserved.0     --------------------------
	.section	.nv.shared.reserved.0,"aw",@nobits
	.weak		__nv_reservedSMEM_offset_0_alias
	.size		__nv_reservedSMEM_offset_0_alias, 0, 64
	.other		__nv_reservedSMEM_offset_0_alias,@"STO_CUDA_RESERVED_SHARED STV_DEFAULT"
__nv_reservedSMEM_offset_0_alias:
	.zero		0
	.zero		64


//--------------------- .nv.shared._Z12parallelScanIdEvPKT_PS0_i --------------------------
	.section	.nv.shared._Z12parallelScanIdEvPKT_PS0_i,"aw",@nobits
	.sectionflags	@""
	.align	8
.nv.shared._Z12parallelScanIdEvPKT_PS0_i:
	.zero		1824


//--------------------- .nv.shared._Z12parallelScanIfEvPKT_PS0_i --------------------------
	.section	.nv.shared._Z12parallelScanIfEvPKT_PS0_i,"aw",@nobits
	.sectionflags	@""
	.align	4
.nv.shared._Z12parallelScanIfEvPKT_PS0_i:
	.zero		1424


//--------------------- .nv.shared._Z12parallelScanImEvPKT_PS0_i --------------------------
	.section	.nv.shared._Z12parallelScanImEvPKT_PS0_i,"aw",@nobits
	.sectionflags	@""
	.align	8
.nv.shared._Z12parallelScanImEvPKT_PS0_i:
	.zero		1824


//--------------------- .nv.shared._Z12parallelScanIjEvPKT_PS0_i --------------------------
	.section	.nv.shared._Z12parallelScanIjEvPKT_PS0_i,"aw",@nobits
	.sectionflags	@""
	.align	4
.nv.shared._Z12parallelScanIjEvPKT_PS0_i:
	.zero		1424


//--------------------- .nv.shared._Z12parallelScanItEvPKT_PS0_i --------------------------
	.section	.nv.shared._Z12parallelScanItEvPKT_PS0_i,"aw",@nobits
	.sectionflags	@""
	.align	2
.nv.shared._Z12parallelScanItEvPKT_PS0_i:
	.zero		1224


//--------------------- .nv.shared._Z12parallelScanIhEvPKT_PS0_i --------------------------
	.section	.nv.shared._Z12parallelScanIhEvPKT_PS0_i,"aw",@nobits
	.sectionflags	@""
.nv.shared._Z12parallelScanIhEvPKT_PS0_i:
	.zero		1124


//--------------------- .nv.shared._Z12parallelScanIlEvPKT_PS0_i --------------------------
	.section	.nv.shared._Z12parallelScanIlEvPKT_PS0_i,"aw",@nobits
	.sectionflags	@""
	.align	8
.nv.shared._Z12parallelScanIlEvPKT_PS0_i:
	.zero		1824


//--------------------- .nv.shared._Z12parallelScanIiEvPKT_PS0_i --------------------------
	.section	.nv.shared._Z12parallelScanIiEvPKT_PS0_i,"aw",@nobits
	.sectionflags	@""
	.align	4
.nv.shared._Z12parallelScanIiEvPKT_PS0_i:
	.zero		1424


//--------------------- .nv.shared._Z12parallelScanIsEvPKT_PS0_i --------------------------
	.section	.nv.shared._Z12parallelScanIsEvPKT_PS0_i,"aw",@nobits
	.sectionflags	@""
	.align	2
.nv.shared._Z12parallelScanIsEvPKT_PS0_i:
	.zero		1224


//--------------------- .nv.shared._Z12parallelScanIaEvPKT_PS0_i --------------------------
	.section	.nv.shared._Z12parallelScanIaEvPKT_PS0_i,"aw",@nobits
	.sectionflags	@""
.nv.shared._Z12parallelScanIaEvPKT_PS0_i:
	.zero		1124


//--------------------- .nv.shared._Z17parallelReductionIdEvPKT_PS0_i --------------------------
	.section	.nv.shared._Z17parallelReductionIdEvPKT_PS0_i,"aw",@nobits
	.sectionflags	@""
	.align	8
.nv.shared._Z17parallelReductionIdEvPKT_PS0_i:
	.zero		1824


//--------------------- .nv.shared._Z17parallelReductionIfEvPKT_PS0_i --------------------------
	.section	.nv.shared._Z17parallelReductionIfEvPKT_PS0_i,"aw",@nobits
	.sectionflags	@""
	.align	4
.nv.shared._Z17parallelReductionIfEvPKT_PS0_i:
	.zero		1424


//--------------------- .nv.shared._Z17parallelReductionImEvPKT_PS0_i --------------------------
	.section	.nv.shared._Z17parallelReductionImEvPKT_PS0_i,"aw",@nobits
	.sectionflags	@""
	.align	8
.nv.shared._Z17parallelReductionImEvPKT_PS0_i:
	.zero		1824


//--------------------- .nv.shared._Z17parallelReductionIjEvPKT_PS0_i --------------------------
	.section	.nv.shared._Z17parallelReductionIjEvPKT_PS0_i,"aw",@nobits
	.sectionflags	@""
	.align	4
.nv.shared._Z17parallelReductionIjEvPKT_PS0_i:
	.zero		1424


//--------------------- .nv.shared._Z17parallelReductionItEvPKT_PS0_i --------------------------
	.section	.nv.shared._Z17parallelReductionItEvPKT_PS0_i,"aw",@nobits
	.sectionflags	@""
	.align	2
.nv.shared._Z17parallelReductionItEvPKT_PS0_i:
	.zero		1224


//--------------------- .nv.shared._Z17parallelReductionIhEvPKT_PS0_i --------------------------
	.section	.nv.shared._Z17parallelReductionIhEvPKT_PS0_i,"aw",@nobits
	.sectionflags	@""
.nv.shared._Z17parallelReductionIhEvPKT_PS0_i:
	.zero		1124


//--------------------- .nv.shared._Z17parallelReductionIlEvPKT_PS0_i --------------------------
	.section	.nv.shared._Z17parallelReductionIlEvPKT_PS0_i,"aw",@nobits
	.sectionflags	@""
	.align	8
.nv.shared._Z17parallelReductionIlEvPKT_PS0_i:
	.zero		1824


//--------------------- .nv.shared._Z17parallelReductionIiEvPKT_PS0_i --------------------------
	.section	.nv.shared._Z17parallelReductionIiEvPKT_PS0_i,"aw",@nobits
	.sectionflags	@""
	.align	4
.nv.shared._Z17parallelReductionIiEvPKT_PS0_i:
	.zero		1424


//--------------------- .nv.shared._Z17parallelReductionIsEvPKT_PS0_i --------------------------
	.section	.nv.shared._Z17parallelReductionIsEvPKT_PS0_i,"aw",@nobits
	.sectionflags	@""
	.align	2
.nv.shared._Z17parallelReductionIsEvPKT_PS0_i:
	.zero		1224


//--------------------- .nv.shared._Z17parallelReductionIaEvPKT_PS0_i --------------------------
	.section	.nv.shared._Z17parallelReductionIaEvPKT_PS0_i,"aw",@nobits
	.sectionflags	@""
.nv.shared._Z17parallelReductionIaEvPKT_PS0_i:
	.zero		1124


//--------------------- .nv.constant0._Z15matrixTransposeIdEvPKT_PS0_ii --------------------------
	.section	.nv.constant0._Z15matrixTransposeIdEvPKT_PS0_ii,"a",@progbits
	.sectionflags	@""
	.align	4
.nv.constant0._Z15matrixTransposeIdEvPKT_PS0_ii:
	.zero		920


//--------------------- .nv.constant0._Z15matrixTransposeIfEvPKT_PS0_ii --------------------------
	.section	.nv.constant0._Z15matrixTransposeIfEvPKT_PS0_ii,"a",@progbits
	.sectionflags	@""
	.align	4
.nv.constant0._Z15matrixTransposeIfEvPKT_PS0_ii:
	.zero		920


//--------------------- .nv.constant0._Z15matrixTransposeImEvPKT_PS0_ii --------------------------
	.section	.nv.constant0._Z15matrixTransposeImEvPKT_PS0_ii,"a",@progbits
	.sectionflags	@""
	.align	4
.nv.constant0._Z15matrixTransposeImEvPKT_PS0_ii:
	.zero		920


//--------------------- .nv.constant0._Z15matrixTransposeIjEvPKT_PS0_ii --------------------------
	.section	.nv.constant0._Z15matrixTransposeIjEvPKT_PS0_ii,"a",@progbits
	.sectionflags	@""
	.align	4
.nv.constant0._Z15matrixTransposeIjEvPKT_PS0_ii:
	.zero		920


//--------------------- .nv.constant0._Z15matrixTransposeItEvPKT_PS0_ii --------------------------
	.section	.nv.constant0._Z15matrixTransposeItEvPKT_PS0_ii,"a",@progbits
	.sectionflags	@""
	.align	4
.nv.constant0._Z15matrixTransposeItEvPKT_PS0_ii:
	.zero		920


//--------------------- .nv.constant0._Z15matrixTransposeIhEvPKT_PS0_ii --------------------------
	.section	.nv.constant0._Z15matrixTransposeIhEvPKT_PS0_ii,"a",@progbits
	.sectionflags	@""
	.align	4
.nv.constant0._Z15matrixTransposeIhEvPKT_PS0_ii:
	.zero		920


//--------------------- .nv.constant0._Z15matrixTransposeIlEvPKT_PS0_ii --------------------------
	.section	.nv.constant0._Z15matrixTransposeIlEvPKT_PS0_ii,"a",@progbits
	.sectionflags	@""
	.align	4
.nv.constant0._Z15matrixTransposeIlEvPKT_PS0_ii:
	.zero		920


//--------------------- .nv.constant0._Z15matrixTransposeIiEvPKT_PS0_ii --------------------------
	.section	.nv.constant0._Z15matrixTransposeIiEvPKT_PS0_ii,"a",@progbits
	.sectionflags	@""
	.align	4
.nv.constant0._Z15matrixTransposeIiEvPKT_PS0_ii:
	.zero		920


//--------------------- .nv.constant0._Z15matrixTransposeIsEvPKT_PS0_ii --------------------------
	.section	.nv.constant0._Z15matrixTransposeIsEvPKT_PS0_ii,"a",@progbits
	.sectionflags	@""
	.align	4
.nv.constant0._Z15matrixTransposeIsEvPKT_PS0_ii:
	.zero		920


//--------------------- .nv.constant0._Z15matrixTransposeIaEvPKT_PS0_ii --------------------------
	.section	.nv.constant0._Z15matrixTransposeIaEvPKT_PS0_ii,"a",@progbits
	.sectionflags	@""
	.align	4
.nv.constant0._Z15matrixTransposeIaEvPKT_PS0_ii:
	.zero		920


//--------------------- .nv.constant0._Z20histogramCalculationImEvPKT_Piii --------------------------
	.section	.nv.constant0._Z20histogramCalculationImEvPKT_Piii,"a",@progbits
	.sectionflags	@""
	.align	4
.nv.constant0._Z20histogramCalculationImEvPKT_Piii:
	.zero		920


//--------------------- .nv.constant0._Z20histogramCalculationIjEvPKT_Piii --------------------------
	.section	.nv.constant0._Z20histogramCalculationIjEvPKT_Piii,"a",@progbits
	.sectionflags	@""
	.align	4
.nv.constant0._Z20histogramCalculationIjEvPKT_Piii:
	.zero		920


//--------------------- .nv.constant0._Z20histogramCalculationItEvPKT_Piii --------------------------
	.section	.nv.constant0._Z20histogramCalculationItEvPKT_Piii,"a",@progbits
	.sectionflags	@""
	.align	4
.nv.constant0._Z20histogramCalculationItEvPKT_Piii:
	.zero		920


//--------------------- .nv.constant0._Z20histogramCalculationIhEvPKT_Piii --------------------------
	.section	.nv.constant0._Z20histogramCalculationIhEvPKT_Piii,"a",@progbits
	.sectionflags	@""
	.align	4
.nv.constant0._Z20histogramCalculationIhEvPKT_Piii:
	.zero		920


//--------------------- .nv.constant0._Z20histogramCalculationIlEvPKT_Piii --------------------------
	.section	.nv.constant0._Z20histogramCalculationIlEvPKT_Piii,"a",@progbits
	.sectionflags	@""
	.align	4
.nv.constant0._Z20histogramCalculationIlEvPKT_Piii:
	.zero		920


//--------------------- .nv.constant0._Z20histogramCalculationIiEvPKT_Piii --------------------------
	.section	.nv.constant0._Z20histogramCalculationIiEvPKT_Piii,"a",@progbits
	.sectionflags	@""
	.align	4
.nv.constant0._Z20histogramCalculationIiEvPKT_Piii:
	.zero		920


//--------------------- .nv.constant0._Z20histogramCalculationIsEvPKT_Piii --------------------------
	.section	.nv.constant0._Z20histogramCalculationIsEvPKT_Piii,"a",@progbits
	.sectionflags	@""
	.align	4
.nv.constant0._Z20histogramCalculationIsEvPKT_Piii:
	.zero		920


//--------------------- .nv.constant0._Z20histogramCalculationIaEvPKT_Piii --------------------------
	.section	.nv.constant0._Z20histogramCalculationIaEvPKT_Piii,"a",@progbits
	.sectionflags	@""
	.align	4
.nv.constant0._Z20histogramCalculationIaEvPKT_Piii:
	.zero		920


//--------------------- .nv.constant0._Z12parallelScanIdEvPKT_PS0_i --------------------------
	.section	.nv.constant0._Z12parallelScanIdEvPKT_PS0_i,"a",@progbits
	.sectionflags	@""
	.align	4
.nv.constant0._Z12parallelScanIdEvPKT_PS0_i:
	.zero		916


//--------------------- .nv.constant0._Z12parallelScanIfEvPKT_PS0_i --------------------------
	.section	.nv.constant0._Z12parallelScanIfEvPKT_PS0_i,"a",@progbits
	.sectionflags	@""
	.align	4
.nv.constant0._Z12parallelScanIfEvPKT_PS0_i:
	.zero		916


//--------------------- .nv.constant0._Z12parallelScanImEvPKT_PS0_i --------------------------
	.section	.nv.constant0._Z12parallelScanImEvPKT_PS0_i,"a",@progbits
	.sectionflags	@""
	.align	4
.nv.constant0._Z12parallelScanImEvPKT_PS0_i:
	.zero		916


//--------------------- .nv.constant0._Z12parallelScanIjEvPKT_PS0_i --------------------------
	.section	.nv.constant0._Z12parallelScanIjEvPKT_PS0_i,"a",@progbits
	.sectionflags	@""
	.align	4
.nv.constant0._Z12parallelScanIjEvPKT_PS0_i:
	.zero		916


//--------------------- .nv.constant0._Z12parallelScanItEvPKT_PS0_i --------------------------
	.section	.nv.constant0._Z12parallelScanItEvPKT_PS0_i,"a",@progbits
	.sectionflags	@""
	.align	4
.nv.constant0._Z12parallelScanItEvPKT_PS0_i:
	.zero		916


//--------------------- .nv.constant0._Z12parallelScanIhEvPKT_PS0_i --------------------------
	.section	.nv.constant0._Z12parallelScanIhEvPKT_PS0_i,"a",@progbits
	.sectionflags	@""
	.align	4
.nv.constant0._Z12parallelScanIhEvPKT_PS0_i:
	.zero		916


//--------------------- .nv.constant0._Z12parallelScanIlEvPKT_PS0_i --------------------------
	.section	.nv.constant0._Z12parallelScanIlEvPKT_PS0_i,"a",@progbits
	.sectionflags	@""
	.align	4
.nv.constant0._Z12parallelScanIlEvPKT_PS0_i:
	.zero		916


//--------------------- .nv.constant0._Z12parallelScanIiEvPKT_PS0_i --------------------------
	.section	.nv.constant0._Z12parallelScanIiEvPKT_PS0_i,"a",@progbits
	.sectionflags	@""
	.align	4
.nv.constant0._Z12parallelScanIiEvPKT_PS0_i:
	.zero		916


//--------------------- .nv.constant0._Z12parallelScanIsEvPKT_PS0_i --------------------------
	.section	.nv.constant0._Z12parallelScanIsEvPKT_PS0_i,"a",@progbits
	.sectionflags	@""
	.align	4
.nv.constant0._Z12parallelScanIsEvPKT_PS0_i:
	.zero		916


//--------------------- .nv.constant0._Z12parallelScanIaEvPKT_PS0_i --------------------------
	.section	.nv.constant0._Z12parallelScanIaEvPKT_PS0_i,"a",@progbits
	.sectionflags	@""
	.align	4
.nv.constant0._Z12parallelScanIaEvPKT_PS0_i:
	.zero		916


//--------------------- .nv.constant0._Z25elementWiseMultiplicationIdEvPKT_S2_PS0_i --------------------------
	.section	.nv.constant0._Z25elementWiseMultiplicationIdEvPKT_S2_PS0_i,"a",@progbits
	.sectionflags	@""
	.align	4
.nv.constant0._Z25elementWiseMultiplicationIdEvPKT_S2_PS0_i:
	.zero		924


//--------------------- .nv.constant0._Z25elementWiseMultiplicationIfEvPKT_S2_PS0_i --------------------------
	.section	.nv.constant0._Z25elementWiseMultiplicationIfEvPKT_S2_PS0_i,"a",@progbits
	.sectionflags	@""
	.align	4
.nv.constant0._Z25elementWiseMultiplicationIfEvPKT_S2_PS0_i:
	.zero		924


//--------------------- .nv.constant0._Z25elementWiseMultiplicationImEvPKT_S2_PS0_i --------------------------
	.section	.nv.constant0._Z25elementWiseMultiplicationImEvPKT_S2_PS0_i,"a",@progbits
	.sectionflags	@""
	.align	4
.nv.constant0._Z25elementWiseMultiplicationImEvPKT_S2_PS0_i:
	.zero		924


//--------------------- .nv.constant0._Z25elementWiseMultiplicationIjEvPKT_S2_PS0_i --------------------------
	.section	.nv.constant0._Z25elementWiseMultiplicationIjEvPKT_S2_PS0_i,"a",@progbits
	.sectionflags	@""
	.align	4
.nv.constant0._Z25elementWiseMultiplicationIjEvPKT_S2_PS0_i:
	.zero		924


//--------------------- .nv.constant0._Z25elementWiseMultiplicationItEvPKT_S2_PS0_i --------------------------
	.section	.nv.constant0._Z25elementWiseMultiplicationItEvPKT_S2_PS0_i,"a",@progbits
	.sectionflags	@""
	.align	4
.nv.constant0._Z25elementWiseMultiplicationItEvPKT_S2_PS0_i:
	.zero		924


//--------------------- .nv.constant0._Z25elementWiseMultiplicationIhEvPKT_S2_PS0_i --------------------------
	.section	.nv.constant0._Z25elementWiseMultiplicationIhEvPKT_S2_PS0_i,"a",@progbits
	.sectionflags	@""
	.align	4
.nv.constant0._Z25elementWiseMultiplicationIhEvPKT_S2_PS0_i:
	.zero		924


//--------------------- .nv.constant0._Z25elementWiseMultiplicationIlEvPKT_S2_PS0_i --------------------------
	.section	.nv.constant0._Z25elementWiseMultiplicationIlEvPKT_S2_PS0_i,"a",@progbits
	.sectionflags	@""
	.align	4
.nv.constant0._Z25elementWiseMultiplicationIlEvPKT_S2_PS0_i:
	.zero		924


//--------------------- .nv.constant0._Z25elementWiseMultiplicationIiEvPKT_S2_PS0_i --------------------------
	.section	.nv.constant0._Z25elementWiseMultiplicationIiEvPKT_S2_PS0_i,"a",@progbits
	.sectionflags	@""
	.align	4
.nv.constant0._Z25elementWiseMultiplicationIiEvPKT_S2_PS0_i:
	.zero		924


//--------------------- .nv.constant0._Z25elementWiseMultiplicationIsEvPKT_S2_PS0_i --------------------------
	.section	.nv.constant0._Z25elementWiseMultiplicationIsEvPKT_S2_PS0_i,"a",@progbits
	.sectionflags	@""
	.align	4
.nv.constant0._Z25elementWiseMultiplicationIsEvPKT_S2_PS0_i:
	.zero		924


//--------------------- .nv.constant0._Z25elementWiseMultiplicationIaEvPKT_S2_PS0_i --------------------------
	.section	.nv.constant0._Z25elementWiseMultiplicationIaEvPKT_S2_PS0_i,"a",@progbits
	.sectionflags	@""
	.align	4
.nv.constant0._Z25elementWiseMultiplicationIaEvPKT_S2_PS0_i:
	.zero		924


//--------------------- .nv.constant0._Z17parallelReductionIdEvPKT_PS0_i --------------------------
	.section	.nv.constant0._Z17parallelReductionIdEvPKT_PS0_i,"a",@progbits
	.sectionflags	@""
	.align	4
.nv.constant0._Z17parallelReductionIdEvPKT_PS0_i:
	.zero		916


//--------------------- .nv.constant0._Z17parallelReductionIfEvPKT_PS0_i --------------------------
	.section	.nv.constant0._Z17parallelReductionIfEvPKT_PS0_i,"a",@progbits
	.sectionflags	@""
	.align	4
.nv.constant0._Z17parallelReductionIfEvPKT_PS0_i:
	.zero		916


//--------------------- .nv.constant0._Z17parallelReductionImEvPKT_PS0_i --------------------------
	.section	.nv.constant0._Z17parallelReductionImEvPKT_PS0_i,"a",@progbits
	.sectionflags	@""
	.align	4
.nv.constant0._Z17parallelReductionImEvPKT_PS0_i:
	.zero		916


//--------------------- .nv.constant0._Z17parallelReductionIjEvPKT_PS0_i --------------------------
	.section	.nv.constant0._Z17parallelReductionIjEvPKT_PS0_i,"a",@progbits
	.sectionflags	@""
	.align	4
.nv.constant0._Z17parallelReductionIjEvPKT_PS0_i:
	.zero		916


//--------------------- .nv.constant0._Z17parallelReductionItEvPKT_PS0_i --------------------------
	.section	.nv.constant0._Z17parallelReductionItEvPKT_PS0_i,"a",@progbits
	.sectionflags	@""
	.align	4
.nv.constant0._Z17parallelReductionItEvPKT_PS0_i:
	.zero		916


//--------------------- .nv.constant0._Z17parallelReductionIhEvPKT_PS0_i --------------------------
	.section	.nv.constant0._Z17parallelReductionIhEvPKT_PS0_i,"a",@progbits
	.sectionflags	@""
	.align	4
.nv.constant0._Z17parallelReductionIhEvPKT_PS0_i:
	.zero		916


//--------------------- .nv.constant0._Z17parallelReductionIlEvPKT_PS0_i --------------------------
	.section	.nv.constant0._Z17parallelReductionIlEvPKT_PS0_i,"a",@progbits
	.sectionflags	@""
	.align	4
.nv.constant0._Z17parallelReductionIlEvPKT_PS0_i:
	.zero		916


//--------------------- .nv.constant0._Z17parallelReductionIiEvPKT_PS0_i --------------------------
	.section	.nv.constant0._Z17parallelReductionIiEvPKT_PS0_i,"a",@progbits
	.sectionflags	@""
	.align	4
.nv.constant0._Z17parallelReductionIiEvPKT_PS0_i:
	.zero		916


//--------------------- .nv.constant0._Z17parallelReductionIsEvPKT_PS0_i --------------------------
	.section	.nv.constant0._Z17parallelReductionIsEvPKT_PS0_i,"a",@progbits
	.sectionflags	@""
	.align	4
.nv.constant0._Z17parallelReductionIsEvPKT_PS0_i:
	.zero		916


//--------------------- .nv.constant0._Z17parallelReductionIaEvPKT_PS0_i --------------------------
	.section	.nv.constant0._Z17parallelReductionIaEvPKT_PS0_i,"a",@progbits
	.sectionflags	@""
	.align	4
.nv.constant0._Z17parallelReductionIaEvPKT_PS0_i:
	.zero		916


//--------------------- .nv.constant0._Z20matrixMultiplicationIdEvPKT_S2_PS0_iii --------------------------
	.section	.nv.constant0._Z20matrixMultiplicationIdEvPKT_S2_PS0_iii,"a",@progbits
	.sectionflags	@""
	.align	4
.nv.constant0._Z20matrixMultiplicationIdEvPKT_S2_PS0_iii:
	.zero		932


//--------------------- .nv.constant0._Z20matrixMultiplicationIfEvPKT_S2_PS0_iii --------------------------
	.section	.nv.constant0._Z20matrixMultiplicationIfEvPKT_S2_PS0_iii,"a",@progbits
	.sectionflags	@""
	.align	4
.nv.constant0._Z20matrixMultiplicationIfEvPKT_S2_PS0_iii:
	.zero		932


//--------------------- .nv.constant0._Z20matrixMultiplicationImEvPKT_S2_PS0_iii --------------------------
	.section	.nv.constant0._Z20matrixMultiplicationImEvPKT_S2_PS0_iii,"a",@progbits
	.sectionflags	@""
	.align	4
.nv.constant0._Z20matrixMultiplicationImEvPKT_S2_PS0_iii:
	.zero		932


//--------------------- .nv.constant0._Z20matrixMultiplicationIjEvPKT_S2_PS0_iii --------------------------
	.section	.nv.constant0._Z20matrixMultiplicationIjEvPKT_S2_PS0_iii,"a",@progbits
	.sectionflags	@""
	.align	4
.nv.constant0._Z20matrixMultiplicationIjEvPKT_S2_PS0_iii:
	.zero		932


//--------------------- .nv.constant0._Z20matrixMultiplicationItEvPKT_S2_PS0_iii --------------------------
	.section	.nv.constant0._Z20matrixMultiplicationItEvPKT_S2_PS0_iii,"a",@progbits
	.sectionflags	@""
	.align	4
.nv.constant0._Z20matrixMultiplicationItEvPKT_S2_PS0_iii:
	.zero		932


//--------------------- .nv.constant0._Z20matrixMultiplicationIhEvPKT_S2_PS0_iii --------------------------
	.section	.nv.constant0._Z20matrixMultiplicationIhEvPKT_S2_PS0_iii,"a",@progbits
	.sectionflags	@""
	.align	4
.nv.constant0._Z20matrixMultiplicationIhEvPKT_S2_PS0_iii:
	.zero		932


//--------------------- .nv.constant0._Z20matrixMultiplicationIlEvPKT_S2_PS0_iii --------------------------
	.section	.nv.constant0._Z20matrixMultiplicationIlEvPKT_S2_PS0_iii,"a",@progbits
	.sectionflags	@""
	.align	4
.nv.constant0._Z20matrixMultiplicationIlEvPKT_S2_PS0_iii:
	.zero		932


//--------------------- .nv.constant0._Z20matrixMultiplicationIiEvPKT_S2_PS0_iii --------------------------
	.section	.nv.constant0._Z20matrixMultiplicationIiEvPKT_S2_PS0_iii,"a",@progbits
	.sectionflags	@""
	.align	4
.nv.constant0._Z20matrixMultiplicationIiEvPKT_S2_PS0_iii:
	.zero		932


//--------------------- .nv.constant0._Z20matrixMultiplicationIsEvPKT_S2_PS0_iii --------------------------
	.section	.nv.constant0._Z20matrixMultiplicationIsEvPKT_S2_PS0_iii,"a",@progbits
	.sectionflags	@""
	.align	4
.nv.constant0._Z20matrixMultiplicationIsEvPKT_S2_PS0_iii:
	.zero		932


//--------------------- .nv.constant0._Z20matrixMultiplicationIaEvPKT_S2_PS0_iii --------------------------
	.section	.nv.constant0._Z20matrixMultiplicationIaEvPKT_S2_PS0_iii,"a",@progbits
	.sectionflags	@""
	.align	4
.nv.constant0._Z20matrixMultiplicationIaEvPKT_S2_PS0_iii:
	.zero		932


//--------------------- .nv.constant0._Z14vectorAdditionIdEvPKT_S2_PS0_i --------------------------
	.section	.nv.constant0._Z14vectorAdditionIdEvPKT_S2_PS0_i,"a",@progbits
	.sectionflags	@""
	.align	4
.nv.constant0._Z14vectorAdditionIdEvPKT_S2_PS0_i:
	.zero		924


//--------------------- .nv.constant0._Z14vectorAdditionIfEvPKT_S2_PS0_i --------------------------
	.section	.nv.constant0._Z14vectorAdditionIfEvPKT_S2_PS0_i,"a",@progbits
	.sectionflags	@""
	.align	4
.nv.constant0._Z14vectorAdditionIfEvPKT_S2_PS0_i:
	.zero		924


//--------------------- .nv.constant0._Z14vectorAdditionImEvPKT_S2_PS0_i --------------------------
	.section	.nv.constant0._Z14vectorAdditionImEvPKT_S2_PS0_i,"a",@progbits
	.sectionflags	@""
	.align	4
.nv.constant0._Z14vectorAdditionImEvPKT_S2_PS0_i:
	.zero		924


//--------------------- .nv.constant0._Z14vectorAdditionIjEvPKT_S2_PS0_i --------------------------
	.section	.nv.constant0._Z14vectorAdditionIjEvPKT_S2_PS0_i,"a",@progbits
	.sectionflags	@""
	.align	4
.nv.constant0._Z14vectorAdditionIjEvPKT_S2_PS0_i:
	.zero		924


//--------------------- .nv.constant0._Z14vectorAdditionItEvPKT_S2_PS0_i --------------------------
	.section	.nv.constant0._Z14vectorAdditionItEvPKT_S2_PS0_i,"a",@progbits
	.sectionflags	@""
	.align	4
.nv.constant0._Z14vectorAdditionItEvPKT_S2_PS0_i:
	.zero		924


//--------------------- .nv.constant0._Z14vectorAdditionIhEvPKT_S2_PS0_i --------------------------
	.section	.nv.constant0._Z14vectorAdditionIhEvPKT_S2_PS0_i,"a",@progbits
	.sectionflags	@""
	.align	4
.nv.constant0._Z14vectorAdditionIhEvPKT_S2_PS0_i:
	.zero		924


//--------------------- .nv.constant0._Z14vectorAdditionIlEvPKT_S2_PS0_i --------------------------
	.section	.nv.constant0._Z14vectorAdditionIlEvPKT_S2_PS0_i,"a",@progbits
	.sectionflags	@""
	.align	4
.nv.constant0._Z14vectorAdditionIlEvPKT_S2_PS0_i:
	.zero		924


//--------------------- .nv.constant0._Z14vectorAdditionIiEvPKT_S2_PS0_i --------------------------
	.section	.nv.constant0._Z14vectorAdditionIiEvPKT_S2_PS0_i,"a",@progbits
	.sectionflags	@""
	.align	4
.nv.constant0._Z14vectorAdditionIiEvPKT_S2_PS0_i:
	.zero		924


//--------------------- .nv.constant0._Z14vectorAdditionIsEvPKT_S2_PS0_i --------------------------
	.section	.nv.constant0._Z14vectorAdditionIsEvPKT_S2_PS0_i,"a",@progbits
	.sectionflags	@""
	.align	4
.nv.constant0._Z14vectorAdditionIsEvPKT_S2_PS0_i:
	.zero		924


//--------------------- .nv.constant0._Z14vectorAdditionIaEvPKT_S2_PS0_i --------------------------
	.section	.nv.constant0._Z14vectorAdditionIaEvPKT_S2_PS0_i,"a",@progbits
	.sectionflags	@""
	.align	4
.nv.constant0._Z14vectorAdditionIaEvPKT_S2_PS0_i:
	.zero		924


//--------------------- SYMBOLS --------------------------

	.type		.nv.reservedSmem.offset0,@object
	.size		.nv.reservedSmem.offset0,0x4
	.type		.nv.reservedSmem.cap,@object
	.size		.nv.reservedSmem.cap,0x4
